	.target	sm_100a

	.elftype	@"ET_EXEC"


//--------------------- .note.nv.tkinfo           --------------------------
	.section	.note.nv.tkinfo,"",@"SHT_NOTE"
	.sectionflags	@"SHF_NOTE_NV_TKINFO"
	.tkinfo
        /*0018*/ 	.word	0x00000002
        /*0030*/ 	.string	""
        /*0030*/ 	.string	"ptxas"
        /*0030*/ 	.string	"Cuda compilation tools, release 13.0, V13.0.88"
        /*0030*/ 	.string	"Build cuda_13.0.r13.0/compiler.36424714_0"
        /*0030*/ 	.string	"-arch sm_100a -m 64 "



//--------------------- .note.nv.cuinfo           --------------------------
	.section	.note.nv.cuinfo,"",@"SHT_NOTE"
	.sectionflags	@"SHF_NOTE_NV_CUINFO"
        /*0018*/ 	.short	0x0002
        /*001a*/ 	.short	0x0064
        /*001c*/ 	.short	0x0082
	.zero		2


//--------------------- .nv.info                  --------------------------
	.section	.nv.info,"",@"SHT_CUDA_INFO"
	.align	4


	//----- nvinfo : EIATTR_REGCOUNT
	.align		4
        /*0000*/ 	.byte	0x04, 0x2f
        /*0002*/ 	.short	(.L_34 - .L_33)
	.align		4
.L_33:
        /*0004*/ 	.word	index@(_ZN7cutlass13device_kernelINS_4fmha6kernel36Sm100FmhaFwdKernelTmaWarpspecializedIN4cute5tupleIJiiiNS5_IJNS5_IJiiEEEiEEEEEENS1_10collective38Sm100FmhaFwdMainloopTmaWarpspecializedINS_10bfloat16_tEffNS5_IJNS4_1CILi256EEENSC_ILi128EEESE_EEENS5_IJiNSC_ILi1EEES7_EEENS5_IJiSG_NS5_IJNS5_IJNSC_ILi0EEEiEEEiEEEEEESL_NS9_12ResidualMaskENS5_IJNSC_ILi2EEESG_SG_EEENSC_ILb0EEEEENS9_38Sm100FmhaFwdEpilogueTmaWarpspecializedINS_6half_tEfNS5_IJSE_SE_SE_EEESH_NS5_IJSG_S7_EEESP_EENS2_23IndividualTileSchedulerENS2_41Sm100FmhaCtxKernelWarpspecializedScheduleEEEEEvNT_6ParamsE)
        /*0008*/ 	.word	0x00000080


	//----- nvinfo : EIATTR_FRAME_SIZE
	.align		4
.L_34:
        /*000c*/ 	.byte	0x04, 0x11
        /*000e*/ 	.short	(.L_36 - .L_35)
	.align		4
.L_35:
        /*0010*/ 	.word	index@($__internal_3_$__cuda_sm3x_div_rn_noftz_f32_slowpath)
        /*0014*/ 	.word	0x000000c8


	//----- nvinfo : EIATTR_FRAME_SIZE
	.align		4
.L_36:
        /*0018*/ 	.byte	0x04, 0x11
        /*001a*/ 	.short	(.L_38 - .L_37)
	.align		4
.L_37:
        /*001c*/ 	.word	index@($__internal_2_$__cuda_sm10x_tcgen05_guardrail_trap_unallocated_columns_being_dealloced)
        /*0020*/ 	.word	0x000000c8


	//----- nvinfo : EIATTR_FRAME_SIZE
	.align		4
.L_38:
        /*0024*/ 	.byte	0x04, 0x11
        /*0026*/ 	.short	(.L_40 - .L_39)
	.align		4
.L_39:
        /*0028*/ 	.word	index@($__internal_1_$__cuda_sm10x_tcgen05_guardrail_trap_phase_invalid_during_alloc)
        /*002c*/ 	.word	0x000000c8


	//----- nvinfo : EIATTR_FRAME_SIZE
	.align		4
.L_40:
        /*0030*/ 	.byte	0x04, 0x11
        /*0032*/ 	.short	(.L_42 - .L_41)
	.align		4
.L_41:
        /*0034*/ 	.word	index@($__internal_0_$__cuda_sm10x_tcgen05_guardrail_trap_col_being_dealloced_not_returned_by_alloc)
        /*0038*/ 	.word	0x000000c8


	//----- nvinfo : EIATTR_FRAME_SIZE
	.align		4
.L_42:
        /*003c*/ 	.byte	0x04, 0x11
        /*003e*/ 	.short	(.L_44 - .L_43)
	.align		4
.L_43:
        /*0040*/ 	.word	index@(_ZN7cutlass13device_kernelINS_4fmha6kernel36Sm100FmhaFwdKernelTmaWarpspecializedIN4cute5tupleIJiiiNS5_IJNS5_IJiiEEEiEEEEEENS1_10collective38Sm100FmhaFwdMainloopTmaWarpspecializedINS_10bfloat16_tEffNS5_IJNS4_1CILi256EEENSC_ILi128EEESE_EEENS5_IJiNSC_ILi1EEES7_EEENS5_IJiSG_NS5_IJNS5_IJNSC_ILi0EEEiEEEiEEEEEESL_NS9_12ResidualMaskENS5_IJNSC_ILi2EEESG_SG_EEENSC_ILb0EEEEENS9_38Sm100FmhaFwdEpilogueTmaWarpspecializedINS_6half_tEfNS5_IJSE_SE_SE_EEESH_NS5_IJSG_S7_EEESP_EENS2_23IndividualTileSchedulerENS2_41Sm100FmhaCtxKernelWarpspecializedScheduleEEEEEvNT_6ParamsE)
        /*0044*/ 	.word	0x000000c8


	//----- nvinfo : EIATTR_MIN_STACK_SIZE
	.align		4
.L_44:
        /*0048*/ 	.byte	0x04, 0x12
        /*004a*/ 	.short	(.L_46 - .L_45)
	.align		4
.L_45:
        /*004c*/ 	.word	index@(_ZN7cutlass13device_kernelINS_4fmha6kernel36Sm100FmhaFwdKernelTmaWarpspecializedIN4cute5tupleIJiiiNS5_IJNS5_IJiiEEEiEEEEEENS1_10collective38Sm100FmhaFwdMainloopTmaWarpspecializedINS_10bfloat16_tEffNS5_IJNS4_1CILi256EEENSC_ILi128EEESE_EEENS5_IJiNSC_ILi1EEES7_EEENS5_IJiSG_NS5_IJNS5_IJNSC_ILi0EEEiEEEiEEEEEESL_NS9_12ResidualMaskENS5_IJNSC_ILi2EEESG_SG_EEENSC_ILb0EEEEENS9_38Sm100FmhaFwdEpilogueTmaWarpspecializedINS_6half_tEfNS5_IJSE_SE_SE_EEESH_NS5_IJSG_S7_EEESP_EENS2_23IndividualTileSchedulerENS2_41Sm100FmhaCtxKernelWarpspecializedScheduleEEEEEvNT_6ParamsE)
        /*0050*/ 	.word	0x000000c8
.L_46:


//--------------------- .nv.compat                --------------------------
	.section	.nv.compat,"",@"SHT_CUDA_COMPAT_INFO"
	.align	4
        /*0000*/ 	.byte	0x02, 0x09, 0x01, 0x00, 0x02, 0x02, 0x02, 0x00, 0x02, 0x05, 0x05, 0x00, 0x03, 0x07, 0x01, 0x01
        /*0010*/ 	.byte	0x02, 0x03, 0x01, 0x00, 0x02, 0x06, 0x01, 0x00, 0x04, 0x0b, 0x08, 0x00, 0x01, 0x00, 0x00, 0x00
        /*0020*/ 	.byte	0x00, 0x00, 0x00, 0x00


//--------------------- .nv.info._ZN7cutlass13device_kernelINS_4fmha6kernel36Sm100FmhaFwdKernelTmaWarpspecializedIN4cute5tupleIJiiiNS5_IJNS5_IJiiEEEiEEEEEENS1_10collective38Sm100FmhaFwdMainloopTmaWarpspecializedINS_10bfloat16_tEffNS5_IJNS4_1CILi256EEENSC_ILi128EEESE_EEENS5_IJiNSC_ILi1EEES7_EEENS5_IJiSG_NS5_IJNS5_IJNSC_ILi0EEEiEEEiEEEEEESL_NS9_12ResidualMaskENS5_IJNSC_ILi2EEESG_SG_EEENSC_ILb0EEEEENS9_38Sm100FmhaFwdEpilogueTmaWarpspecializedINS_6half_tEfNS5_IJSE_SE_SE_EEESH_NS5_IJSG_S7_EEESP_EENS2_23IndividualTileSchedulerENS2_41Sm100FmhaCtxKernelWarpspecializedScheduleEEEEEvNT_6ParamsE --------------------------
	.section	.nv.info._ZN7cutlass13device_kernelINS_4fmha6kernel36Sm100FmhaFwdKernelTmaWarpspecializedIN4cute5tupleIJiiiNS5_IJNS5_IJiiEEEiEEEEEENS1_10collective38Sm100FmhaFwdMainloopTmaWarpspecializedINS_10bfloat16_tEffNS5_IJNS4_1CILi256EEENSC_ILi128EEESE_EEENS5_IJiNSC_ILi1EEES7_EEENS5_IJiSG_NS5_IJNS5_IJNSC_ILi0EEEiEEEiEEEEEESL_NS9_12ResidualMaskENS5_IJNSC_ILi2EEESG_SG_EEENSC_ILb0EEEEENS9_38Sm100FmhaFwdEpilogueTmaWarpspecializedINS_6half_tEfNS5_IJSE_SE_SE_EEESH_NS5_IJSG_S7_EEESP_EENS2_23IndividualTileSchedulerENS2_41Sm100FmhaCtxKernelWarpspecializedScheduleEEEEEvNT_6ParamsE,"",@"SHT_CUDA_INFO"
	.sectionflags	@""
	.align	4


	//----- nvinfo : EIATTR_CUDA_API_VERSION
	.align		4
        /*0000*/ 	.byte	0x04, 0x37
        /*0002*/ 	.short	(.L_48 - .L_47)
.L_47:
        /*0004*/ 	.word	0x00000082


	//----- nvinfo : EIATTR_KPARAM_INFO
	.align		4
.L_48:
        /*0008*/ 	.byte	0x04, 0x17
        /*000a*/ 	.short	(.L_50 - .L_49)
.L_49:
        /*000c*/ 	.word	0x00000000
        /*0010*/ 	.short	0x0000
        /*0012*/ 	.short	0x0000
        /*0014*/ 	.byte	0x00, 0xf0, 0x01, 0x18


	//----- nvinfo : EIATTR_AT_ENTRY_FRAGMENTS
	.align		4
.L_50:
        /*0018*/ 	.byte	0x04, 0x4f
        /*001a*/ 	.short	(.L_52 - .L_51)


	//   ....[0]....
.L_51:
        /*001c*/ 	.word	0x00000006


	//----- nvinfo : EIATTR_RESERVED_SMEM_USED
	.align		4
.L_52:
        /*0020*/ 	.byte	0x01, 0x41
	.zero		2


	//----- nvinfo : EIATTR_SPARSE_MMA_MASK
	.align		4
        /*0024*/ 	.byte	0x03, 0x50
        /*0026*/ 	.short	0x0000


	//----- nvinfo : EIATTR_TCGEN05_1CTA_USED
	.align		4
        /*0028*/ 	.byte	0x01, 0x51
	.zero		2


	//----- nvinfo : EIATTR_MAXREG_COUNT
	.align		4
        /*002c*/ 	.byte	0x03, 0x1b
        /*002e*/ 	.short	0x0080


	//----- nvinfo : EIATTR_NUM_BARRIERS
	.align		4
        /*0030*/ 	.byte	0x02, 0x4c
        /*0032*/ 	.byte	0x01
	.zero		1


	//----- nvinfo : EIATTR_EXTERNS
	.align		4
        /*0034*/ 	.byte	0x04, 0x0f
        /*0036*/ 	.short	(.L_54 - .L_53)


	//   ....[0]....
	.align		4
.L_53:
        /*0038*/ 	.word	index@(vprintf)


	//   ....[1]....
	.align		4
        /*003c*/ 	.word	index@(__assertfail)


	//----- nvinfo : EIATTR_ANNOTATIONS
	.align		4
.L_54:
        /*0040*/ 	.byte	0x04, 0x55
        /*0042*/ 	.short	(.L_56 - .L_55)


	//   ....[0]....
.L_55:
        /*0044*/ 	.word	0x00000001
        /*0048*/ 	.byte	0x30, 0x87, 0x00, 0x00, 0x01, 0x00, 0x00, 0x00, 0xc0, 0x8e, 0x00, 0x00, 0x01, 0x00, 0x00, 0x00
        /* <DEDUP_REMOVED lines=59> */
        /*0408*/ 	.byte	0x70, 0xcb, 0x01, 0x00


	//----- nvinfo : EIATTR_MERCURY_ISA_VERSION
	.align		4
.L_56:
        /*040c*/ 	.byte	0x03, 0x5f
        /*040e*/ 	.short	0x0101


	//----- nvinfo : EIATTR_INT_WARP_WIDE_INSTR_OFFSETS
	.align		4
        /*0410*/ 	.byte	0x04, 0x31
        /*0412*/ 	.short	(.L_58 - .L_57)


	//   ....[0]....
.L_57:
        /*0414*/ 	.word	0x000213b0


	//   ....[1]....
        /*0418*/ 	.word	0x000213d0


	//   ....[2]....
        /*041c*/ 	.word	0x00021400


	//----- nvinfo : EIATTR_COOP_GROUP_MASK_REGIDS
	.align		4
.L_58:
        /*0420*/ 	.byte	0x04, 0x29
        /*0422*/ 	.short	(.L_60 - .L_59)


	//   ....[0]....
.L_59:
        /*0424*/ 	.word	0xffffffff


	//   ....[1]....
        /*0428*/ 	.word	0xffffffff


	//   ....[2]....
        /*042c*/ 	.word	0xffffffff


	//   ....[3]....
        /*0430*/ 	.word	0xffffffff


	//   ....[4]....
        /*0434*/ 	.word	0xffffffff


	//   ....[5]....
        /*0438*/ 	.word	0xffffffff


	//   ....[6]....
        /*043c*/ 	.word	0xffffffff


	//   ....[7]....
        /*0440*/ 	.word	0xffffffff


	//   ....[8]....
        /*0444*/ 	.word	0xffffffff


	//   ....[9]....
        /*0448*/ 	.word	0xffffffff


	//   ....[10]....
        /*044c*/ 	.word	0xffffffff


	//   ....[11]....
        /*0450*/ 	.word	0xffffffff


	//   ....[12]....
        /*0454*/ 	.word	0xffffffff


	//   ....[13]....
        /*0458*/ 	.word	0xffffffff


	//   ....[14]....
        /*045c*/ 	.word	0xffffffff


	//   ....[15]....
        /*0460*/ 	.word	0xffffffff


	//   ....[16]....
        /*0464*/ 	.word	0xffffffff


	//   ....[17]....
        /*0468*/ 	.word	0xffffffff


	//   ....[18]....
        /*046c*/ 	.word	0xffffffff


	//----- nvinfo : EIATTR_COOP_GROUP_INSTR_OFFSETS
	.align		4
.L_60:
        /*0470*/ 	.byte	0x04, 0x28
        /*0472*/ 	.short	(.L_62 - .L_61)


	//   ....[0]....
.L_61:
        /*0474*/ 	.word	0x00000110


	//   ....[1]....
        /*0478*/ 	.word	0x000008d0


	//   ....[2]....
        /*047c*/ 	.word	0x00000b00


	//   ....[3]....
        /*0480*/ 	.word	0x00000c30


	//   ....[4]....
        /*0484*/ 	.word	0x00000d70


	//   ....[5]....
        /*0488*/ 	.word	0x00001030


	//   ....[6]....
        /*048c*/ 	.word	0x00001220


	//   ....[7]....
        /*0490*/ 	.word	0x00001330


	//   ....[8]....
        /*0494*/ 	.word	0x00001490


	//   ....[9]....
        /*0498*/ 	.word	0x000015f0


	//   ....[10]....
        /*049c*/ 	.word	0x000017f0


	//   ....[11]....
        /*04a0*/ 	.word	0x00001a00


	//   ....[12]....
        /*04a4*/ 	.word	0x00001a30


	//   ....[13]....
        /*04a8*/ 	.word	0x0000a890


	//   ....[14]....
        /*04ac*/ 	.word	0x0000c630


	//   ....[15]....
        /*04b0*/ 	.word	0x000128a0


	//   ....[16]....
        /*04b4*/ 	.word	0x00016eb0


	//   ....[17]....
        /*04b8*/ 	.word	0x000212b0


	//   ....[18]....
        /*04bc*/ 	.word	0x000214d0


	//----- nvinfo : EIATTR_REG_RECONFIG
	.align		4
.L_62:
        /*04c0*/ 	.byte	0x01, 0x54
	.zero		2


	//----- nvinfo : EIATTR_VRC_CTA_INIT_COUNT
	.align		4
        /*04c4*/ 	.byte	0x02, 0x4a
        /*04c6*/ 	.byte	0x80
	.zero		1


	//----- nvinfo : EIATTR_SYSCALL_OFFSETS
	.align		4
        /*04c8*/ 	.byte	0x04, 0x46
        /*04ca*/ 	.short	(.L_64 - .L_63)


	//   ....[0]....
.L_63:
        /*04cc*/ 	.word	0x00004d80


	//   ....[1]....
        /*04d0*/ 	.word	0x00004e40


	//   ....[2]....
        /*04d4*/ 	.word	0x00004eb0


	//   ....[3]....
        /*04d8*/ 	.word	0x00004f20


	//   ....[4]....
        /*04dc*/ 	.word	0x00004f90


	//   ....[5]....
        /*04e0*/ 	.word	0x00005030


	//   ....[6]....
        /*04e4*/ 	.word	0x000050f0


	//   ....[7]....
        /*04e8*/ 	.word	0x00005190


	//   ....[8]....
        /*04ec*/ 	.word	0x00005230


	//   ....[9]....
        /*04f0*/ 	.word	0x000052d0


	//   ....[10]....
        /*04f4*/ 	.word	0x00005340


	//   ....[11]....
        /*04f8*/ 	.word	0x000053e0


	//   ....[12]....
        /*04fc*/ 	.word	0x00005480


	//   ....[13]....
        /*0500*/ 	.word	0x000054f0


	//   ....[14]....
        /*0504*/ 	.word	0x00005590


	//   ....[15]....
        /*0508*/ 	.word	0x00005630


	//   ....[16]....
        /*050c*/ 	.word	0x000056d0


	//   ....[17]....
        /*0510*/ 	.word	0x00005770


	//   ....[18]....
        /*0514*/ 	.word	0x000057e0


	//   ....[19]....
        /*0518*/ 	.word	0x00005880


	//   ....[20]....
        /*051c*/ 	.word	0x00005920


	//   ....[21]....
        /*0520*/ 	.word	0x00005990


	//   ....[22]....
        /*0524*/ 	.word	0x00005a30


	//   ....[23]....
        /*0528*/ 	.word	0x00005ad0


	//   ....[24]....
        /*052c*/ 	.word	0x00005b70


	//   ....[25]....
        /*0530*/ 	.word	0x00005c10


	//   ....[26]....
        /*0534*/ 	.word	0x00005c80


	//   ....[27]....
        /*0538*/ 	.word	0x00005d20


	//   ....[28]....
        /*053c*/ 	.word	0x00005dc0


	//   ....[29]....
        /*0540*/ 	.word	0x00005e30


	//   ....[30]....
        /*0544*/ 	.word	0x00005ed0


	//   ....[31]....
        /*0548*/ 	.word	0x00005f70


	//   ....[32]....
        /*054c*/ 	.word	0x00006010


	//   ....[33]....
        /*0550*/ 	.word	0x000060b0


	//   ....[34]....
        /*0554*/ 	.word	0x00006150


	//   ....[35]....
        /*0558*/ 	.word	0x000061f0


	//   ....[36]....
        /*055c*/ 	.word	0x00006260


	//   ....[37]....
        /*0560*/ 	.word	0x00006300


	//   ....[38]....
        /*0564*/ 	.word	0x000063a0


	//   ....[39]....
        /*0568*/ 	.word	0x00006410


	//   ....[40]....
        /*056c*/ 	.word	0x000064b0


	//   ....[41]....
        /*0570*/ 	.word	0x00006550


	//   ....[42]....
        /*0574*/ 	.word	0x000065f0


	//   ....[43]....
        /*0578*/ 	.word	0x00006690


	//   ....[44]....
        /*057c*/ 	.word	0x00006700


	//   ....[45]....
        /*0580*/ 	.word	0x000067a0


	//   ....[46]....
        /*0584*/ 	.word	0x00006840


	//   ....[47]....
        /*0588*/ 	.word	0x000068b0


	//   ....[48]....
        /*058c*/ 	.word	0x00006950


	//   ....[49]....
        /*0590*/ 	.word	0x000069f0


	//   ....[50]....
        /*0594*/ 	.word	0x00006a90


	//   ....[51]....
        /*0598*/ 	.word	0x00006b30


	//   ....[52]....
        /*059c*/ 	.word	0x00006ba0


	//   ....[53]....
        /*05a0*/ 	.word	0x00006c30


	//   ....[54]....
        /*05a4*/ 	.word	0x00006cd0


	//   ....[55]....
        /*05a8*/ 	.word	0x00006d40


	//   ....[56]....
        /*05ac*/ 	.word	0x00006de0


	//   ....[57]....
        /*05b0*/ 	.word	0x00006e80


	//   ....[58]....
        /*05b4*/ 	.word	0x00006f20


	//   ....[59]....
        /*05b8*/ 	.word	0x00006fc0


	//   ....[60]....
        /*05bc*/ 	.word	0x0000a9c0


	//   ....[61]....
        /*05c0*/ 	.word	0x0000ab10


	//   ....[62]....
        /*05c4*/ 	.word	0x0000acf0


	//   ....[63]....
        /*05c8*/ 	.word	0x0000ae40


	//   ....[64]....
        /*05cc*/ 	.word	0x0000b020


	//   ....[65]....
        /*05d0*/ 	.word	0x0000b170


	//   ....[66]....
        /*05d4*/ 	.word	0x0000b350


	//   ....[67]....
        /*05d8*/ 	.word	0x0000b4a0


	//   ....[68]....
        /*05dc*/ 	.word	0x0000b680


	//   ....[69]....
        /*05e0*/ 	.word	0x0000b7d0


	//   ....[70]....
        /*05e4*/ 	.word	0x0000b9b0


	//   ....[71]....
        /*05e8*/ 	.word	0x0000bb00


	//   ....[72]....
        /*05ec*/ 	.word	0x0000bce0


	//   ....[73]....
        /*05f0*/ 	.word	0x0000be30


	//   ....[74]....
        /*05f4*/ 	.word	0x0000c020


	//   ....[75]....
        /*05f8*/ 	.word	0x0000c200


	//   ....[76]....
        /*05fc*/ 	.word	0x0000c4b0


	//   ....[77]....
        /*0600*/ 	.word	0x0000c760


	//   ....[78]....
        /*0604*/ 	.word	0x0000c8b0


	//   ....[79]....
        /*0608*/ 	.word	0x0000ca90


	//   ....[80]....
        /*060c*/ 	.word	0x0000cbe0


	//   ....[81]....
        /*0610*/ 	.word	0x0000cdc0


	//   ....[82]....
        /*0614*/ 	.word	0x0000cf10


	//   ....[83]....
        /*0618*/ 	.word	0x0000d0f0


	//   ....[84]....
        /*061c*/ 	.word	0x0000d240


	//   ....[85]....
        /*0620*/ 	.word	0x0000d420


	//   ....[86]....
        /*0624*/ 	.word	0x0000d570


	//   ....[87]....
        /*0628*/ 	.word	0x0000d750


	//   ....[88]....
        /*062c*/ 	.word	0x0000d8a0


	//   ....[89]....
        /*0630*/ 	.word	0x0000da80


	//   ....[90]....
        /*0634*/ 	.word	0x0000dbd0


	//   ....[91]....
        /*0638*/ 	.word	0x0000ddc0


	//   ....[92]....
        /*063c*/ 	.word	0x0000dfa0


	//   ....[93]....
        /*0640*/ 	.word	0x0000e5e0


	//   ....[94]....
        /*0644*/ 	.word	0x0000e920


	//   ....[95]....
        /*0648*/ 	.word	0x0000ec30


	//   ....[96]....
        /*064c*/ 	.word	0x0000ef40


	//   ....[97]....
        /*0650*/ 	.word	0x0000f250


	//   ....[98]....
        /*0654*/ 	.word	0x0000f560


	//   ....[99]....
        /*0658*/ 	.word	0x0000f870


	//   ....[100]....
        /*065c*/ 	.word	0x0000fb80


	//   ....[101]....
        /*0660*/ 	.word	0x00010470


	//   ....[102]....
        /*0664*/ 	.word	0x00010800


	//   ....[103]....
        /*0668*/ 	.word	0x00010b10


	//   ....[104]....
        /*066c*/ 	.word	0x00010e20


	//   ....[105]....
        /*0670*/ 	.word	0x00011130


	//   ....[106]....
        /*0674*/ 	.word	0x00011440


	//   ....[107]....
        /*0678*/ 	.word	0x00011750


	//   ....[108]....
        /*067c*/ 	.word	0x00011a60


	//   ....[109]....
        /*0680*/ 	.word	0x00011d70


	//   ....[110]....
        /*0684*/ 	.word	0x00012ae0


	//   ....[111]....
        /*0688*/ 	.word	0x00012c50


	//   ....[112]....
        /*068c*/ 	.word	0x00012dc0


	//   ....[113]....
        /*0690*/ 	.word	0x00012f30


	//   ....[114]....
        /*0694*/ 	.word	0x000134c0


	//   ....[115]....
        /*0698*/ 	.word	0x00016000


	//   ....[116]....
        /*069c*/ 	.word	0x00016300


	//   ....[117]....
        /*06a0*/ 	.word	0x00016d20


	//   ....[118]....
        /*06a4*/ 	.word	0x000170d0


	//   ....[119]....
        /*06a8*/ 	.word	0x00017240


	//   ....[120]....
        /*06ac*/ 	.word	0x000173b0


	//   ....[121]....
        /*06b0*/ 	.word	0x00017520


	//   ....[122]....
        /*06b4*/ 	.word	0x000192c0


	//   ....[123]....
        /*06b8*/ 	.word	0x0001be30


	//   ....[124]....
        /*06bc*/ 	.word	0x0001c150


	//   ....[125]....
        /*06c0*/ 	.word	0x0001cb50


	//----- nvinfo : EIATTR_MBARRIER_INSTR_OFFSETS
	.align		4
.L_64:
        /*06c4*/ 	.byte	0x04, 0x39
        /*06c6*/ 	.short	(.L_66 - .L_65)


	//   ....[0]....
.L_65:
        /*06c8*/ 	.word	0x000009b0
        /*06cc*/ 	.word	0x000000ff
        /*06d0*/ 	.word	0x00028000
        /*06d4*/ 	.short	0x0100
        /*06d6*/ 	.byte	0x04
	.zero		1


	//   ....[1]....
        /*06d8*/ 	.word	0x000009c0
        /*06dc*/ 	.word	0x000000ff
        /*06e0*/ 	.word	0x00028010
        /*06e4*/ 	.short	0x0100
        /*06e6*/ 	.byte	0x04
	.zero		1


	//   ....[2]....
        /*06e8*/ 	.word	0x000009d0
        /*06ec*/ 	.word	0x000000ff
        /*06f0*/ 	.word	0x00028008
        /*06f4*/ 	.short	0x0100
        /*06f6*/ 	.byte	0x04
	.zero		1


	//   ....[3]....
        /*06f8*/ 	.word	0x000009e0
        /*06fc*/ 	.word	0x000000ff
        /*0700*/ 	.word	0x00028018
        /*0704*/ 	.short	0x0100
        /*0706*/ 	.byte	0x04
	.zero		1


	//   ....[4]....
        /*0708*/ 	.word	0x00000bc0
        /*070c*/ 	.word	0x000000ff
        /*0710*/ 	.word	0x00028020
        /*0714*/ 	.short	0x0100
        /*0716*/ 	.byte	0x04
	.zero		1


	//   ....[5]....
        /*0718*/ 	.word	0x00000bd0
        /*071c*/ 	.word	0x000000ff
        /*0720*/ 	.word	0x00028038
        /*0724*/ 	.short	0x0100
        /*0726*/ 	.byte	0x04
	.zero		1


	//   ....[6]....
        /*0728*/ 	.word	0x00000be0
        /*072c*/ 	.word	0x000000ff
        /*0730*/ 	.word	0x00028028
        /*0734*/ 	.short	0x0100
        /*0736*/ 	.byte	0x04
	.zero		1


	//   ....[7]....
        /*0738*/ 	.word	0x00000bf0
        /*073c*/ 	.word	0x000000ff
        /*0740*/ 	.word	0x00028040
        /*0744*/ 	.short	0x0100
        /*0746*/ 	.byte	0x04
	.zero		1


	//   ....[8]....
        /*0748*/ 	.word	0x00000c00
        /*074c*/ 	.word	0x000000ff
        /*0750*/ 	.word	0x00028030
        /*0754*/ 	.short	0x0100
        /*0756*/ 	.byte	0x04
	.zero		1


	//   ....[9]....
        /*0758*/ 	.word	0x00000c10
        /*075c*/ 	.word	0x000000ff
        /*0760*/ 	.word	0x00028048
        /*0764*/ 	.short	0x0100
        /*0766*/ 	.byte	0x04
	.zero		1


	//   ....[10]....
        /*0768*/ 	.word	0x00000d40
        /*076c*/ 	.word	0x000000ff
        /*0770*/ 	.word	0x00028050
        /*0774*/ 	.short	0x0100
        /*0776*/ 	.byte	0x04
	.zero		1


	//   ....[11]....
        /*0778*/ 	.word	0x00000d50
        /*077c*/ 	.word	0x000000ff
        /*0780*/ 	.word	0x00028058
        /*0784*/ 	.short	0x0100
        /*0786*/ 	.byte	0x04
	.zero		1


	//   ....[12]....
        /*0788*/ 	.word	0x00000f00
        /*078c*/ 	.word	0x000000ff
        /*0790*/ 	.word	0x00028060
        /*0794*/ 	.short	0x0100
        /*0796*/ 	.byte	0x04
	.zero		1


	//   ....[13]....
        /*0798*/ 	.word	0x00000f10
        /*079c*/ 	.word	0x000000ff
        /*07a0*/ 	.word	0x00028068
        /*07a4*/ 	.short	0x0100
        /*07a6*/ 	.byte	0x04
	.zero		1


	//   ....[14]....
        /*07a8*/ 	.word	0x000010f0
        /*07ac*/ 	.word	0x000000ff
        /*07b0*/ 	.word	0x00028070
        /*07b4*/ 	.short	0x0100
        /*07b6*/ 	.byte	0x06
	.zero		1


	//   ....[15]....
        /*07b8*/ 	.word	0x00001100
        /*07bc*/ 	.word	0x000000ff
        /*07c0*/ 	.word	0x00028078
        /*07c4*/ 	.short	0x0100
        /*07c6*/ 	.byte	0x06
	.zero		1


	//   ....[16]....
        /*07c8*/ 	.word	0x00001300
        /*07cc*/ 	.word	0x000000ff
        /*07d0*/ 	.word	0x00028080
        /*07d4*/ 	.short	0x0100
        /*07d6*/ 	.byte	0x06
	.zero		1


	//   ....[17]....
        /*07d8*/ 	.word	0x00001310
        /*07dc*/ 	.word	0x000000ff
        /*07e0*/ 	.word	0x00028088
        /*07e4*/ 	.short	0x0100
        /*07e6*/ 	.byte	0x06
	.zero		1


	//   ....[18]....
        /*07e8*/ 	.word	0x00001440
        /*07ec*/ 	.word	0x000000ff
        /*07f0*/ 	.word	0x00028090
        /*07f4*/ 	.short	0x0100
        /*07f6*/ 	.byte	0x04
	.zero		1


	//   ....[19]....
        /*07f8*/ 	.word	0x00001450
        /*07fc*/ 	.word	0x000000ff
        /*0800*/ 	.word	0x000280a0
        /*0804*/ 	.short	0x0100
        /*0806*/ 	.byte	0x04
	.zero		1


	//   ....[20]....
        /*0808*/ 	.word	0x00001460
        /*080c*/ 	.word	0x000000ff
        /*0810*/ 	.word	0x00028098
        /*0814*/ 	.short	0x0100
        /*0816*/ 	.byte	0x04
	.zero		1


	//   ....[21]....
        /*0818*/ 	.word	0x00001470
        /*081c*/ 	.word	0x000000ff
        /*0820*/ 	.word	0x000280a8
        /*0824*/ 	.short	0x0100
        /*0826*/ 	.byte	0x04
	.zero		1


	//   ....[22]....
        /*0828*/ 	.word	0x000015a0
        /*082c*/ 	.word	0x000000ff
        /*0830*/ 	.word	0x000280b0
        /*0834*/ 	.short	0x0100
        /*0836*/ 	.byte	0x04
	.zero		1


	//   ....[23]....
        /*0838*/ 	.word	0x000015b0
        /*083c*/ 	.word	0x000000ff
        /*0840*/ 	.word	0x000280c0
        /*0844*/ 	.short	0x0100
        /*0846*/ 	.byte	0x04
	.zero		1


	//   ....[24]....
        /*0848*/ 	.word	0x000015c0
        /*084c*/ 	.word	0x000000ff
        /*0850*/ 	.word	0x000280b8
        /*0854*/ 	.short	0x0100
        /*0856*/ 	.byte	0x04
	.zero		1


	//   ....[25]....
        /*0858*/ 	.word	0x000015d0
        /*085c*/ 	.word	0x000000ff
        /*0860*/ 	.word	0x000280c8
        /*0864*/ 	.short	0x0100
        /*0866*/ 	.byte	0x04
	.zero		1


	//   ....[26]....
        /*0868*/ 	.word	0x000016c0
        /*086c*/ 	.word	0x000000ff
        /*0870*/ 	.word	0x000280d0
        /*0874*/ 	.short	0x0100
        /*0876*/ 	.byte	0x06
	.zero		1


	//   ....[27]....
        /*0878*/ 	.word	0x000016d0
        /*087c*/ 	.word	0x000000ff
        /*0880*/ 	.word	0x000280d8
        /*0884*/ 	.short	0x0100
        /*0886*/ 	.byte	0x06
	.zero		1


	//   ....[28]....
        /*0888*/ 	.word	0x00001b30
        /*088c*/ 	.word	0x000000ff
        /*0890*/ 	.word	0x00028000
        /*0894*/ 	.short	0x010a
        /*0896*/ 	.byte	0x14
	.zero		1


	//   ....[29]....
        /*0898*/ 	.word	0x00001b70
        /*089c*/ 	.word	0x000000ff
        /*08a0*/ 	.word	0x00028020
        /*08a4*/ 	.short	0x010a
        /*08a6*/ 	.byte	0x14
	.zero		1


	//   ....[30]....
        /*08a8*/ 	.word	0x00001c10
        /*08ac*/ 	.word	0x000000ff
        /*08b0*/ 	.word	0x00028058
        /*08b4*/ 	.short	0x010a
        /*08b6*/ 	.byte	0x14
	.zero		1


	//   ....[31]....
        /*08b8*/ 	.word	0x000020c0
        /*08bc*/ 	.word	0x000000ff
        /*08c0*/ 	.word	0x00028008
        /*08c4*/ 	.short	0x010a
        /*08c6*/ 	.byte	0x14
	.zero		1


	//   ....[32]....
        /*08c8*/ 	.word	0x00002120
        /*08cc*/ 	.word	0x000000ff
        /*08d0*/ 	.word	0x00028068
        /*08d4*/ 	.short	0x010a
        /*08d6*/ 	.byte	0x14
	.zero		1


	//   ....[33]....
        /*08d8*/ 	.word	0x000025f0
        /*08dc*/ 	.word	0x000000ff
        /*08e0*/ 	.word	0x00028028
        /*08e4*/ 	.short	0x010a
        /*08e6*/ 	.byte	0x14
	.zero		1


	//   ....[34]....
        /*08e8*/ 	.word	0x00002630
        /*08ec*/ 	.word	0x000000ff
        /*08f0*/ 	.word	0x000280a0
        /*08f4*/ 	.short	0x010a
        /*08f6*/ 	.byte	0x14
	.zero		1


	//   ....[35]....
        /*08f8*/ 	.word	0x00002670
        /*08fc*/ 	.word	0x000000ff
        /*0900*/ 	.word	0x00028058
        /*0904*/ 	.short	0x010a
        /*0906*/ 	.byte	0x14
	.zero		1


	//   ....[36]....
        /*0908*/ 	.word	0x00002cd0
        /*090c*/ 	.word	0x000000ff
        /*0910*/ 	.word	0x00028020
        /*0914*/ 	.short	0x010a
        /*0916*/ 	.byte	0x05
	.zero		1


	//   ....[37]....
        /*0918*/ 	.word	0x00003220
        /*091c*/ 	.word	0x000000ff
        /*0920*/ 	.word	0x000280a8
        /*0924*/ 	.short	0x010a
        /*0926*/ 	.byte	0x18
	.zero		1


	//   ....[38]....
        /*0928*/ 	.word	0x00003290
        /*092c*/ 	.word	0x000000ff
        /*0930*/ 	.word	0x00028068
        /*0934*/ 	.short	0x010a
        /*0936*/ 	.byte	0x18
	.zero		1


	//   ....[39]....
        /*0938*/ 	.word	0x00003d20
        /*093c*/ 	.word	0x000000ff
        /*0940*/ 	.word	0x00028020
        /*0944*/ 	.short	0x010a
        /*0946*/ 	.byte	0x04
	.zero		1


	//   ....[40]....
        /*0948*/ 	.word	0x00003d70
        /*094c*/ 	.word	0x000000ff
        /*0950*/ 	.word	0x000280a0
        /*0954*/ 	.short	0x010a
        /*0956*/ 	.byte	0x18
	.zero		1


	//   ....[41]....
        /*0958*/ 	.word	0x00003de0
        /*095c*/ 	.word	0x000000ff
        /*0960*/ 	.word	0x00028058
        /*0964*/ 	.short	0x010a
        /*0966*/ 	.byte	0x18
	.zero		1


	//   ....[42]....
        /*0968*/ 	.word	0x000044a0
        /*096c*/ 	.word	0x000000ff
        /*0970*/ 	.word	0x000280a8
        /*0974*/ 	.short	0x010a
        /*0976*/ 	.byte	0x15
	.zero		1


	//   ....[43]....
        /*0978*/ 	.word	0x00004510
        /*097c*/ 	.word	0x000000ff
        /*0980*/ 	.word	0x00028068
        /*0984*/ 	.short	0x010a
        /*0986*/ 	.byte	0x15
	.zero		1


	//   ....[44]....
        /*0988*/ 	.word	0x00004be0
        /*098c*/ 	.word	0x00000011
        /*0990*/ 	.word	0x000280c0
        /*0994*/ 	.short	0x010a
        /*0996*/ 	.byte	0xff
	.zero		1


	//   ....[45]....
        /*0998*/ 	.word	0x00008710
        /*099c*/ 	.word	0x00000011
        /*09a0*/ 	.word	0x000280b0
        /*09a4*/ 	.short	0x0101
        /*09a6*/ 	.byte	0xff
	.zero		1


	//   ....[46]....
        /*09a8*/ 	.word	0x00009ef0
        /*09ac*/ 	.word	0x00000011
        /*09b0*/ 	.word	0x000280c8
        /*09b4*/ 	.short	0x010a
        /*09b6*/ 	.byte	0xff
	.zero		1


	//   ....[47]....
        /*09b8*/ 	.word	0x0000a1f0
        /*09bc*/ 	.word	0x00000011
        /*09c0*/ 	.word	0x000280b8
        /*09c4*/ 	.short	0x0101
        /*09c6*/ 	.byte	0xff
	.zero		1


	//   ....[48]....
        /*09c8*/ 	.word	0x0000a2c0
        /*09cc*/ 	.word	0x000000ff
        /*09d0*/ 	.word	0x00028070
        /*09d4*/ 	.short	0x010a
        /*09d6*/ 	.byte	0x24
	.zero		1


	//   ....[49]....
        /*09d8*/ 	.word	0x0000a340
        /*09dc*/ 	.word	0x000000ff
        /*09e0*/ 	.word	0x00000000
        /*09e4*/ 	.short	0x0101
        /*09e6*/ 	.byte	0x05
	.zero		1


	//   ....[50]....
        /*09e8*/ 	.word	0x0000a370
        /*09ec*/ 	.word	0x000000ff
        /*09f0*/ 	.word	0x00028080
        /*09f4*/ 	.short	0x010a
        /*09f6*/ 	.byte	0x24
	.zero		1


	//   ....[51]....
        /*09f8*/ 	.word	0x0000a710
        /*09fc*/ 	.word	0x000000ff
        /*0a00*/ 	.word	0x00028070
        /*0a04*/ 	.short	0x010a
        /*0a06*/ 	.byte	0x24
	.zero		1


	//   ....[52]....
        /*0a08*/ 	.word	0x0000a870
        /*0a0c*/ 	.word	0x000000ff
        /*0a10*/ 	.word	0x00028090
        /*0a14*/ 	.short	0x010a
        /*0a16*/ 	.byte	0x24
	.zero		1


	//   ....[53]....
        /*0a18*/ 	.word	0x0000c2b0
        /*0a1c*/ 	.word	0x000000ff
        /*0a20*/ 	.word	0x00000000
        /*0a24*/ 	.short	0x0101
        /*0a26*/ 	.byte	0x04
	.zero		1


	//   ....[54]....
        /*0a28*/ 	.word	0x0000c330
        /*0a2c*/ 	.word	0x000000ff
        /*0a30*/ 	.word	0x00000000
        /*0a34*/ 	.short	0x0101
        /*0a36*/ 	.byte	0x04
	.zero		1


	//   ....[55]....
        /*0a38*/ 	.word	0x0000c390
        /*0a3c*/ 	.word	0x000000ff
        /*0a40*/ 	.word	0x00028080
        /*0a44*/ 	.short	0x010a
        /*0a46*/ 	.byte	0x24
	.zero		1


	//   ....[56]....
        /*0a48*/ 	.word	0x0000c610
        /*0a4c*/ 	.word	0x000000ff
        /*0a50*/ 	.word	0x00028098
        /*0a54*/ 	.short	0x010a
        /*0a56*/ 	.byte	0x24
	.zero		1


	//   ....[57]....
        /*0a58*/ 	.word	0x0000e040
        /*0a5c*/ 	.word	0x000000ff
        /*0a60*/ 	.word	0x00000000
        /*0a64*/ 	.short	0x0101
        /*0a66*/ 	.byte	0x05
	.zero		1


	//   ....[58]....
        /*0a68*/ 	.word	0x0000e0e0
        /*0a6c*/ 	.word	0x000000ff
        /*0a70*/ 	.word	0x00000000
        /*0a74*/ 	.short	0x0101
        /*0a76*/ 	.byte	0x04
	.zero		1


	//   ....[59]....
        /*0a78*/ 	.word	0x0000e190
        /*0a7c*/ 	.word	0x00000000
        /*0a80*/ 	.word	0x00000000
        /*0a84*/ 	.short	0x0101
        /*0a86*/ 	.byte	0xff
	.zero		1


	//   ....[60]....
        /*0a88*/ 	.word	0x0000e1e0
        /*0a8c*/ 	.word	0x0000001a
        /*0a90*/ 	.word	0x00028070
        /*0a94*/ 	.short	0x010a
        /*0a96*/ 	.byte	0xff
	.zero		1


	//   ....[61]....
        /*0a98*/ 	.word	0x0000e250
        /*0a9c*/ 	.word	0x000000ff
        /*0aa0*/ 	.word	0x00000000
        /*0aa4*/ 	.short	0x0101
        /*0aa6*/ 	.byte	0x05
	.zero		1


	//   ....[62]....
        /*0aa8*/ 	.word	0x0000e2b0
        /*0aac*/ 	.word	0x0000001a
        /*0ab0*/ 	.word	0x00028090
        /*0ab4*/ 	.short	0x010a
        /*0ab6*/ 	.byte	0xff
	.zero		1


	//   ....[63]....
        /*0ab8*/ 	.word	0x0000e330
        /*0abc*/ 	.word	0x0000001a
        /*0ac0*/ 	.word	0x000280c0
        /*0ac4*/ 	.short	0x010a
        /*0ac6*/ 	.byte	0xff
	.zero		1


	//   ....[64]....
        /*0ac8*/ 	.word	0x000102a0
        /*0acc*/ 	.word	0x00000000
        /*0ad0*/ 	.word	0x00000000
        /*0ad4*/ 	.short	0x0101
        /*0ad6*/ 	.byte	0xff
	.zero		1


	//   ....[65]....
        /*0ad8*/ 	.word	0x000102d0
        /*0adc*/ 	.word	0x0000001a
        /*0ae0*/ 	.word	0x000280b0
        /*0ae4*/ 	.short	0x0101
        /*0ae6*/ 	.byte	0xff
	.zero		1


	//   ....[66]....
        /*0ae8*/ 	.word	0x00010350
        /*0aec*/ 	.word	0x0000001a
        /*0af0*/ 	.word	0x00028080
        /*0af4*/ 	.short	0x010a
        /*0af6*/ 	.byte	0xff
	.zero		1


	//   ....[67]....
        /*0af8*/ 	.word	0x00010500
        /*0afc*/ 	.word	0x00000022
        /*0b00*/ 	.word	0x00000000
        /*0b04*/ 	.short	0x0101
        /*0b06*/ 	.byte	0xff
	.zero		1


	//   ....[68]....
        /*0b08*/ 	.word	0x00010550
        /*0b0c*/ 	.word	0x0000001a
        /*0b10*/ 	.word	0x00028098
        /*0b14*/ 	.short	0x010a
        /*0b16*/ 	.byte	0xff
	.zero		1


	//   ....[69]....
        /*0b18*/ 	.word	0x000105d0
        /*0b1c*/ 	.word	0x0000001a
        /*0b20*/ 	.word	0x000280c8
        /*0b24*/ 	.short	0x010a
        /*0b26*/ 	.byte	0xff
	.zero		1


	//   ....[70]....
        /*0b28*/ 	.word	0x00012470
        /*0b2c*/ 	.word	0x00000000
        /*0b30*/ 	.word	0x00000000
        /*0b34*/ 	.short	0x0101
        /*0b36*/ 	.byte	0xff
	.zero		1


	//   ....[71]....
        /*0b38*/ 	.word	0x000124a0
        /*0b3c*/ 	.word	0x0000001a
        /*0b40*/ 	.word	0x000280b8
        /*0b44*/ 	.short	0x0101
        /*0b46*/ 	.byte	0xff
	.zero		1


	//   ....[72]....
        /*0b48*/ 	.word	0x000126b0
        /*0b4c*/ 	.word	0x000000ff
        /*0b50*/ 	.word	0x00000000
        /*0b54*/ 	.short	0x010a
        /*0b56*/ 	.byte	0x04
	.zero		1


	//   ....[73]....
        /*0b58*/ 	.word	0x000129c0
        /*0b5c*/ 	.word	0x000000ff
        /*0b60*/ 	.word	0x00000000
        /*0b64*/ 	.short	0x010a
        /*0b66*/ 	.byte	0x04
	.zero		1


	//   ....[74]....
        /*0b68*/ 	.word	0x00013610
        /*0b6c*/ 	.word	0x000000ff
        /*0b70*/ 	.word	0x00000000
        /*0b74*/ 	.short	0x0101
        /*0b76*/ 	.byte	0x04
	.zero		1


	//   ....[75]....
        /*0b78*/ 	.word	0x00013690
        /*0b7c*/ 	.word	0x000000ff
        /*0b80*/ 	.word	0x00000000
        /*0b84*/ 	.short	0x010a
        /*0b86*/ 	.byte	0x07
	.zero		1


	//   ....[76]....
        /*0b88*/ 	.word	0x00013a00
        /*0b8c*/ 	.word	0x000000ff
        /*0b90*/ 	.word	0x00000000
        /*0b94*/ 	.short	0x0101
        /*0b96*/ 	.byte	0x04
	.zero		1


	//   ....[77]....
        /*0b98*/ 	.word	0x00016420
        /*0b9c*/ 	.word	0x000000ff
        /*0ba0*/ 	.word	0x00000000
        /*0ba4*/ 	.short	0x0101
        /*0ba6*/ 	.byte	0x04
	.zero		1


	//   ....[78]....
        /*0ba8*/ 	.word	0x000165a0
        /*0bac*/ 	.word	0x000000ff
        /*0bb0*/ 	.word	0x00000000
        /*0bb4*/ 	.short	0x010a
        /*0bb6*/ 	.byte	0x04
	.zero		1


	//   ....[79]....
        /*0bb8*/ 	.word	0x00016c00
        /*0bbc*/ 	.word	0x000000ff
        /*0bc0*/ 	.word	0x00000000
        /*0bc4*/ 	.short	0x010a
        /*0bc6*/ 	.byte	0x04
	.zero		1


	//   ....[80]....
        /*0bc8*/ 	.word	0x00016fb0
        /*0bcc*/ 	.word	0x000000ff
        /*0bd0*/ 	.word	0x00000000
        /*0bd4*/ 	.short	0x010a
        /*0bd6*/ 	.byte	0x04
	.zero		1


	//   ....[81]....
        /*0bd8*/ 	.word	0x000193f0
        /*0bdc*/ 	.word	0x000000ff
        /*0be0*/ 	.word	0x00000000
        /*0be4*/ 	.short	0x0101
        /*0be6*/ 	.byte	0x04
	.zero		1


	//   ....[82]....
        /*0be8*/ 	.word	0x00019410
        /*0bec*/ 	.word	0x00000003
        /*0bf0*/ 	.word	0x00000000
        /*0bf4*/ 	.short	0x010a
        /*0bf6*/ 	.byte	0x05
	.zero		1


	//   ....[83]....
        /*0bf8*/ 	.word	0x0001bb50
        /*0bfc*/ 	.word	0x00000000
        /*0c00*/ 	.word	0x00000000
        /*0c04*/ 	.short	0x0101
        /*0c06*/ 	.byte	0x06
	.zero		1


	//   ....[84]....
        /*0c08*/ 	.word	0x0001c280
        /*0c0c*/ 	.word	0x000000ff
        /*0c10*/ 	.word	0x00000000
        /*0c14*/ 	.short	0x0101
        /*0c16*/ 	.byte	0x04
	.zero		1


	//   ....[85]....
        /*0c18*/ 	.word	0x0001c400
        /*0c1c*/ 	.word	0x000000ff
        /*0c20*/ 	.word	0x00000000
        /*0c24*/ 	.short	0x010a
        /*0c26*/ 	.byte	0x04
	.zero		1


	//   ....[86]....
        /*0c28*/ 	.word	0x0001ca20
        /*0c2c*/ 	.word	0x000000ff
        /*0c30*/ 	.word	0x00000000
        /*0c34*/ 	.short	0x010a
        /*0c36*/ 	.byte	0x04
	.zero		1


	//   ....[87]....
        /*0c38*/ 	.word	0x0001cc60
        /*0c3c*/ 	.word	0x000000ff
        /*0c40*/ 	.word	0x00000000
        /*0c44*/ 	.short	0x0101
        /*0c46*/ 	.byte	0x04
	.zero		1


	//   ....[88]....
        /*0c48*/ 	.word	0x0001cd00
        /*0c4c*/ 	.word	0x000000ff
        /*0c50*/ 	.word	0x00000000
        /*0c54*/ 	.short	0x010a
        /*0c56*/ 	.byte	0x04
	.zero		1


	//   ....[89]....
        /*0c58*/ 	.word	0x0001cdc0
        /*0c5c*/ 	.word	0x000000ff
        /*0c60*/ 	.word	0x00000000
        /*0c64*/ 	.short	0x0101
        /*0c66*/ 	.byte	0x04
	.zero		1


	//   ....[90]....
        /*0c68*/ 	.word	0x0001d140
        /*0c6c*/ 	.word	0x000000ff
        /*0c70*/ 	.word	0x00028010
        /*0c74*/ 	.short	0x010a
        /*0c76*/ 	.byte	0x08
	.zero		1


	//   ....[91]....
        /*0c78*/ 	.word	0x0001d360
        /*0c7c*/ 	.word	0x000000ff
        /*0c80*/ 	.word	0x00028038
        /*0c84*/ 	.short	0x010a
        /*0c86*/ 	.byte	0x08
	.zero		1


	//   ....[92]....
        /*0c88*/ 	.word	0x0001d590
        /*0c8c*/ 	.word	0x000000ff
        /*0c90*/ 	.word	0x00028018
        /*0c94*/ 	.short	0x010a
        /*0c96*/ 	.byte	0x08
	.zero		1


	//   ....[93]....
        /*0c98*/ 	.word	0x0001d7c0
        /*0c9c*/ 	.word	0x000000ff
        /*0ca0*/ 	.word	0x00028040
        /*0ca4*/ 	.short	0x010a
        /*0ca6*/ 	.byte	0x08
	.zero		1


	//   ....[94]....
        /*0ca8*/ 	.word	0x0001dba0
        /*0cac*/ 	.word	0x000000ff
        /*0cb0*/ 	.word	0x00028038
        /*0cb4*/ 	.short	0x010a
        /*0cb6*/ 	.byte	0x29
	.zero		1


	//   ....[95]....
        /*0cb8*/ 	.word	0x0001dde0
        /*0cbc*/ 	.word	0x000000ff
        /*0cc0*/ 	.word	0x00028038
        /*0cc4*/ 	.short	0x010a
        /*0cc6*/ 	.byte	0x19
	.zero		1


	//   ....[96]....
        /*0cc8*/ 	.word	0x0001e040
        /*0ccc*/ 	.word	0x000000ff
        /*0cd0*/ 	.word	0x00028038
        /*0cd4*/ 	.short	0x010a
        /*0cd6*/ 	.byte	0x21
	.zero		1


	//   ....[97]....
        /*0cd8*/ 	.word	0x0001e290
        /*0cdc*/ 	.word	0x000000ff
        /*0ce0*/ 	.word	0x00028038
        /*0ce4*/ 	.short	0x010a
        /*0ce6*/ 	.byte	0x19
	.zero		1


	//   ....[98]....
        /*0ce8*/ 	.word	0x0001e4f0
        /*0cec*/ 	.word	0x000000ff
        /*0cf0*/ 	.word	0x00028038
        /*0cf4*/ 	.short	0x010a
        /*0cf6*/ 	.byte	0x19
	.zero		1


	//   ....[99]....
        /*0cf8*/ 	.word	0x0001e750
        /*0cfc*/ 	.word	0x000000ff
        /*0d00*/ 	.word	0x00028038
        /*0d04*/ 	.short	0x010a
        /*0d06*/ 	.byte	0x19
	.zero		1


	//   ....[100]....
        /*0d08*/ 	.word	0x0001e9b0
        /*0d0c*/ 	.word	0x000000ff
        /*0d10*/ 	.word	0x00028038
        /*0d14*/ 	.short	0x010a
        /*0d16*/ 	.byte	0x19
	.zero		1


	//   ....[101]....
        /*0d18*/ 	.word	0x0001ec10
        /*0d1c*/ 	.word	0x000000ff
        /*0d20*/ 	.word	0x00028038
        /*0d24*/ 	.short	0x010a
        /*0d26*/ 	.byte	0x19
	.zero		1


	//   ....[102]....
        /*0d28*/ 	.word	0x0001ef10
        /*0d2c*/ 	.word	0x000000ff
        /*0d30*/ 	.word	0x00028038
        /*0d34*/ 	.short	0x010a
        /*0d36*/ 	.byte	0x19
	.zero		1


	//   ....[103]....
        /*0d38*/ 	.word	0x0001f160
        /*0d3c*/ 	.word	0x000000ff
        /*0d40*/ 	.word	0x00028038
        /*0d44*/ 	.short	0x010a
        /*0d46*/ 	.byte	0x19
	.zero		1


	//   ....[104]....
        /*0d48*/ 	.word	0x0001f630
        /*0d4c*/ 	.word	0x000000ff
        /*0d50*/ 	.word	0x000280b0
        /*0d54*/ 	.short	0x010a
        /*0d56*/ 	.byte	0x18
	.zero		1


	//   ....[105]....
        /*0d58*/ 	.word	0x000202c0
        /*0d5c*/ 	.word	0x000000ff
        /*0d60*/ 	.word	0x000280b8
        /*0d64*/ 	.short	0x010a
        /*0d66*/ 	.byte	0x18
	.zero		1


	//   ....[106]....
        /*0d68*/ 	.word	0x000211f0
        /*0d6c*/ 	.word	0x000000ff
        /*0d70*/ 	.word	0x00000000
        /*0d74*/ 	.short	0x0101
        /*0d76*/ 	.byte	0x04
	.zero		1


	//   ....[107]....
        /*0d78*/ 	.word	0x00021270
        /*0d7c*/ 	.word	0x000000ff
        /*0d80*/ 	.word	0x00000000
        /*0d84*/ 	.short	0x0101
        /*0d86*/ 	.byte	0x04
	.zero		1


	//   ....[108]....
        /*0d88*/ 	.word	0x00021500
        /*0d8c*/ 	.word	0x00000003
        /*0d90*/ 	.word	0x00028000
        /*0d94*/ 	.short	0x010a
        /*0d96*/ 	.byte	0xff
	.zero		1


	//   ....[109]....
        /*0d98*/ 	.word	0x00021560
        /*0d9c*/ 	.word	0x00000003
        /*0da0*/ 	.word	0x00028020
        /*0da4*/ 	.short	0x010a
        /*0da6*/ 	.byte	0xff
	.zero		1


	//   ....[110]....
        /*0da8*/ 	.word	0x000215c0
        /*0dac*/ 	.word	0x00000004
        /*0db0*/ 	.word	0x00028058
        /*0db4*/ 	.short	0x010a
        /*0db6*/ 	.byte	0xff
	.zero		1


	//   ....[111]....
        /*0db8*/ 	.word	0x00021620
        /*0dbc*/ 	.word	0x00000003
        /*0dc0*/ 	.word	0x00028008
        /*0dc4*/ 	.short	0x010a
        /*0dc6*/ 	.byte	0xff
	.zero		1


	//   ....[112]....
        /*0dc8*/ 	.word	0x00021680
        /*0dcc*/ 	.word	0x00000004
        /*0dd0*/ 	.word	0x00028068
        /*0dd4*/ 	.short	0x010a
        /*0dd6*/ 	.byte	0xff
	.zero		1


	//   ....[113]....
        /*0dd8*/ 	.word	0x000216e0
        /*0ddc*/ 	.word	0x00000003
        /*0de0*/ 	.word	0x00028028
        /*0de4*/ 	.short	0x010a
        /*0de6*/ 	.byte	0xff
	.zero		1


	//   ....[114]....
        /*0de8*/ 	.word	0x00021740
        /*0dec*/ 	.word	0x00000000
        /*0df0*/ 	.word	0x000280a0
        /*0df4*/ 	.short	0x010a
        /*0df6*/ 	.byte	0xff
	.zero		1


	//   ....[115]....
        /*0df8*/ 	.word	0x000217a0
        /*0dfc*/ 	.word	0x00000003
        /*0e00*/ 	.word	0x00028058
        /*0e04*/ 	.short	0x010a
        /*0e06*/ 	.byte	0xff
	.zero		1


	//   ....[116]....
        /*0e08*/ 	.word	0x00021800
        /*0e0c*/ 	.word	0x00000003
        /*0e10*/ 	.word	0x00028020
        /*0e14*/ 	.short	0x010a
        /*0e16*/ 	.byte	0xff
	.zero		1


	//   ....[117]....
        /*0e18*/ 	.word	0x00021860
        /*0e1c*/ 	.word	0x00000000
        /*0e20*/ 	.word	0x000280a8
        /*0e24*/ 	.short	0x010a
        /*0e26*/ 	.byte	0xff
	.zero		1


	//   ....[118]....
        /*0e28*/ 	.word	0x000218c0
        /*0e2c*/ 	.word	0x00000000
        /*0e30*/ 	.word	0x00028068
        /*0e34*/ 	.short	0x010a
        /*0e36*/ 	.byte	0xff
	.zero		1


	//   ....[119]....
        /*0e38*/ 	.word	0x00021920
        /*0e3c*/ 	.word	0x00000000
        /*0e40*/ 	.word	0x00028020
        /*0e44*/ 	.short	0x010a
        /*0e46*/ 	.byte	0xff
	.zero		1


	//   ....[120]....
        /*0e48*/ 	.word	0x00021980
        /*0e4c*/ 	.word	0x00000000
        /*0e50*/ 	.word	0x000280a0
        /*0e54*/ 	.short	0x010a
        /*0e56*/ 	.byte	0xff
	.zero		1


	//   ....[121]....
        /*0e58*/ 	.word	0x000219e0
        /*0e5c*/ 	.word	0x00000003
        /*0e60*/ 	.word	0x00028058
        /*0e64*/ 	.short	0x010a
        /*0e66*/ 	.byte	0xff
	.zero		1


	//   ....[122]....
        /*0e68*/ 	.word	0x00021a40
        /*0e6c*/ 	.word	0x00000000
        /*0e70*/ 	.word	0x000280a8
        /*0e74*/ 	.short	0x010a
        /*0e76*/ 	.byte	0xff
	.zero		1


	//   ....[123]....
        /*0e78*/ 	.word	0x00021aa0
        /*0e7c*/ 	.word	0x00000000
        /*0e80*/ 	.word	0x00028068
        /*0e84*/ 	.short	0x010a
        /*0e86*/ 	.byte	0xff
	.zero		1


	//   ....[124]....
        /*0e88*/ 	.word	0x00021af0
        /*0e8c*/ 	.word	0x00000011
        /*0e90*/ 	.word	0x000280c0
        /*0e94*/ 	.short	0x010a
        /*0e96*/ 	.byte	0xff
	.zero		1


	//   ....[125]....
        /*0e98*/ 	.word	0x00021b40
        /*0e9c*/ 	.word	0x00000011
        /*0ea0*/ 	.word	0x000280c8
        /*0ea4*/ 	.short	0x010a
        /*0ea6*/ 	.byte	0xff
	.zero		1


	//   ....[126]....
        /*0ea8*/ 	.word	0x00021ba0
        /*0eac*/ 	.word	0x00000000
        /*0eb0*/ 	.word	0x00028070
        /*0eb4*/ 	.short	0x010a
        /*0eb6*/ 	.byte	0xff
	.zero		1


	//   ....[127]....
        /*0eb8*/ 	.word	0x00021c00
        /*0ebc*/ 	.word	0x00000000
        /*0ec0*/ 	.word	0x00028080
        /*0ec4*/ 	.short	0x010a
        /*0ec6*/ 	.byte	0xff
	.zero		1


	//   ....[128]....
        /*0ec8*/ 	.word	0x00021c60
        /*0ecc*/ 	.word	0x00000000
        /*0ed0*/ 	.word	0x00028070
        /*0ed4*/ 	.short	0x010a
        /*0ed6*/ 	.byte	0xff
	.zero		1


	//   ....[129]....
        /*0ed8*/ 	.word	0x00021cc0
        /*0edc*/ 	.word	0x00000000
        /*0ee0*/ 	.word	0x00028090
        /*0ee4*/ 	.short	0x010a
        /*0ee6*/ 	.byte	0xff
	.zero		1


	//   ....[130]....
        /*0ee8*/ 	.word	0x00021d20
        /*0eec*/ 	.word	0x00000000
        /*0ef0*/ 	.word	0x00028080
        /*0ef4*/ 	.short	0x010a
        /*0ef6*/ 	.byte	0xff
	.zero		1


	//   ....[131]....
        /*0ef8*/ 	.word	0x00021d80
        /*0efc*/ 	.word	0x00000000
        /*0f00*/ 	.word	0x00028098
        /*0f04*/ 	.short	0x010a
        /*0f06*/ 	.byte	0xff
	.zero		1


	//   ....[132]....
        /*0f08*/ 	.word	0x00021dd0
        /*0f0c*/ 	.word	0x0000001a
        /*0f10*/ 	.word	0x00028070
        /*0f14*/ 	.short	0x010a
        /*0f16*/ 	.byte	0xff
	.zero		1


	//   ....[133]....
        /*0f18*/ 	.word	0x00021e20
        /*0f1c*/ 	.word	0x0000001a
        /*0f20*/ 	.word	0x00028090
        /*0f24*/ 	.short	0x010a
        /*0f26*/ 	.byte	0xff
	.zero		1


	//   ....[134]....
        /*0f28*/ 	.word	0x00021e70
        /*0f2c*/ 	.word	0x0000001a
        /*0f30*/ 	.word	0x000280c0
        /*0f34*/ 	.short	0x010a
        /*0f36*/ 	.byte	0xff
	.zero		1


	//   ....[135]....
        /*0f38*/ 	.word	0x00021ec0
        /*0f3c*/ 	.word	0x0000001a
        /*0f40*/ 	.word	0x00028080
        /*0f44*/ 	.short	0x010a
        /*0f46*/ 	.byte	0xff
	.zero		1


	//   ....[136]....
        /*0f48*/ 	.word	0x00021f10
        /*0f4c*/ 	.word	0x0000001a
        /*0f50*/ 	.word	0x00028098
        /*0f54*/ 	.short	0x010a
        /*0f56*/ 	.byte	0xff
	.zero		1


	//   ....[137]....
        /*0f58*/ 	.word	0x00021f60
        /*0f5c*/ 	.word	0x0000001a
        /*0f60*/ 	.word	0x000280c8
        /*0f64*/ 	.short	0x010a
        /*0f66*/ 	.byte	0xff
	.zero		1


	//   ....[138]....
        /*0f68*/ 	.word	0x00021fc0
        /*0f6c*/ 	.word	0x00000000
        /*0f70*/ 	.word	0x00000000
        /*0f74*/ 	.short	0x010a
        /*0f76*/ 	.byte	0xff
	.zero		1


	//   ....[139]....
        /*0f78*/ 	.word	0x00022020
        /*0f7c*/ 	.word	0x00000000
        /*0f80*/ 	.word	0x00000000
        /*0f84*/ 	.short	0x010a
        /*0f86*/ 	.byte	0xff
	.zero		1


	//   ....[140]....
        /*0f88*/ 	.word	0x00022080
        /*0f8c*/ 	.word	0x00000004
        /*0f90*/ 	.word	0x00000000
        /*0f94*/ 	.short	0x010a
        /*0f96*/ 	.byte	0xff
	.zero		1


	//   ....[141]....
        /*0f98*/ 	.word	0x000220e0
        /*0f9c*/ 	.word	0x00000005
        /*0fa0*/ 	.word	0x00000000
        /*0fa4*/ 	.short	0x010a
        /*0fa6*/ 	.byte	0xff
	.zero		1


	//   ....[142]....
        /*0fa8*/ 	.word	0x00022140
        /*0fac*/ 	.word	0x00000003
        /*0fb0*/ 	.word	0x00000000
        /*0fb4*/ 	.short	0x010a
        /*0fb6*/ 	.byte	0xff
	.zero		1


	//   ....[143]....
        /*0fb8*/ 	.word	0x000221a0
        /*0fbc*/ 	.word	0x00000000
        /*0fc0*/ 	.word	0x00000000
        /*0fc4*/ 	.short	0x010a
        /*0fc6*/ 	.byte	0xff
	.zero		1


	//   ....[144]....
        /*0fc8*/ 	.word	0x00022200
        /*0fcc*/ 	.word	0x00000003
        /*0fd0*/ 	.word	0x00000000
        /*0fd4*/ 	.short	0x010a
        /*0fd6*/ 	.byte	0xff
	.zero		1


	//   ....[145]....
        /*0fd8*/ 	.word	0x00022260
        /*0fdc*/ 	.word	0x00000003
        /*0fe0*/ 	.word	0x00000000
        /*0fe4*/ 	.short	0x010a
        /*0fe6*/ 	.byte	0xff
	.zero		1


	//   ....[146]....
        /*0fe8*/ 	.word	0x000222c0
        /*0fec*/ 	.word	0x00000003
        /*0ff0*/ 	.word	0x00000000
        /*0ff4*/ 	.short	0x010a
        /*0ff6*/ 	.byte	0xff
	.zero		1


	//   ....[147]....
        /*0ff8*/ 	.word	0x00022320
        /*0ffc*/ 	.word	0x00000000
        /*1000*/ 	.word	0x00000000
        /*1004*/ 	.short	0x010a
        /*1006*/ 	.byte	0xff
	.zero		1


	//   ....[148]....
        /*1008*/ 	.word	0x00022380
        /*100c*/ 	.word	0x00000000
        /*1010*/ 	.word	0x00028010
        /*1014*/ 	.short	0x010a
        /*1016*/ 	.byte	0xff
	.zero		1


	//   ....[149]....
        /*1018*/ 	.word	0x000223e0
        /*101c*/ 	.word	0x00000000
        /*1020*/ 	.word	0x00028038
        /*1024*/ 	.short	0x010a
        /*1026*/ 	.byte	0xff
	.zero		1


	//   ....[150]....
        /*1028*/ 	.word	0x00022440
        /*102c*/ 	.word	0x00000000
        /*1030*/ 	.word	0x00028018
        /*1034*/ 	.short	0x010a
        /*1036*/ 	.byte	0xff
	.zero		1


	//   ....[151]....
        /*1038*/ 	.word	0x000224a0
        /*103c*/ 	.word	0x00000000
        /*1040*/ 	.word	0x00028040
        /*1044*/ 	.short	0x010a
        /*1046*/ 	.byte	0xff
	.zero		1


	//   ....[152]....
        /*1048*/ 	.word	0x00022500
        /*104c*/ 	.word	0x00000000
        /*1050*/ 	.word	0x00028038
        /*1054*/ 	.short	0x010a
        /*1056*/ 	.byte	0xff
	.zero		1


	//   ....[153]....
        /*1058*/ 	.word	0x00022560
        /*105c*/ 	.word	0x00000000
        /*1060*/ 	.word	0x00028038
        /*1064*/ 	.short	0x010a
        /*1066*/ 	.byte	0xff
	.zero		1


	//   ....[154]....
        /*1068*/ 	.word	0x000225c0
        /*106c*/ 	.word	0x00000000
        /*1070*/ 	.word	0x00028038
        /*1074*/ 	.short	0x010a
        /*1076*/ 	.byte	0xff
	.zero		1


	//   ....[155]....
        /*1078*/ 	.word	0x00022620
        /*107c*/ 	.word	0x00000000
        /*1080*/ 	.word	0x00028038
        /*1084*/ 	.short	0x010a
        /*1086*/ 	.byte	0xff
	.zero		1


	//   ....[156]....
        /*1088*/ 	.word	0x00022680
        /*108c*/ 	.word	0x00000000
        /*1090*/ 	.word	0x00028038
        /*1094*/ 	.short	0x010a
        /*1096*/ 	.byte	0xff
	.zero		1


	//   ....[157]....
        /*1098*/ 	.word	0x000226e0
        /*109c*/ 	.word	0x00000000
        /*10a0*/ 	.word	0x00028038
        /*10a4*/ 	.short	0x010a
        /*10a6*/ 	.byte	0xff
	.zero		1


	//   ....[158]....
        /*10a8*/ 	.word	0x00022740
        /*10ac*/ 	.word	0x00000000
        /*10b0*/ 	.word	0x00028038
        /*10b4*/ 	.short	0x010a
        /*10b6*/ 	.byte	0xff
	.zero		1


	//   ....[159]....
        /*10b8*/ 	.word	0x000227a0
        /*10bc*/ 	.word	0x00000000
        /*10c0*/ 	.word	0x00028038
        /*10c4*/ 	.short	0x010a
        /*10c6*/ 	.byte	0xff
	.zero		1


	//   ....[160]....
        /*10c8*/ 	.word	0x00022800
        /*10cc*/ 	.word	0x00000000
        /*10d0*/ 	.word	0x00028038
        /*10d4*/ 	.short	0x010a
        /*10d6*/ 	.byte	0xff
	.zero		1


	//   ....[161]....
        /*10d8*/ 	.word	0x00022860
        /*10dc*/ 	.word	0x00000000
        /*10e0*/ 	.word	0x00028038
        /*10e4*/ 	.short	0x010a
        /*10e6*/ 	.byte	0xff
	.zero		1


	//   ....[162]....
        /*10e8*/ 	.word	0x000228c0
        /*10ec*/ 	.word	0x00000003
        /*10f0*/ 	.word	0x000280b0
        /*10f4*/ 	.short	0x010a
        /*10f6*/ 	.byte	0xff
	.zero		1


	//   ....[163]....
        /*10f8*/ 	.word	0x00022920
        /*10fc*/ 	.word	0x00000003
        /*1100*/ 	.word	0x000280b8
        /*1104*/ 	.short	0x010a
        /*1106*/ 	.byte	0xff
	.zero		1


	//----- nvinfo : EIATTR_NUM_MBARRIERS
	.align		4
.L_66:
        /*1108*/ 	.byte	0x03, 0x38
        /*110a*/ 	.short	0x001c


	//----- nvinfo : EIATTR_EXIT_INSTR_OFFSETS
	.align		4
        /*110c*/ 	.byte	0x04, 0x1c
        /*110e*/ 	.short	(.L_68 - .L_67)


	//   ....[0]....
.L_67:
        /*1110*/ 	.word	0x000017c0


	//   ....[1]....
        /*1114*/ 	.word	0x00001a40


	//   ....[2]....
        /*1118*/ 	.word	0x00004a50


	//   ....[3]....
        /*111c*/ 	.word	0x00004a90


	//   ....[4]....
        /*1120*/ 	.word	0x00004b00


	//   ....[5]....
        /*1124*/ 	.word	0x0000a200


	//   ....[6]....
        /*1128*/ 	.word	0x000124b0


	//   ....[7]....
        /*112c*/ 	.word	0x00012550


	//   ....[8]....
        /*1130*/ 	.word	0x0001cdd0


	//   ....[9]....
        /*1134*/ 	.word	0x0001ce60


	//   ....[10]....
        /*1138*/ 	.word	0x0001cf00


	//   ....[11]....
        /*113c*/ 	.word	0x0001d9c0


	//   ....[12]....
        /*1140*/ 	.word	0x0001ee90


	//   ....[13]....
        /*1144*/ 	.word	0x0001f3a0


	//   ....[14]....
        /*1148*/ 	.word	0x0001f410


	//   ....[15]....
        /*114c*/ 	.word	0x000214e0


	//----- nvinfo : EIATTR_INDIRECT_BRANCH_TARGETS
	.align		4
.L_68:
        /*1150*/ 	.byte	0x04, 0x34
        /*1152*/ 	.short	(.L_70 - .L_69)


	//   ....[0]....
.L_69:
        /*1154*/ 	.word	.L_x_505@srel
        /*1158*/ 	.short	0x0
        /*115a*/ 	.short	0x0
        /*115c*/ 	.word	0x3
        /*1160*/ 	.word	.L_x_506@srel
        /*1164*/ 	.word	.L_x_507@srel
        /*1168*/ 	.word	.L_x_508@srel


	//----- nvinfo : EIATTR_MAX_THREADS
	.align		4
.L_70:
        /*116c*/ 	.byte	0x04, 0x05
        /*116e*/ 	.short	(.L_72 - .L_71)
.L_71:
        /*1170*/ 	.word	0x00000200
        /*1174*/ 	.word	0x00000001
        /*1178*/ 	.word	0x00000001


	//----- nvinfo : EIATTR_CRS_STACK_SIZE
	.align		4
.L_72:
        /*117c*/ 	.byte	0x04, 0x1e
        /*117e*/ 	.short	(.L_74 - .L_73)
.L_73:
        /*1180*/ 	.word	0x00000000


	//----- nvinfo : EIATTR_CBANK_PARAM_SIZE
	.align		4
.L_74:
        /*1184*/ 	.byte	0x03, 0x19
        /*1186*/ 	.short	0x0600


	//----- nvinfo : EIATTR_PARAM_CBANK
	.align		4
        /*1188*/ 	.byte	0x04, 0x0a
        /*118a*/ 	.short	(.L_76 - .L_75)
	.align		4
.L_75:
        /*118c*/ 	.word	index@(.nv.constant0._ZN7cutlass13device_kernelINS_4fmha6kernel36Sm100FmhaFwdKernelTmaWarpspecializedIN4cute5tupleIJiiiNS5_IJNS5_IJiiEEEiEEEEEENS1_10collective38Sm100FmhaFwdMainloopTmaWarpspecializedINS_10bfloat16_tEffNS5_IJNS4_1CILi256EEENSC_ILi128EEESE_EEENS5_IJiNSC_ILi1EEES7_EEENS5_IJiSG_NS5_IJNS5_IJNSC_ILi0EEEiEEEiEEEEEESL_NS9_12ResidualMaskENS5_IJNSC_ILi2EEESG_SG_EEENSC_ILb0EEEEENS9_38Sm100FmhaFwdEpilogueTmaWarpspecializedINS_6half_tEfNS5_IJSE_SE_SE_EEESH_NS5_IJSG_S7_EEESP_EENS2_23IndividualTileSchedulerENS2_41Sm100FmhaCtxKernelWarpspecializedScheduleEEEEEvNT_6ParamsE)
        /*1190*/ 	.short	0x0380
        /*1192*/ 	.short	0x0600


	//----- nvinfo : EIATTR_SW_WAR
	.align		4
.L_76:
        /*1194*/ 	.byte	0x04, 0x36
        /*1196*/ 	.short	(.L_78 - .L_77)
.L_77:
        /*1198*/ 	.word	0x00000008
.L_78:


//--------------------- .nv.callgraph             --------------------------
	.section	.nv.callgraph,"",@"SHT_CUDA_CALLGRAPH"
	.align	4
	.sectionentsize	8
	.align		4
        /*0000*/ 	.word	0x00000000
	.align		4
        /*0004*/ 	.word	0xffffffff
	.align		4
        /*0008*/ 	.word	index@(_ZN7cutlass13device_kernelINS_4fmha6kernel36Sm100FmhaFwdKernelTmaWarpspecializedIN4cute5tupleIJiiiNS5_IJNS5_IJiiEEEiEEEEEENS1_10collective38Sm100FmhaFwdMainloopTmaWarpspecializedINS_10bfloat16_tEffNS5_IJNS4_1CILi256EEENSC_ILi128EEESE_EEENS5_IJiNSC_ILi1EEES7_EEENS5_IJiSG_NS5_IJNS5_IJNSC_ILi0EEEiEEEiEEEEEESL_NS9_12ResidualMaskENS5_IJNSC_ILi2EEESG_SG_EEENSC_ILb0EEEEENS9_38Sm100FmhaFwdEpilogueTmaWarpspecializedINS_6half_tEfNS5_IJSE_SE_SE_EEESH_NS5_IJSG_S7_EEESP_EENS2_23IndividualTileSchedulerENS2_41Sm100FmhaCtxKernelWarpspecializedScheduleEEEEEvNT_6ParamsE)
	.align		4
        /*000c*/ 	.word	index@(__assertfail)
	.align		4
        /*0010*/ 	.word	index@(_ZN7cutlass13device_kernelINS_4fmha6kernel36Sm100FmhaFwdKernelTmaWarpspecializedIN4cute5tupleIJiiiNS5_IJNS5_IJiiEEEiEEEEEENS1_10collective38Sm100FmhaFwdMainloopTmaWarpspecializedINS_10bfloat16_tEffNS5_IJNS4_1CILi256EEENSC_ILi128EEESE_EEENS5_IJiNSC_ILi1EEES7_EEENS5_IJiSG_NS5_IJNS5_IJNSC_ILi0EEEiEEEiEEEEEESL_NS9_12ResidualMaskENS5_IJNSC_ILi2EEESG_SG_EEENSC_ILb0EEEEENS9_38Sm100FmhaFwdEpilogueTmaWarpspecializedINS_6half_tEfNS5_IJSE_SE_SE_EEESH_NS5_IJSG_S7_EEESP_EENS2_23IndividualTileSchedulerENS2_41Sm100FmhaCtxKernelWarpspecializedScheduleEEEEEvNT_6ParamsE)
	.align		4
        /*0014*/ 	.word	index@(vprintf)
	.align		4
        /*0018*/ 	.word	0x00000000
	.align		4
        /*001c*/ 	.word	0xfffffffe
	.align		4
        /*0020*/ 	.word	0x00000000
	.align		4
        /*0024*/ 	.word	0xfffffffd
	.align		4
        /*0028*/ 	.word	0x00000000
	.align		4
        /*002c*/ 	.word	0xfffffffc


//--------------------- .nv.constant4             --------------------------
	.section	.nv.constant4,"a",@progbits
	.align	8
	.align		8
.nv.constant4:
        /*0000*/ 	.dword	vprintf
	.align		8
        /*0008*/ 	.dword	__assertfail
	.align		8
        /*0010*/ 	.dword	__unnamed_1
	.align		8
        /*0018*/ 	.dword	__unnamed_2
	.align		8
        /*0020*/ 	.dword	__unnamed_3
	.align		8
        /*0028*/ 	.dword	__unnamed_4
	.align		8
        /*0030*/ 	.dword	__unnamed_5
	.align		8
        /*0038*/ 	.dword	__unnamed_6
	.align		8
        /*0040*/ 	.dword	__unnamed_7
	.align		8
        /*0048*/ 	.dword	_ZN39_INTERNAL_dd6711cc_4_k_cu_f5448fe6_30414cuda3std3__45__cpo5beginE
	.align		8
        /*0050*/ 	.dword	_ZN39_INTERNAL_dd6711cc_4_k_cu_f5448fe6_30414cuda3std3__45__cpo3endE
	.align		8
        /*0058*/ 	.dword	_ZN39_INTERNAL_dd6711cc_4_k_cu_f5448fe6_30414cuda3std3__45__cpo6cbeginE
	.align		8
        /*0060*/ 	.dword	_ZN39_INTERNAL_dd6711cc_4_k_cu_f5448fe6_30414cuda3std3__45__cpo4cendE
	.align		8
        /*0068*/ 	.dword	_ZN39_INTERNAL_dd6711cc_4_k_cu_f5448fe6_30414cuda3std3__441_GLOBAL__N__dd6711cc_4_k_cu_f5448fe6_30416ignoreE
	.align		8
        /*0070*/ 	.dword	_ZN39_INTERNAL_dd6711cc_4_k_cu_f5448fe6_30414cuda3std3__419piecewise_constructE
	.align		8
        /*0078*/ 	.dword	_ZN39_INTERNAL_dd6711cc_4_k_cu_f5448fe6_30414cuda3std3__48in_placeE
	.align		8
        /*0080*/ 	.dword	_ZN39_INTERNAL_dd6711cc_4_k_cu_f5448fe6_30414cuda3std6ranges3__45__cpo4swapE
	.align		8
        /*0088*/ 	.dword	_ZN39_INTERNAL_dd6711cc_4_k_cu_f5448fe6_30414cuda3std6ranges3__45__cpo9iter_moveE
	.align		8
        /*0090*/ 	.dword	_ZN39_INTERNAL_dd6711cc_4_k_cu_f5448fe6_30414cute7productE
	.align		8
        /*0098*/ 	.dword	_ZN39_INTERNAL_dd6711cc_4_k_cu_f5448fe6_30414cute1_E
	.align		8
        /*00a0*/ 	.dword	$str$22
	.align		8
        /*00a8*/ 	.dword	$str$23
	.align		8
        /*00b0*/ 	.dword	$str$26
	.align		8
        /*00b8*/ 	.dword	$str$27
	.align		8
        /*00c0*/ 	.dword	$str$28
	.align		8
        /*00c8*/ 	.dword	$str$29
	.align		8
        /*00d0*/ 	.dword	$str$30
	.align		8
        /*00d8*/ 	.dword	$str$31
	.align		8
        /*00e0*/ 	.dword	$str$32
	.align		8
        /*00e8*/ 	.dword	$str$33
	.align		8
        /*00f0*/ 	.dword	$str$34
	.align		8
        /*00f8*/ 	.dword	$str$35
	.align		8
        /*0100*/ 	.dword	$str$36
	.align		8
        /*0108*/ 	.dword	$str$37


//--------------------- .nv.constant2._ZN7cutlass13device_kernelINS_4fmha6kernel36Sm100FmhaFwdKernelTmaWarpspecializedIN4cute5tupleIJiiiNS5_IJNS5_IJiiEEEiEEEEEENS1_10collective38Sm100FmhaFwdMainloopTmaWarpspecializedINS_10bfloat16_tEffNS5_IJNS4_1CILi256EEENSC_ILi128EEESE_EEENS5_IJiNSC_ILi1EEES7_EEENS5_IJiSG_NS5_IJNS5_IJNSC_ILi0EEEiEEEiEEEEEESL_NS9_12ResidualMaskENS5_IJNSC_ILi2EEESG_SG_EEENSC_ILb0EEEEENS9_38Sm100FmhaFwdEpilogueTmaWarpspecializedINS_6half_tEfNS5_IJSE_SE_SE_EEESH_NS5_IJSG_S7_EEESP_EENS2_23IndividualTileSchedulerENS2_41Sm100FmhaCtxKernelWarpspecializedScheduleEEEEEvNT_6ParamsE --------------------------
	.section	.nv.constant2._ZN7cutlass13device_kernelINS_4fmha6kernel36Sm100FmhaFwdKernelTmaWarpspecializedIN4cute5tupleIJiiiNS5_IJNS5_IJiiEEEiEEEEEENS1_10collective38Sm100FmhaFwdMainloopTmaWarpspecializedINS_10bfloat16_tEffNS5_IJNS4_1CILi256EEENSC_ILi128EEESE_EEENS5_IJiNSC_ILi1EEES7_EEENS5_IJiSG_NS5_IJNS5_IJNSC_ILi0EEEiEEEiEEEEEESL_NS9_12ResidualMaskENS5_IJNSC_ILi2EEESG_SG_EEENSC_ILb0EEEEENS9_38Sm100FmhaFwdEpilogueTmaWarpspecializedINS_6half_tEfNS5_IJSE_SE_SE_EEESH_NS5_IJSG_S7_EEESP_EENS2_23IndividualTileSchedulerENS2_41Sm100FmhaCtxKernelWarpspecializedScheduleEEEEEvNT_6ParamsE,"a",@progbits
	.sectionflags	@""
	.align	4
.nv.constant2._ZN7cutlass13device_kernelINS_4fmha6kernel36Sm100FmhaFwdKernelTmaWarpspecializedIN4cute5tupleIJiiiNS5_IJNS5_IJiiEEEiEEEEEENS1_10collective38Sm100FmhaFwdMainloopTmaWarpspecializedINS_10bfloat16_tEffNS5_IJNS4_1CILi256EEENSC_ILi128EEESE_EEENS5_IJiNSC_ILi1EEES7_EEENS5_IJiSG_NS5_IJNS5_IJNSC_ILi0EEEiEEEiEEEEEESL_NS9_12ResidualMaskENS5_IJNSC_ILi2EEESG_SG_EEENSC_ILb0EEEEENS9_38Sm100FmhaFwdEpilogueTmaWarpspecializedINS_6half_tEfNS5_IJSE_SE_SE_EEESH_NS5_IJSG_S7_EEESP_EENS2_23IndividualTileSchedulerENS2_41Sm100FmhaCtxKernelWarpspecializedScheduleEEEEEvNT_6ParamsE:
        /*0000*/ 	.byte	0x70, 0xce, 0x01, 0x00, 0xb0, 0xf3, 0x01, 0x00, 0x40, 0xce, 0x01, 0x00


//--------------------- .text._ZN7cutlass13device_kernelINS_4fmha6kernel36Sm100FmhaFwdKernelTmaWarpspecializedIN4cute5tupleIJiiiNS5_IJNS5_IJiiEEEiEEEEEENS1_10collective38Sm100FmhaFwdMainloopTmaWarpspecializedINS_10bfloat16_tEffNS5_IJNS4_1CILi256EEENSC_ILi128EEESE_EEENS5_IJiNSC_ILi1EEES7_EEENS5_IJiSG_NS5_IJNS5_IJNSC_ILi0EEEiEEEiEEEEEESL_NS9_12ResidualMaskENS5_IJNSC_ILi2EEESG_SG_EEENSC_ILb0EEEEENS9_38Sm100FmhaFwdEpilogueTmaWarpspecializedINS_6half_tEfNS5_IJSE_SE_SE_EEESH_NS5_IJSG_S7_EEESP_EENS2_23IndividualTileSchedulerENS2_41Sm100FmhaCtxKernelWarpspecializedScheduleEEEEEvNT_6ParamsE --------------------------
	.section	.text._ZN7cutlass13device_kernelINS_4fmha6kernel36Sm100FmhaFwdKernelTmaWarpspecializedIN4cute5tupleIJiiiNS5_IJNS5_IJiiEEEiEEEEEENS1_10collective38Sm100FmhaFwdMainloopTmaWarpspecializedINS_10bfloat16_tEffNS5_IJNS4_1CILi256EEENSC_ILi128EEESE_EEENS5_IJiNSC_ILi1EEES7_EEENS5_IJiSG_NS5_IJNS5_IJNSC_ILi0EEEiEEEiEEEEEESL_NS9_12ResidualMaskENS5_IJNSC_ILi2EEESG_SG_EEENSC_ILb0EEEEENS9_38Sm100FmhaFwdEpilogueTmaWarpspecializedINS_6half_tEfNS5_IJSE_SE_SE_EEESH_NS5_IJSG_S7_EEESP_EENS2_23IndividualTileSchedulerENS2_41Sm100FmhaCtxKernelWarpspecializedScheduleEEEEEvNT_6ParamsE,"ax",@progbits
	.align	128
.text._ZN7cutlass13device_kernelINS_4fmha6kernel36Sm100FmhaFwdKernelTmaWarpspecializedIN4cute5tupleIJiiiNS5_IJNS5_IJiiEEEiEEEEEENS1_10collective38Sm100FmhaFwdMainloopTmaWarpspecializedINS_10bfloat16_tEffNS5_IJNS4_1CILi256EEENSC_ILi128EEESE_EEENS5_IJiNSC_ILi1EEES7_EEENS5_IJiSG_NS5_IJNS5_IJNSC_ILi0EEEiEEEiEEEEEESL_NS9_12ResidualMaskENS5_IJNSC_ILi2EEESG_SG_EEENSC_ILb0EEEEENS9_38Sm100FmhaFwdEpilogueTmaWarpspecializedINS_6half_tEfNS5_IJSE_SE_SE_EEESH_NS5_IJSG_S7_EEESP_EENS2_23IndividualTileSchedulerENS2_41Sm100FmhaCtxKernelWarpspecializedScheduleEEEEEvNT_6ParamsE:
        .type           _ZN7cutlass13device_kernelINS_4fmha6kernel36Sm100FmhaFwdKernelTmaWarpspecializedIN4cute5tupleIJiiiNS5_IJNS5_IJiiEEEiEEEEEENS1_10collective38Sm100FmhaFwdMainloopTmaWarpspecializedINS_10bfloat16_tEffNS5_IJNS4_1CILi256EEENSC_ILi128EEESE_EEENS5_IJiNSC_ILi1EEES7_EEENS5_IJiSG_NS5_IJNS5_IJNSC_ILi0EEEiEEEiEEEEEESL_NS9_12ResidualMaskENS5_IJNSC_ILi2EEESG_SG_EEENSC_ILb0EEEEENS9_38Sm100FmhaFwdEpilogueTmaWarpspecializedINS_6half_tEfNS5_IJSE_SE_SE_EEESH_NS5_IJSG_S7_EEESP_EENS2_23IndividualTileSchedulerENS2_41Sm100FmhaCtxKernelWarpspecializedScheduleEEEEEvNT_6ParamsE,@function
        .size           _ZN7cutlass13device_kernelINS_4fmha6kernel36Sm100FmhaFwdKernelTmaWarpspecializedIN4cute5tupleIJiiiNS5_IJNS5_IJiiEEEiEEEEEENS1_10collective38Sm100FmhaFwdMainloopTmaWarpspecializedINS_10bfloat16_tEffNS5_IJNS4_1CILi256EEENSC_ILi128EEESE_EEENS5_IJiNSC_ILi1EEES7_EEENS5_IJiSG_NS5_IJNS5_IJNSC_ILi0EEEiEEEiEEEEEESL_NS9_12ResidualMaskENS5_IJNSC_ILi2EEESG_SG_EEENSC_ILb0EEEEENS9_38Sm100FmhaFwdEpilogueTmaWarpspecializedINS_6half_tEfNS5_IJSE_SE_SE_EEESH_NS5_IJSG_S7_EEESP_EENS2_23IndividualTileSchedulerENS2_41Sm100FmhaCtxKernelWarpspecializedScheduleEEEEEvNT_6ParamsE,(.L_x_509 - _ZN7cutlass13device_kernelINS_4fmha6kernel36Sm100FmhaFwdKernelTmaWarpspecializedIN4cute5tupleIJiiiNS5_IJNS5_IJiiEEEiEEEEEENS1_10collective38Sm100FmhaFwdMainloopTmaWarpspecializedINS_10bfloat16_tEffNS5_IJNS4_1CILi256EEENSC_ILi128EEESE_EEENS5_IJiNSC_ILi1EEES7_EEENS5_IJiSG_NS5_IJNS5_IJNSC_ILi0EEEiEEEiEEEEEESL_NS9_12ResidualMaskENS5_IJNSC_ILi2EEESG_SG_EEENSC_ILb0EEEEENS9_38Sm100FmhaFwdEpilogueTmaWarpspecializedINS_6half_tEfNS5_IJSE_SE_SE_EEESH_NS5_IJSG_S7_EEESP_EENS2_23IndividualTileSchedulerENS2_41Sm100FmhaCtxKernelWarpspecializedScheduleEEEEEvNT_6ParamsE)
        .other          _ZN7cutlass13device_kernelINS_4fmha6kernel36Sm100FmhaFwdKernelTmaWarpspecializedIN4cute5tupleIJiiiNS5_IJNS5_IJiiEEEiEEEEEENS1_10collective38Sm100FmhaFwdMainloopTmaWarpspecializedINS_10bfloat16_tEffNS5_IJNS4_1CILi256EEENSC_ILi128EEESE_EEENS5_IJiNSC_ILi1EEES7_EEENS5_IJiSG_NS5_IJNS5_IJNSC_ILi0EEEiEEEiEEEEEESL_NS9_12ResidualMaskENS5_IJNSC_ILi2EEESG_SG_EEENSC_ILb0EEEEENS9_38Sm100FmhaFwdEpilogueTmaWarpspecializedINS_6half_tEfNS5_IJSE_SE_SE_EEESH_NS5_IJSG_S7_EEESP_EENS2_23IndividualTileSchedulerENS2_41Sm100FmhaCtxKernelWarpspecializedScheduleEEEEEvNT_6ParamsE,@"STO_CUDA_ENTRY STV_DEFAULT"
_ZN7cutlass13device_kernelINS_4fmha6kernel36Sm100FmhaFwdKernelTmaWarpspecializedIN4cute5tupleIJiiiNS5_IJNS5_IJiiEEEiEEEEEENS1_10collective38Sm100FmhaFwdMainloopTmaWarpspecializedINS_10bfloat16_tEffNS5_IJNS4_1CILi256EEENSC_ILi128EEESE_EEENS5_IJiNSC_ILi1EEES7_EEENS5_IJiSG_NS5_IJNS5_IJNSC_ILi0EEEiEEEiEEEEEESL_NS9_12ResidualMaskENS5_IJNSC_ILi2EEESG_SG_EEENSC_ILb0EEEEENS9_38Sm100FmhaFwdEpilogueTmaWarpspecializedINS_6half_tEfNS5_IJSE_SE_SE_EEESH_NS5_IJSG_S7_EEESP_EENS2_23IndividualTileSchedulerENS2_41Sm100FmhaCtxKernelWarpspecializedScheduleEEEEEvNT_6ParamsE:
[----:B------:R-:W1:Y:S02]  /*0000*/  LDC R1, c[0x0][0x37c] ;  /* 0x0000df00ff017b82 */ /* 0x000e640000000800 */
[----:B-1----:R-:W-:Y:S01]  /*0010*/  IADD3 R1, PT, PT, R1, -0xc8, RZ ;  /* 0xffffff3801017810 */ /* 0x002fe20007ffe0ff */
[----:B------:R-:W1:Y:S01]  /*0020*/  S2R R16, SR_TID.X ;  /* 0x0000000000107919 */ /* 0x000e620000002100 */
[----:B------:R-:W2:Y:S01]  /*0030*/  LDCU UR5, c[0x0][0x2f8] ;  /* 0x00005f00ff0577ac */ /* 0x000ea20008000800 */
[----:B------:R-:W3:Y:S01]  /*0040*/  LDCU UR4, c[0x0][0x2fc] ;  /* 0x00005f80ff0477ac */ /* 0x000ee20008000800 */
[----:B------:R-:W-:Y:S02]  /*0050*/  UPLOP3.LUT UP2, UPT, UPT, UPT, UPT, 0x40, 0x4 ;  /* 0x000000000004789c */ /* 0x000fe40003f4e870 */
[----:B------:R-:W-:Y:S02]  /*0060*/  UPLOP3.LUT UP1, UPT, UPT, UPT, UPT, 0x80, 0x8 ;  /* 0x000000000008789c */ /* 0x000fe40003f2f070 */
[----:B------:R-:W-:-:S02]  /*0070*/  UP2UR UR41, UPR, URZ, 0x4 ;  /* 0x00000004ff297883 */ /* 0x000fc40008000000 */
[----:B------:R-:W-:Y:S02]  /*0080*/  UPLOP3.LUT UP2, UPT, UPT, UPT, UPT, 0x80, 0x8 ;  /* 0x000000000008789c */ /* 0x000fe40003f4f070 */
[----:B------:R-:W-:Y:S01]  /*0090*/  UPLOP3.LUT UP0, UPT, UPT, UPT, UPT, 0x40, 0x4 ;  /* 0x000000000004789c */ /* 0x000fe20003f0e870 */
[----:B--2---:R-:W-:Y:S01]  /*00a0*/  IADD3 R23, P0, PT, R1, UR5, RZ ;  /* 0x0000000501177c10 */ /* 0x004fe2000ff1e0ff */
[----:B------:R-:W-:Y:S02]  /*00b0*/  UPLOP3.LUT UP6, UPT, UPT, UPT, UPT, 0x40, 0x4 ;  /* 0x000000000004789c */ /* 0x000fe40003fce870 */
[----:B------:R-:W-:Y:S02]  /*00c0*/  UPLOP3.LUT UP5, UPT, UPT, UPT, UPT, 0x40, 0x4 ;  /* 0x000000000004789c */ /* 0x000fe40003fae870 */
[----:B------:R-:W-:Y:S01]  /*00d0*/  UPLOP3.LUT UP4, UPT, UPT, UPT, UPT, 0x40, 0x4 ;  /* 0x000000000004789c */ /* 0x000fe20003f8e870 */
[----:B---3--:R-:W-:Y:S01]  /*00e0*/  IMAD.X R22, RZ, RZ, UR4, P0 ;  /* 0x00000004ff167e24 */ /* 0x008fe200080e06ff */
[----:B------:R-:W-:Y:S01]  /*00f0*/  UP2UR UR40, UPR, URZ, 0x4 ;  /* 0x00000004ff287883 */ /* 0x000fe20008000000 */
[----:B-1----:R-:W-:-:S05]  /*0100*/  SHF.R.U32.HI R17, RZ, 0x5, R16 ;  /* 0x00000005ff117819 */ /* 0x002fca0000011610 */
[----:B------:R-:W1:Y:S02]  /*0110*/  SHFL.IDX PT, R0, R17, RZ, 0x1f ;  /* 0x00001fff11007589 */ /* 0x000e6400000e0000 */
[----:B-1----:R-:W-:-:S04]  /*0120*/  SHF.R.S32.HI R3, RZ, 0x1f, R0 ;  /* 0x0000001fff037819 */ /* 0x002fc80000011400 */
[----:B------:R-:W-:-:S04]  /*0130*/  LEA.HI R2, R3, R0, RZ, 0x2 ;  /* 0x0000000003027211 */ /* 0x000fc800078f10ff */
[----:B------:R-:W-:-:S04]  /*0140*/  SHF.R.S32.HI R2, RZ, 0x2, R2 ;  /* 0x00000002ff027819 */ /* 0x000fc80000011402 */
[----:B------:R-:W-:-:S13]  /*0150*/  ISETP.NE.AND P1, PT, R2, RZ, PT ;  /* 0x000000ff0200720c */ /* 0x000fda0003f25270 */
[----:B------:R-:W-:Y:S05]  /*0160*/  @!P1 BRA `(.L_x_0) ;  /* 0x0000000400249947 */ /* 0x000fea0003800000 */
[----:B------:R-:W-:-:S13]  /*0170*/  ISETP.NE.AND P0, PT, R2, 0x2, PT ;  /* 0x000000020200780c */ /* 0x000fda0003f05270 */
[----:B------:R-:W-:Y:S05]  /*0180*/  @!P0 BRA `(.L_x_1) ;  /* 0x0000000000f48947 */ /* 0x000fea0003800000 */
[----:B------:R-:W-:-:S13]  /*0190*/  ISETP.NE.AND P0, PT, R2, 0x1, PT ;  /* 0x000000010200780c */ /* 0x000fda0003f05270 */
[----:B------:R-:W-:Y:S05]  /*01a0*/  @P0 BRA `(.L_x_2) ;  /* 0x00000000002c0947 */ /* 0x000fea0003800000 */
[----:B------:R-:W-:Y:S01]  /*01b0*/  HFMA2 R2, -RZ, RZ, 0, 5.9604644775390625e-08 ;  /* 0x00000001ff027431 */ /* 0x000fe200000001ff */
[----:B------:R-:W-:Y:S02]  /*01c0*/  UPLOP3.LUT UP3, UPT, UPT, UPT, UPT, 0x40, 0x4 ;  /* 0x000000000004789c */ /* 0x000fe40003f6e870 */
[----:B------:R-:W-:Y:S02]  /*01d0*/  UPLOP3.LUT UP2, UPT, UPT, UPT, UPT, 0x40, 0x4 ;  /* 0x000000000004789c */ /* 0x000fe40003f4e870 */
[----:B------:R-:W-:Y:S02]  /*01e0*/  UPLOP3.LUT UP1, UPT, UPT, UPT, UPT, 0x80, 0x8 ;  /* 0x000000000008789c */ /* 0x000fe40003f2f070 */
[----:B------:R-:W-:Y:S02]  /*01f0*/  UPLOP3.LUT UP0, UPT, UPT, UPT, UPT, 0x40, 0x4 ;  /* 0x000000000004789c */ /* 0x000fe40003f0e870 */
[----:B------:R-:W-:Y:S02]  /*0200*/  UPLOP3.LUT UP6, UPT, UPT, UPT, UPT, 0x40, 0x4 ;  /* 0x000000000004789c */ /* 0x000fe40003fce870 */
[----:B------:R-:W-:-:S02]  /*0210*/  UPLOP3.LUT UP5, UPT, UPT, UPT, UPT, 0x40, 0x4 ;  /* 0x000000000004789c */ /* 0x000fc40003fae870 */
[----:B------:R-:W-:Y:S02]  /*0220*/  UPLOP3.LUT UP4, UPT, UPT, UPT, UPT, 0x80, 0x8 ;  /* 0x000000000008789c */ /* 0x000fe40003f8f070 */
[----:B------:R-:W-:Y:S02]  /*0230*/  UP2UR UR41, UPR, URZ, 0x8 ;  /* 0x00000008ff297883 */ /* 0x000fe40008000000 */
[----:B------:R-:W-:Y:S01]  /*0240*/  UP2UR UR40, UPR, URZ, 0x4 ;  /* 0x00000004ff287883 */ /* 0x000fe20008000000 */
[----:B------:R-:W-:Y:S11]  /*0250*/  BRA `(.L_x_0) ;  /* 0x0000000000e87947 */ /* 0x000ff60003800000 */
.L_x_2:
[----:B------:R-:W-:Y:S01]  /*0260*/  ISETP.NE.AND P0, PT, R0, 0xc, PT ;  /* 0x0000000c0000780c */ /* 0x000fe20003f05270 */
[----:B------:R-:W-:Y:S01]  /*0270*/  UPLOP3.LUT UP2, UPT, UPT, UPT, UPT, 0x40, 0x4 ;  /* 0x000000000004789c */ /* 0x000fe20003f4e870 */
[----:B------:R-:W-:Y:S01]  /*0280*/  HFMA2 R2, -RZ, RZ, 0, 1.78813934326171875e-07 ;  /* 0x00000003ff027431 */ /* 0x000fe200000001ff */
[----:B------:R-:W-:Y:S02]  /*0290*/  UPLOP3.LUT UP1, UPT, UPT, UPT, UPT, 0x80, 0x8 ;  /* 0x000000000008789c */ /* 0x000fe40003f2f070 */
[----:B------:R-:W-:Y:S02]  /*02a0*/  UP2UR UR41, UPR, URZ, 0x4 ;  /* 0x00000004ff297883 */ /* 0x000fe40008000000 */
[----:B------:R-:W-:Y:S02]  /*02b0*/  UPLOP3.LUT UP2, UPT, UPT, UPT, UPT, 0x40, 0x4 ;  /* 0x000000000004789c */ /* 0x000fe40003f4e870 */
[----:B------:R-:W-:Y:S02]  /*02c0*/  UPLOP3.LUT UP0, UPT, UPT, UPT, UPT, 0x40, 0x4 ;  /* 0x000000000004789c */ /* 0x000fe40003f0e870 */
[----:B------:R-:W-:-:S02]  /*02d0*/  UPLOP3.LUT UP6, UPT, UPT, UPT, UPT, 0x40, 0x4 ;  /* 0x000000000004789c */ /* 0x000fc40003fce870 */
[----:B------:R-:W-:Y:S02]  /*02e0*/  UPLOP3.LUT UP5, UPT, UPT, UPT, UPT, 0x80, 0x8 ;  /* 0x000000000008789c */ /* 0x000fe40003faf070 */
[----:B------:R-:W-:Y:S02]  /*02f0*/  UPLOP3.LUT UP4, UPT, UPT, UPT, UPT, 0x40, 0x4 ;  /* 0x000000000004789c */ /* 0x000fe40003f8e870 */
[----:B------:R-:W-:Y:S01]  /*0300*/  UP2UR UR40, UPR, URZ, 0x4 ;  /* 0x00000004ff287883 */ /* 0x000fe20008000000 */
[----:B------:R-:W-:Y:S11]  /*0310*/  @!P0 BRA `(.L_x_0) ;  /* 0x0000000000b88947 */ /* 0x000ff60003800000 */
[----:B------:R-:W-:-:S13]  /*0320*/  ISETP.NE.AND P0, PT, R0, 0xe, PT ;  /* 0x0000000e0000780c */ /* 0x000fda0003f05270 */
[----:B------:R-:W-:Y:S05]  /*0330*/  @!P0 BRA `(.L_x_3) ;  /* 0x00000000005c8947 */ /* 0x000fea0003800000 */
[----:B------:R-:W-:-:S13]  /*0340*/  ISETP.NE.AND P0, PT, R0, 0xd, PT ;  /* 0x0000000d0000780c */ /* 0x000fda0003f05270 */
[----:B------:R-:W-:Y:S05]  /*0350*/  @P0 BRA `(.L_x_4) ;  /* 0x00000000002c0947 */ /* 0x000fea0003800000 */
[----:B------:R-:W-:Y:S01]  /*0360*/  HFMA2 R2, -RZ, RZ, 0, 2.384185791015625e-07 ;  /* 0x00000004ff027431 */ /* 0x000fe200000001ff */
        /* <DEDUP_REMOVED lines=10> */
.L_x_4:
[----:B------:R-:W-:Y:S01]  /*0410*/  HFMA2 R2, -RZ, RZ, 0, 3.5762786865234375e-07 ;  /* 0x00000006ff027431 */ /* 0x000fe200000001ff */
[----:B------:R-:W-:Y:S02]  /*0420*/  UPLOP3.LUT UP3, UPT, UPT, UPT, UPT, 0x40, 0x4 ;  /* 0x000000000004789c */ /* 0x000fe40003f6e870 */
[----:B------:R-:W-:Y:S02]  /*0430*/  UPLOP3.LUT UP2, UPT, UPT, UPT, UPT, 0x40, 0x4 ;  /* 0x000000000004789c */ /* 0x000fe40003f4e870 */
[----:B------:R-:W-:Y:S02]  /*0440*/  UPLOP3.LUT UP0, UPT, UPT, UPT, UPT, 0x40, 0x4 ;  /* 0x000000000004789c */ /* 0x000fe40003f0e870 */
[----:B------:R-:W-:Y:S02]  /*0450*/  UPLOP3.LUT UP6, UPT, UPT, UPT, UPT, 0x40, 0x4 ;  /* 0x000000000004789c */ /* 0x000fe40003fce870 */
[----:B------:R-:W-:Y:S02]  /*0460*/  UPLOP3.LUT UP5, UPT, UPT, UPT, UPT, 0x40, 0x4 ;  /* 0x000000000004789c */ /* 0x000fe40003fae870 */
[----:B------:R-:W-:-:S02]  /*0470*/  UPLOP3.LUT UP4, UPT, UPT, UPT, UPT, 0x40, 0x4 ;  /* 0x000000000004789c */ /* 0x000fc40003f8e870 */
[----:B------:R-:W-:Y:S02]  /*0480*/  UP2UR UR41, UPR, URZ, 0x8 ;  /* 0x00000008ff297883 */ /* 0x000fe40008000000 */
[----:B------:R-:W-:Y:S01]  /*0490*/  UP2UR UR40, UPR, URZ, 0x4 ;  /* 0x00000004ff287883 */ /* 0x000fe20008000000 */
[----:B------:R-:W-:Y:S11]  /*04a0*/  BRA `(.L_x_0) ;  /* 0x0000000000547947 */ /* 0x000ff60003800000 */
.L_x_3:
[----:B------:R-:W-:Y:S01]  /*04b0*/  HFMA2 R2, -RZ, RZ, 0, 2.98023223876953125e-07 ;  /* 0x00000005ff027431 */ /* 0x000fe200000001ff */
        /* <DEDUP_REMOVED lines=10> */
.L_x_1:
[----:B------:R-:W-:Y:S01]  /*0560*/  HFMA2 R2, -RZ, RZ, 0, 1.1920928955078125e-07 ;  /* 0x00000002ff027431 */ /* 0x000fe200000001ff */
        /* <DEDUP_REMOVED lines=8> */
[----:B------:R-:W-:-:S12]  /*05f0*/  UP2UR UR40, UPR, URZ, 0x4 ;  /* 0x00000004ff287883 */ /* 0x000fd80008000000 */
.L_x_0:
[----:B------:R-:W-:Y:S01]  /*0600*/  ELECT P0, URZ, PT ;  /* 0x0000000000ff782f */ /* 0x000fe20003800000 */
[----:B------:R-:W-:Y:S03]  /*0610*/  BSSY.RECONVERGENT B0, `(.L_x_5) ;  /* 0x000000f000007945 */ /* 0x000fe60003800200 */
[----:B------:R-:W-:Y:S02]  /*0620*/  PLOP3.LUT P2, PT, P0, PT, UP0, 0x5d, 0xd5 ;  /* 0x0000000000d5781c */ /* 0x000fe4000074eb0d */
[----:B------:R-:W-:-:S11]  /*0630*/  PLOP3.LUT P1, PT, P0, PT, UP6, 0x5d, 0xd5 ;  /* 0x0000000000d5781c */ /* 0x000fd6000072eb6d */
[----:B------:R-:W-:Y:S05]  /*0640*/  @P2 BRA `(.L_x_6) ;  /* 0x00000000002c2947 */ /* 0x000fea0003800000 */
[----:B------:R-:W1:Y:S02]  /*0650*/  LDCU.64 UR4, c[0x0][0x348] ;  /* 0x00006900ff0477ac */ /* 0x000e640008000a00 */
[----:B-1----:R-:W-:-:S04]  /*0660*/  UIADD3 UR8, UP0, UPT, UR4, 0x80, URZ ;  /* 0x0000008004087890 */ /* 0x002fc8000ff1e0ff */
[----:B------:R-:W-:Y:S02]  /*0670*/  UIADD3.X UR9, UPT, UPT, URZ, UR5, URZ, UP0, !UPT ;  /* 0x00000005ff097290 */ /* 0x000fe400087fe4ff */
[----:B------:R-:W-:-:S04]  /*0680*/  UIADD3 UR6, UP0, UPT, UR4, 0x180, URZ ;  /* 0x0000018004067890 */ /* 0x000fc8000ff1e0ff */
[----:B------:R-:W-:Y:S02]  /*0690*/  UIADD3.X UR7, UPT, UPT, URZ, UR5, URZ, UP0, !UPT ;  /* 0x00000005ff077290 */ /* 0x000fe400087fe4ff */
[----:B------:R-:W-:Y:S01]  /*06a0*/  UIADD3 UR4, UP0, UPT, UR4, 0x280, URZ ;  /* 0x0000028004047890 */ /* 0x000fe2000ff1e0ff */
[----:B------:R1:W-:Y:S03]  /*06b0*/  UTMACCTL.PF [UR8] ;  /* 0x00000000080079b9 */ /* 0x0003e60008040000 */
[----:B------:R-:W-:-:S03]  /*06c0*/  UIADD3.X UR5, UPT, UPT, URZ, UR5, URZ, UP0, !UPT ;  /* 0x00000005ff057290 */ /* 0x000fc600087fe4ff */
[----:B------:R1:W-:Y:S06]  /*06d0*/  UTMACCTL.PF [UR6] ;  /* 0x00000000060079b9 */ /* 0x0003ec0008040000 */
[----:B------:R1:W-:Y:S02]  /*06e0*/  UTMACCTL.PF [UR4] ;  /* 0x00000000040079b9 */ /* 0x0003e40008040000 */
[----:B-1----:R-:W-:Y:S01]  /*06f0*/  NOP ;  /* 0x0000000000007918 */ /* 0x002fe20000000000 */
.L_x_6:
[----:B------:R-:W-:Y:S05]  /*0700*/  BSYNC.RECONVERGENT B0 ;  /* 0x0000000000007941 */ /* 0x000fea0003800200 */
.L_x_5:
[----:B------:R-:W-:Y:S04]  /*0710*/  BSSY.RECONVERGENT B0, `(.L_x_7) ;  /* 0x000001b000007945 */ /* 0x000fe80003800200 */
[----:B------:R-:W-:Y:S05]  /*0720*/  @P1 BRA `(.L_x_8) ;  /* 0x0000000000241947 */ /* 0x000fea0003800000 */
[----:B------:R-:W1:Y:S01]  /*0730*/  LDCU.64 UR4, c[0x0][0x348] ;  /* 0x00006900ff0477ac */ /* 0x000e620008000a00 */
[----:B------:R-:W-:Y:S02]  /*0740*/  PLOP3.LUT P6, PT, PT, PT, PT, 0x80, 0x8 ;  /* 0x000000000008781c */ /* 0x000fe40003fcf070 */
[----:B------:R-:W-:Y:S02]  /*0750*/  PLOP3.LUT P5, PT, PT, PT, PT, 0x8, 0x80 ;  /* 0x000000000080781c */ /* 0x000fe40003fae170 */
[----:B------:R-:W-:Y:S02]  /*0760*/  PLOP3.LUT P4, PT, PT, PT, PT, 0x80, 0x8 ;  /* 0x000000000008781c */ /* 0x000fe40003f8f070 */
[----:B------:R-:W-:Y:S01]  /*0770*/  PLOP3.LUT P3, PT, PT, PT, PT, 0x80, 0x8 ;  /* 0x000000000008781c */ /* 0x000fe20003f6f070 */
[----:B-1----:R-:W-:-:S04]  /*0780*/  UIADD3 UR4, UP0, UPT, UR4, 0x400, URZ ;  /* 0x0000040004047890 */ /* 0x002fc8000ff1e0ff */
[----:B------:R-:W-:-:S09]  /*0790*/  UIADD3.X UR5, UPT, UPT, URZ, UR5, URZ, UP0, !UPT ;  /* 0x00000005ff057290 */ /* 0x000fd200087fe4ff */
[----:B------:R1:W-:Y:S02]  /*07a0*/  UTMACCTL.PF [UR4] ;  /* 0x00000000040079b9 */ /* 0x0003e40008040000 */
[----:B-1----:R-:W-:Y:S05]  /*07b0*/  BRA `(.L_x_9) ;  /* 0x0000000000407947 */ /* 0x002fea0003800000 */
.L_x_8:
[----:B------:R-:W-:-:S13]  /*07c0*/  ISETP.NE.AND P1, PT, R2, 0x3, PT ;  /* 0x000000030200780c */ /* 0x000fda0003f25270 */
[----:B------:R-:W-:Y:S05]  /*07d0*/  @!P1 BRA `(.L_x_10) ;  /* 0x0000000000289947 */ /* 0x000fea0003800000 */
[----:B------:R-:W-:Y:S02]  /*07e0*/  ISETP.NE.AND P1, PT, R2, 0x4, PT ;  /* 0x000000040200780c */ /* 0x000fe40003f25270 */
[----:B------:R-:W-:Y:S02]  /*07f0*/  PLOP3.LUT P4, PT, PT, PT, PT, 0x80, 0x8 ;  /* 0x000000000008781c */ /* 0x000fe40003f8f070 */
[----:B------:R-:W-:Y:S02]  /*0800*/  PLOP3.LUT P5, PT, PT, PT, PT, 0x8, 0x80 ;  /* 0x000000000080781c */ /* 0x000fe40003fae170 */
[----:B------:R-:W-:Y:S02]  /*0810*/  PLOP3.LUT P6, PT, PT, PT, PT, 0x80, 0x8 ;  /* 0x000000000008781c */ /* 0x000fe40003fcf070 */
[----:B------:R-:W-:-:S05]  /*0820*/  PLOP3.LUT P3, PT, PT, PT, PT, 0x80, 0x8 ;  /* 0x000000000008781c */ /* 0x000fca0003f6f070 */
[----:B------:R-:W-:Y:S08]  /*0830*/  @P1 BRA `(.L_x_9) ;  /* 0x0000000000201947 */ /* 0x000ff00003800000 */
[----:B------:R-:W-:Y:S02]  /*0840*/  PLOP3.LUT P5, PT, PT, PT, PT, 0x8, 0x80 ;  /* 0x000000000080781c */ /* 0x000fe40003fae170 */
[----:B------:R-:W-:Y:S02]  /*0850*/  PLOP3.LUT P6, PT, PT, PT, PT, 0x8, 0x80 ;  /* 0x000000000080781c */ /* 0x000fe40003fce170 */
[----:B------:R-:W-:Y:S01]  /*0860*/  PLOP3.LUT P3, PT, PT, PT, PT, 0x8, 0x80 ;  /* 0x000000000080781c */ /* 0x000fe20003f6e170 */
[----:B------:R-:W-:-:S12]  /*0870*/  BRA `(.L_x_9) ;  /* 0x0000000000107947 */ /* 0x000fd80003800000 */
.L_x_10:
[----:B------:R-:W-:Y:S02]  /*0880*/  PLOP3.LUT P6, PT, PT, PT, PT, 0x8, 0x80 ;  /* 0x000000000080781c */ /* 0x000fe40003fce170 */
[----:B------:R-:W-:Y:S02]  /*0890*/  PLOP3.LUT P5, PT, PT, PT, PT, 0x80, 0x8 ;  /* 0x000000000008781c */ /* 0x000fe40003faf070 */
[----:B------:R-:W-:Y:S02]  /*08a0*/  PLOP3.LUT P4, PT, PT, PT, PT, 0x8, 0x80 ;  /* 0x000000000080781c */ /* 0x000fe40003f8e170 */
[----:B------:R-:W-:-:S13]  /*08b0*/  PLOP3.LUT P3, PT, PT, PT, PT, 0x80, 0x8 ;  /* 0x000000000008781c */ /* 0x000fda0003f6f070 */
.L_x_9:
[----:B------:R-:W-:Y:S05]  /*08c0*/  BSYNC.RECONVERGENT B0 ;  /* 0x0000000000007941 */ /* 0x000fea0003800200 */
.L_x_7:
[----:B------:R-:W1:Y:S01]  /*08d0*/  SHFL.IDX PT, R0, R17, RZ, 0x1f ;  /* 0x00001fff11007589 */ /* 0x000e6200000e0000 */
[----:B------:R-:W-:Y:S02]  /*08e0*/  ISETP.NE.AND P1, PT, R2, 0x3, PT ;  /* 0x000000030200780c */ /* 0x000fe40003f25270 */
[----:B------:R-:W-:Y:S02]  /*08f0*/  PLOP3.LUT P0, PT, P0, PT, UP1, 0xae, 0xea ;  /* 0x0000000000ea781c */ /* 0x000fe4000070f51e */
[----:B-1----:R-:W-:-:S13]  /*0900*/  ISETP.NE.AND P2, PT, R0, RZ, PT ;  /* 0x000000ff0000720c */ /* 0x002fda0003f45270 */
[----:B------:R-:W-:Y:S05]  /*0910*/  @P2 BRA `(.L_x_11) ;  /* 0x0000000000382947 */ /* 0x000fea0003800000 */
[----:B------:R-:W1:Y:S01]  /*0920*/  S2UR UR4, SR_CgaCtaId ;  /* 0x00000000000479c3 */ /* 0x000e620000008800 */
[----:B------:R-:W-:Y:S01]  /*0930*/  UMOV UR5, 0x400 ;  /* 0x0000040000057882 */ /* 0x000fe20000000000 */
[----:B------:R-:W-:Y:S01]  /*0940*/  UMOV UR6, 0x1 ;  /* 0x0000000100067882 */ /* 0x000fe20000000000 */
[----:B------:R-:W-:Y:S01]  /*0950*/  ELECT P2, URZ, PT ;  /* 0x0000000000ff782f */ /* 0x000fe20003840000 */
[----:B------:R-:W-:-:S04]  /*0960*/  UIADD3 UR6, UPT, UPT, -UR6, 0x100000, URZ ;  /* 0x0010000006067890 */ /* 0x000fc8000fffe1ff */
[----:B------:R-:W-:Y:S02]  /*0970*/  USHF.L.U32 UR7, UR6, 0xb, URZ ;  /* 0x0000000b06077899 */ /* 0x000fe400080006ff */
[----:B------:R-:W-:Y:S02]  /*0980*/  USHF.L.U32 UR6, UR6, 0x1, URZ ;  /* 0x0000000106067899 */ /* 0x000fe400080006ff */
[----:B-1----:R-:W-:Y:S01]  /*0990*/  ULEA UR4, UR4, UR5, 0x18 ;  /* 0x0000000504047291 */ /* 0x002fe2000f8ec0ff */
[----:B------:R-:W1:Y:S11]  /*09a0*/  FENCE.VIEW.ASYNC.S ;  /* 0x00000000000073c6 */ /* 0x000e760000000000 */
[----:B-1----:R1:W2:Y:S01]  /*09b0*/  SYNCS.EXCH.64 URZ, [UR4+0x28000], UR6 ;  /* 0x0280000604ff75b2 */ /* 0x0022a20008000100 */
[----:B------:R1:W3:Y:S01]  /*09c0*/  SYNCS.EXCH.64 URZ, [UR4+0x28010], UR6 ;  /* 0x0280100604ff75b2 */ /* 0x0002e20008000100 */
[----:B------:R1:W4:Y:S01]  /*09d0*/  SYNCS.EXCH.64 URZ, [UR4+0x28008], UR6 ;  /* 0x0280080604ff75b2 */ /* 0x0003220008000100 */
[----:B------:R1:W1:Y:S01]  /*09e0*/  SYNCS.EXCH.64 URZ, [UR4+0x28018], UR6 ;  /* 0x0280180604ff75b2 */ /* 0x0002620008000100 */
[----:B------:R-:W-:Y:S01]  /*09f0*/  NOP ;  /* 0x0000000000007918 */ /* 0x000fe20000000000 */
.L_x_11:
[----:B------:R-:W-:Y:S01]  /*0a00*/  NOP ;  /* 0x0000000000007918 */ /* 0x000fe20000000000 */
[----:B------:R-:W-:Y:S05]  /*0a10*/  @!P1 BRA `(.L_x_12) ;  /* 0x0000000000289947 */ /* 0x000fea0003800000 */
[----:B------:R-:W-:Y:S01]  /*0a20*/  ISETP.NE.AND P1, PT, R2, 0x4, PT ;  /* 0x000000040200780c */ /* 0x000fe20003f25270 */
[----:B------:R-:W-:Y:S02]  /*0a30*/  UPLOP3.LUT UP3, UPT, UPT, UPT, UPT, 0x80, 0x8 ;  /* 0x000000000008789c */ /* 0x000fe40003f6f070 */
[----:B------:R-:W-:Y:S02]  /*0a40*/  UPLOP3.LUT UP2, UPT, UPT, UPT, UPT, 0x40, 0x4 ;  /* 0x000000000004789c */ /* 0x000fe40003f4e870 */
[----:B------:R-:W-:Y:S02]  /*0a50*/  UPLOP3.LUT UP1, UPT, UPT, UPT, UPT, 0x80, 0x8 ;  /* 0x000000000008789c */ /* 0x000fe40003f2f070 */
[----:B------:R-:W-:-:S06]  /*0a60*/  UPLOP3.LUT UP0, UPT, UPT, UPT, UPT, 0x80, 0x8 ;  /* 0x000000000008789c */ /* 0x000fcc0003f0f070 */
[----:B------:R-:W-:Y:S05]  /*0a70*/  @P1 BRA `(.L_x_13) ;  /* 0x0000000000201947 */ /* 0x000fea0003800000 */
[----:B------:R-:W-:Y:S02]  /*0a80*/  UPLOP3.LUT UP2, UPT, UPT, UPT, UPT, 0x40, 0x4 ;  /* 0x000000000004789c */ /* 0x000fe40003f4e870 */
[----:B------:R-:W-:Y:S02]  /*0a90*/  UPLOP3.LUT UP3, UPT, UPT, UPT, UPT, 0x40, 0x4 ;  /* 0x000000000004789c */ /* 0x000fe40003f6e870 */
[----:B------:R-:W-:Y:S01]  /*0aa0*/  UPLOP3.LUT UP0, UPT, UPT, UPT, UPT, 0x40, 0x4 ;  /* 0x000000000004789c */ /* 0x000fe20003f0e870 */
[----:B------:R-:W-:Y:S05]  /*0ab0*/  BRA `(.L_x_13) ;  /* 0x0000000000107947 */ /* 0x000fea0003800000 */
.L_x_12:
[----:B------:R-:W-:Y:S02]  /*0ac0*/  UPLOP3.LUT UP3, UPT, UPT, UPT, UPT, 0x40, 0x4 ;  /* 0x000000000004789c */ /* 0x000fe40003f6e870 */
[----:B------:R-:W-:Y:S02]  /*0ad0*/  UPLOP3.LUT UP2, UPT, UPT, UPT, UPT, 0x80, 0x8 ;  /* 0x000000000008789c */ /* 0x000fe40003f4f070 */
[----:B------:R-:W-:Y:S02]  /*0ae0*/  UPLOP3.LUT UP1, UPT, UPT, UPT, UPT, 0x40, 0x4 ;  /* 0x000000000004789c */ /* 0x000fe40003f2e870 */
[----:B------:R-:W-:Y:S02]  /*0af0*/  UPLOP3.LUT UP0, UPT, UPT, UPT, UPT, 0x80, 0x8 ;  /* 0x000000000008789c */ /* 0x000fe40003f0f070 */
.L_x_13:
[----:B------:R-:W5:Y:S02]  /*0b00*/  SHFL.IDX PT, R0, R17, RZ, 0x1f ;  /* 0x00001fff11007589 */ /* 0x000f6400000e0000 */
[----:B-----5:R-:W-:-:S13]  /*0b10*/  ISETP.NE.AND P1, PT, R0, RZ, PT ;  /* 0x000000ff0000720c */ /* 0x020fda0003f25270 */
[----:B------:R-:W-:Y:S05]  /*0b20*/  @P1 BRA `(.L_x_14) ;  /* 0x0000000000401947 */ /* 0x000fea0003800000 */
[----:B-1----:R-:W1:Y:S01]  /*0b30*/  S2UR UR4, SR_CgaCtaId ;  /* 0x00000000000479c3 */ /* 0x002e620000008800 */
        /* <DEDUP_REMOVED lines=8> */
[----:B-1----:R1:W1:Y:S01]  /*0bc0*/  SYNCS.EXCH.64 URZ, [UR4+0x28020], UR6 ;  /* 0x0280200604ff75b2 */ /* 0x0022620008000100 */
[----:B------:R1:W1:Y:S01]  /*0bd0*/  SYNCS.EXCH.64 URZ, [UR4+0x28038], UR6 ;  /* 0x0280380604ff75b2 */ /* 0x0002620008000100 */
[----:B------:R1:W1:Y:S01]  /*0be0*/  SYNCS.EXCH.64 URZ, [UR4+0x28028], UR6 ;  /* 0x0280280604ff75b2 */ /* 0x0002620008000100 */
[----:B------:R1:W1:Y:S01]  /*0bf0*/  SYNCS.EXCH.64 URZ, [UR4+0x28040], UR6 ;  /* 0x0280400604ff75b2 */ /* 0x0002620008000100 */
[----:B------:R1:W1:Y:S01]  /*0c00*/  SYNCS.EXCH.64 URZ, [UR4+0x28030], UR6 ;  /* 0x0280300604ff75b2 */ /* 0x0002620008000100 */
[----:B------:R1:W1:Y:S01]  /*0c10*/  SYNCS.EXCH.64 URZ, [UR4+0x28048], UR6 ;  /* 0x0280480604ff75b2 */ /* 0x0002620008000100 */
[----:B------:R-:W-:Y:S01]  /*0c20*/  NOP ;  /* 0x0000000000007918 */ /* 0x000fe20000000000 */
.L_x_14:
[----:B------:R-:W5:Y:S01]  /*0c30*/  SHFL.IDX PT, R0, R17, RZ, 0x1f ;  /* 0x00001fff11007589 */ /* 0x000f6200000e0000 */
[----:B------:R-:W-:Y:S01]  /*0c40*/  NOP ;  /* 0x0000000000007918 */ /* 0x000fe20000000000 */
[----:B-----5:R-:W-:-:S13]  /*0c50*/  ISETP.NE.AND P1, PT, R0, RZ, PT ;  /* 0x000000ff0000720c */ /* 0x020fda0003f25270 */
[----:B------:R-:W-:Y:S05]  /*0c60*/  @P1 BRA `(.L_x_15) ;  /* 0x0000000000401947 */ /* 0x000fea0003800000 */
[----:B-1----:R-:W1:Y:S01]  /*0c70*/  S2UR UR4, SR_CgaCtaId ;  /* 0x00000000000479c3 */ /* 0x002e620000008800 */
[----:B------:R-:W-:Y:S01]  /*0c80*/  UMOV UR5, 0x400 ;  /* 0x0000040000057882 */ /* 0x000fe20000000000 */
[----:B------:R-:W-:Y:S01]  /*0c90*/  UMOV UR6, 0x1 ;  /* 0x0000000100067882 */ /* 0x000fe20000000000 */
[----:B------:R-:W-:Y:S01]  /*0ca0*/  UMOV UR8, 0x80 ;  /* 0x0000008000087882 */ /* 0x000fe20000000000 */
[----:B------:R-:W-:-:S04]  /*0cb0*/  UIADD3 UR6, UPT, UPT, -UR6, 0x100000, URZ ;  /* 0x0010000006067890 */ /* 0x000fc8000fffe1ff */
[----:B------:R-:W-:Y:S02]  /*0cc0*/  USHF.L.U32 UR7, UR6, 0xb, URZ ;  /* 0x0000000b06077899 */ /* 0x000fe400080006ff */
[----:B------:R-:W-:Y:S02]  /*0cd0*/  USHF.L.U32 UR6, UR6, 0x1, URZ ;  /* 0x0000000106067899 */ /* 0x000fe400080006ff */
[----:B------:R-:W-:-:S04]  /*0ce0*/  UIADD3 UR8, UPT, UPT, -UR8, 0x100000, URZ ;  /* 0x0010000008087890 */ /* 0x000fc8000fffe1ff */
[----:B------:R-:W-:Y:S02]  /*0cf0*/  USHF.L.U32 UR9, UR8, 0xb, URZ ;  /* 0x0000000b08097899 */ /* 0x000fe400080006ff */
[----:B------:R-:W-:Y:S01]  /*0d00*/  USHF.L.U32 UR8, UR8, 0x1, URZ ;  /* 0x0000000108087899 */ /* 0x000fe200080006ff */
[----:B------:R-:W-:Y:S01]  /*0d10*/  ELECT P1, URZ, PT ;  /* 0x0000000000ff782f */ /* 0x000fe20003820000 */
[----:B-1----:R-:W-:Y:S01]  /*0d20*/  ULEA UR4, UR4, UR5, 0x18 ;  /* 0x0000000504047291 */ /* 0x002fe2000f8ec0ff */
[----:B------:R-:W1:Y:S11]  /*0d30*/  FENCE.VIEW.ASYNC.S ;  /* 0x00000000000073c6 */ /* 0x000e760000000000 */
[----:B-1----:R1:W1:Y:S01]  /*0d40*/  SYNCS.EXCH.64 URZ, [UR4+0x28050], UR6 ;  /* 0x0280500604ff75b2 */ /* 0x0022620008000100 */
[----:B------:R1:W1:Y:S01]  /*0d50*/  SYNCS.EXCH.64 URZ, [UR4+0x28058], UR8 ;  /* 0x0280580804ff75b2 */ /* 0x0002620008000100 */
[----:B------:R-:W-:Y:S01]  /*0d60*/  NOP ;  /* 0x0000000000007918 */ /* 0x000fe20000000000 */
.L_x_15:
[----:B------:R-:W5:Y:S01]  /*0d70*/  SHFL.IDX PT, R0, R17, RZ, 0x1f ;  /* 0x00001fff11007589 */ /* 0x000f6200000e0000 */
[----:B-1----:R-:W-:Y:S01]  /*0d80*/  UP2UR UR4, UPR, URZ, 0x1 ;  /* 0x00000001ff047883 */ /* 0x002fe20008000000 */
[----:B------:R-:W-:Y:S01]  /*0d90*/  ISETP.NE.AND P2, PT, R2, 0x2, PT ;  /* 0x000000020200780c */ /* 0x000fe20003f45270 */
[----:B------:R-:W-:Y:S01]  /*0da0*/  UISETP.NE.AND UP0, UPT, UR40, URZ, UPT ;  /* 0x000000ff2800728c */ /* 0x000fe2000bf05270 */
[----:B------:R-:W-:-:S03]  /*0db0*/  NOP ;  /* 0x0000000000007918 */ /* 0x000fc60000000000 */
[----:B------:R-:W-:Y:S02]  /*0dc0*/  USEL UR5, URZ, 0x2, !UP0 ;  /* 0x00000002ff057887 */ /* 0x000fe4000c000000 */
[----:B------:R-:W-:Y:S02]  /*0dd0*/  UISETP.NE.AND UP0, UPT, UR4, URZ, UPT ;  /* 0x000000ff0400728c */ /* 0x000fe4000bf05270 */
[----:B------:R-:W-:Y:S02]  /*0de0*/  USEL UR4, URZ, 0x2, !UP4 ;  /* 0x00000002ff047887 */ /* 0x000fe4000e000000 */
[----:B------:R-:W-:Y:S02]  /*0df0*/  USEL UR48, UR5, 0x1, !UP5 ;  /* 0x0000000105307887 */ /* 0x000fe4000e800000 */
[----:B------:R-:W-:Y:S01]  /*0e00*/  USEL UR50, UR4, 0x1, !UP5 ;  /* 0x0000000104327887 */ /* 0x000fe2000e800000 */
[----:B-----5:R-:W-:-:S13]  /*0e10*/  ISETP.NE.AND P1, PT, R0, RZ, PT ;  /* 0x000000ff0000720c */ /* 0x020fda0003f25270 */
[----:B------:R-:W-:Y:S05]  /*0e20*/  @P1 BRA `(.L_x_16) ;  /* 0x0000000000401947 */ /* 0x000fea0003800000 */
[----:B------:R-:W1:Y:S01]  /*0e30*/  S2UR UR4, SR_CgaCtaId ;  /* 0x00000000000479c3 */ /* 0x000e620000008800 */
        /* <DEDUP_REMOVED lines=15> */
.L_x_16:
[----:B------:R-:W-:Y:S01]  /*0f30*/  NOP ;  /* 0x0000000000007918 */ /* 0x000fe20000000000 */
[----:B------:R-:W-:Y:S05]  /*0f40*/  @!P2 BRA `(.L_x_17) ;  /* 0x000000000024a947 */ /* 0x000fea0003800000 */
[----:B------:R-:W-:Y:S01]  /*0f50*/  ISETP.NE.AND P1, PT, R2, RZ, PT ;  /* 0x000000ff0200720c */ /* 0x000fe20003f25270 */
[----:B-1----:R-:W-:Y:S02]  /*0f60*/  UP2UR UR4, UPR, URZ, 0x1 ;  /* 0x00000001ff047883 */ /* 0x002fe40008000000 */
[----:B------:R-:W-:Y:S01]  /*0f70*/  UPLOP3.LUT UP0, UPT, UPT, UPT, UPT, 0x80, 0x8 ;  /* 0x000000000008789c */ /* 0x000fe20003f0f070 */
[----:B------:R-:W-:-:S03]  /*0f80*/  UMOV UR11, URZ ;  /* 0x000000ff000b7c82 */ /* 0x000fc60008000000 */
[----:B------:R-:W-:Y:S02]  /*0f90*/  UP2UR UR42, UPR, URZ, 0x1 ;  /* 0x00000001ff2a7883 */ /* 0x000fe40008000000 */
[----:B------:R-:W-:-:S04]  /*0fa0*/  UISETP.NE.AND UP0, UPT, UR4, URZ, UPT ;  /* 0x000000ff0400728c */ /* 0x000fc8000bf05270 */
[----:B------:R-:W-:Y:S07]  /*0fb0*/  @P1 BRA `(.L_x_18) ;  /* 0x00000000001c1947 */ /* 0x000fee0003800000 */
[----:B------:R-:W-:Y:S01]  /*0fc0*/  UMOV UR11, 0x1 ;  /* 0x00000001000b7882 */ /* 0x000fe20000000000 */
[----:B------:R-:W-:Y:S05]  /*0fd0*/  BRA `(.L_x_18) ;  /* 0x0000000000147947 */ /* 0x000fea0003800000 */
.L_x_17:
[----:B-1----:R-:W-:Y:S02]  /*0fe0*/  UP2UR UR4, UPR, URZ, 0x1 ;  /* 0x00000001ff047883 */ /* 0x002fe40008000000 */
[----:B------:R-:W-:Y:S01]  /*0ff0*/  UPLOP3.LUT UP0, UPT, UPT, UPT, UPT, 0x40, 0x4 ;  /* 0x000000000004789c */ /* 0x000fe20003f0e870 */
[----:B------:R-:W-:-:S03]  /*1000*/  UMOV UR11, 0x2 ;  /* 0x00000002000b7882 */ /* 0x000fc60000000000 */
[----:B------:R-:W-:Y:S02]  /*1010*/  UP2UR UR42, UPR, URZ, 0x1 ;  /* 0x00000001ff2a7883 */ /* 0x000fe40008000000 */
[----:B------:R-:W-:Y:S02]  /*1020*/  UISETP.NE.AND UP0, UPT, UR4, URZ, UPT ;  /* 0x000000ff0400728c */ /* 0x000fe4000bf05270 */
.L_x_18:
[----:B------:R-:W1:Y:S02]  /*1030*/  SHFL.IDX PT, R0, R17, RZ, 0x1f ;  /* 0x00001fff11007589 */ /* 0x000e6400000e0000 */
[----:B-1----:R-:W-:-:S13]  /*1040*/  ISETP.NE.AND P1, PT, R0, RZ, PT ;  /* 0x000000ff0000720c */ /* 0x002fda0003f25270 */
[----:B------:R-:W-:Y:S05]  /*1050*/  @P1 BRA `(.L_x_19) ;  /* 0x0000000000301947 */ /* 0x000fea0003800000 */
[----:B------:R-:W1:Y:S01]  /*1060*/  S2UR UR6, SR_CgaCtaId ;  /* 0x00000000000679c3 */ /* 0x000e620000008800 */
[----:B------:R-:W-:Y:S01]  /*1070*/  UMOV UR4, 0x400 ;  /* 0x0000040000047882 */ /* 0x000fe20000000000 */
[----:B------:R-:W-:Y:S01]  /*1080*/  UMOV UR5, 0x80 ;  /* 0x0000008000057882 */ /* 0x000fe20000000000 */
[----:B------:R-:W-:Y:S01]  /*1090*/  ELECT P1, URZ, PT ;  /* 0x0000000000ff782f */ /* 0x000fe20003820000 */
[----:B-1----:R-:W-:Y:S02]  /*10a0*/  ULEA UR6, UR6, UR4, 0x18 ;  /* 0x0000000406067291 */ /* 0x002fe4000f8ec0ff */
[----:B------:R-:W-:-:S04]  /*10b0*/  UIADD3 UR4, UPT, UPT, -UR5, 0x100000, URZ ;  /* 0x0010000005047890 */ /* 0x000fc8000fffe1ff */
[----:B------:R-:W-:Y:S02]  /*10c0*/  USHF.L.U32 UR5, UR4, 0xb, URZ ;  /* 0x0000000b04057899 */ /* 0x000fe400080006ff */
[----:B------:R-:W-:Y:S01]  /*10d0*/  USHF.L.U32 UR4, UR4, 0x1, URZ ;  /* 0x0000000104047899 */ /* 0x000fe200080006ff */
[----:B------:R-:W1:Y:S11]  /*10e0*/  FENCE.VIEW.ASYNC.S ;  /* 0x00000000000073c6 */ /* 0x000e760000000000 */
[----:B-1----:R1:W1:Y:S01]  /*10f0*/  SYNCS.EXCH.64 URZ, [UR6+0x28070], UR4 ;  /* 0x0280700406ff75b2 */ /* 0x0022620008000100 */
[----:B------:R1:W1:Y:S01]  /*1100*/  SYNCS.EXCH.64 URZ, [UR6+0x28078], UR4 ;  /* 0x0280780406ff75b2 */ /* 0x0002620008000100 */
[----:B------:R-:W-:Y:S01]  /*1110*/  NOP ;  /* 0x0000000000007918 */ /* 0x000fe20000000000 */
.L_x_19:
[----:B------:R-:W-:Y:S01]  /*1120*/  NOP ;  /* 0x0000000000007918 */ /* 0x000fe20000000000 */
[----:B------:R-:W-:Y:S05]  /*1130*/  @!P2 BRA `(.L_x_20) ;  /* 0x000000000024a947 */ /* 0x000fea0003800000 */
[----:B------:R-:W-:Y:S01]  /*1140*/  ISETP.NE.AND P1, PT, R2, 0x1, PT ;  /* 0x000000010200780c */ /* 0x000fe20003f25270 */
        /* <DEDUP_REMOVED lines=8> */
.L_x_20:
[----:B-1----:R-:W-:Y:S02]  /*11d0*/  UP2UR UR4, UPR, URZ, 0x1 ;  /* 0x00000001ff047883 */ /* 0x002fe40008000000 */
[----:B------:R-:W-:Y:S01]  /*11e0*/  UPLOP3.LUT UP0, UPT, UPT, UPT, UPT, 0x40, 0x4 ;  /* 0x000000000004789c */ /* 0x000fe20003f0e870 */
[----:B------:R-:W-:-:S03]  /*11f0*/  UMOV UR10, 0x2 ;  /* 0x00000002000a7882 */ /* 0x000fc60000000000 */
[----:B------:R-:W-:Y:S02]  /*1200*/  UP2UR UR45, UPR, URZ, 0x1 ;  /* 0x00000001ff2d7883 */ /* 0x000fe40008000000 */
[----:B------:R-:W-:Y:S02]  /*1210*/  UISETP.NE.AND UP0, UPT, UR4, URZ, UPT ;  /* 0x000000ff0400728c */ /* 0x000fe4000bf05270 */
.L_x_21:
[----:B------:R-:W1:Y:S01]  /*1220*/  SHFL.IDX PT, R0, R17, RZ, 0x1f ;  /* 0x00001fff11007589 */ /* 0x000e6200000e0000 */
[----:B------:R-:W-:Y:S02]  /*1230*/  USEL UR49, URZ, 0x1, !UP4 ;  /* 0x00000001ff317887 */ /* 0x000fe4000e000000 */
[----:B------:R-:W-:Y:S01]  /*1240*/  USEL UR44, URZ, 0x1, UP4 ;  /* 0x00000001ff2c7887 */ /* 0x000fe2000a000000 */
        /* <DEDUP_REMOVED lines=14> */
.L_x_22:
        /* <DEDUP_REMOVED lines=19> */
[----:B------:R1:W1:Y:S01]  /*1460*/  SYNCS.EXCH.64 URZ, [UR4+0x28098], UR8 ;  /* 0x0280980804ff75b2 */ /* 0x0002620008000100 */
[----:B------:R1:W1:Y:S01]  /*1470*/  SYNCS.EXCH.64 URZ, [UR4+0x280a8], UR6 ;  /* 0x0280a80604ff75b2 */ /* 0x0002620008000100 */
[----:B------:R-:W-:Y:S01]  /*1480*/  NOP ;  /* 0x0000000000007918 */ /* 0x000fe20000000000 */
.L_x_23:
        /* <DEDUP_REMOVED lines=22> */
.L_x_24:
[----:B------:R-:W5:Y:S01]  /*15f0*/  SHFL.IDX PT, R0, R17, RZ, 0x1f ;  /* 0x00001fff11007589 */ /* 0x000f6200000e0000 */
[----:B------:R-:W-:Y:S01]  /*1600*/  NOP ;  /* 0x0000000000007918 */ /* 0x000fe20000000000 */
[----:B-----5:R-:W-:-:S13]  /*1610*/  ISETP.NE.AND P1, PT, R0, RZ, PT ;  /* 0x000000ff0000720c */ /* 0x020fda0003f25270 */
[----:B------:R-:W-:Y:S05]  /*1620*/  @P1 BRA `(.L_x_25) ;  /* 0x0000000000301947 */ /* 0x000fea0003800000 */
[----:B-1----:R-:W1:Y:S01]  /*1630*/  S2UR UR6, SR_CgaCtaId ;  /* 0x00000000000679c3 */ /* 0x002e620000008800 */
        /* <DEDUP_REMOVED lines=11> */
.L_x_25:
[----:B------:R-:W-:Y:S01]  /*16f0*/  ISETP.GT.AND P1, PT, R2, 0x3, PT ;  /* 0x000000030200780c */ /* 0x000fe20003f24270 */
[----:B------:R-:W-:Y:S01]  /*1700*/  NOP ;  /* 0x0000000000007918 */ /* 0x000fe20000000000 */
[----:B-1234-:R-:W-:Y:S11]  /*1710*/  BAR.SYNC.DEFER_BLOCKING 0x0 ;  /* 0x0000000000007b1d */ /* 0x01eff60000010000 */
[----:B------:R-:W-:Y:S05]  /*1720*/  @P1 BRA `(.L_x_26) ;  /* 0x000001b400ac1947 */ /* 0x000fea0003800000 */
[----:B------:R-:W-:-:S13]  /*1730*/  ISETP.GE.U32.AND P0, PT, R2, 0x2, PT ;  /* 0x000000020200780c */ /* 0x000fda0003f06070 */
[----:B------:R-:W-:Y:S05]  /*1740*/  @!P0 BRA `(.L_x_27) ;  /* 0x0000010c005c8947 */ /* 0x000fea0003800000 */
[----:B------:R-:W-:Y:S05]  /*1750*/  @!P2 BRA `(.L_x_28) ;  /* 0x0000003000d0a947 */ /* 0x000fea0003800000 */
[----:B------:R-:W-:-:S08]  /*1760*/  NOP ;  /* 0x0000000000007918 */ /* 0x000fd00000000000 */
[----:B------:R-:W1:-:S00]  /*1770*/  USETMAXREG.DEALLOC.CTAPOOL 0x20 ;  /* 0x00000020000079c8 */ /* 0x000e4000080e0500 */
[----:B------:R-:W2:Y:S08]  /*1780*/  S2UR UR4, SR_CTAID.X ;  /* 0x00000000000479c3 */ /* 0x000eb00000002500 */
[----:B-1----:R-:W1:Y:S01]  /*1790*/  LDC R0, c[0x0][0x380] ;  /* 0x0000e000ff007b82 */ /* 0x002e620000000800 */
[----:B--2---:R-:W-:-:S06]  /*17a0*/  USHF.L.U32 UR4, UR4, 0x8, URZ ;  /* 0x0000000804047899 */ /* 0x004fcc00080006ff */
[----:B-1----:R-:W-:-:S13]  /*17b0*/  ISETP.LE.U32.AND P0, PT, R0, UR4, PT ;  /* 0x0000000400007c0c */ /* 0x002fda000bf03070 */
[----:B------:R-:W-:Y:S05]  /*17c0*/  @P0 EXIT ;  /* 0x000000000000094d */ /* 0x000fea0003800000 */
[----:B------:R-:W1:Y:S01]  /*17d0*/  S2UR UR20, SR_CgaCtaId ;  /* 0x00000000001479c3 */ /* 0x000e620000008800 */
[----:B------:R-:W-:Y:S01]  /*17e0*/  UMOV UR4, 0x40 ;  /* 0x0000004000047882 */ /* 0x000fe20000000000 */
[----:B------:R-:W-:Y:S01]  /*17f0*/  NOP ;  /* 0x0000000000007918 */ /* 0x000fe20000000000 */
[----:B-1----:R-:W-:-:S03]  /*1800*/  ULEA UR5, UR20, UR4, 0x18 ;  /* 0x0000000414057291 */ /* 0x002fc6000f8ec0ff */
[----:B------:R-:W-:Y:S02]  /*1810*/  UMOV UR4, 0x400 ;  /* 0x0000040000047882 */ /* 0x000fe40000000000 */
[----:B------:R-:W-:-:S04]  /*1820*/  ULEA UR20, UR20, UR4, 0x18 ;  /* 0x0000000414147291 */ /* 0x000fc8000f8ec0ff */
[----:B------:R-:W1:Y:S02]  /*1830*/  LDS.U8 R0, [UR5+0x1c] ;  /* 0x00001c05ff007984 */ /* 0x000e640008000000 */
[----:B-1----:R-:W-:-:S13]  /*1840*/  ISETP.NE.AND P0, PT, R0, RZ, PT ;  /* 0x000000ff0000720c */ /* 0x002fda0003f05270 */
[----:B------:R-:W-:Y:S05]  /*1850*/  @P0 BRA `(.L_x_29) ;  /* 0x0000000000580947 */ /* 0x000fea0003800000 */
[----:B------:R-:W-:-:S13]  /*1860*/  ELECT P0, URZ, PT ;  /* 0x0000000000ff782f */ /* 0x000fda0003800000 */
[----:B------:R-:W-:Y:S05]  /*1870*/  @!P0 BRA `(.L_x_30) ;  /* 0x0000000000608947 */ /* 0x000fea0003800000 */
[----:B------:R-:W-:Y:S01]  /*1880*/  UMOV UR4, 0x10 ;  /* 0x0000001000047882 */ /* 0x000fe20000000000 */
[----:B------:R-:W-:Y:S01]  /*1890*/  HFMA2 R0, -RZ, RZ, 0, 5.9604644775390625e-08 ;  /* 0x00000001ff007431 */ /* 0x000fe200000001ff */
[----:B------:R-:W-:-:S03]  /*18a0*/  MOV R2, 0xffff ;  /* 0x0000ffff00027802 */ /* 0x000fc60000000f00 */
[----:B------:R-:W-:Y:S04]  /*18b0*/  DEPBAR.LE SB1, 0x36 ;  /* 0x00009d800000791a */ /* 0x000fe80000000000 */
[----:B------:R-:W1:Y:S02]  /*18c0*/  UTCATOMSWS.FIND_AND_SET.ALIGN UP0, UR4, UR4 ;  /* 0x00000004000475e3 */ /* 0x000e640008000800 */
[----:B-1----:R-:W-:Y:S01]  /*18d0*/  MOV R3, UR4 ;  /* 0x0000000400037c02 */ /* 0x002fe20008000f00 */
[----:B------:R-:W-:Y:S06]  /*18e0*/  BRA.U UP0, `(.L_x_31) ;  /* 0x0000000100187547 */ /* 0x000fec000b800000 */
.L_x_32:
[----:B------:R-:W-:Y:S05]  /*18f0*/  NANOSLEEP 0x64 ;  /* 0x000000640000795d */ /* 0x000fea0003800000 */
[----:B------:R-:W-:-:S05]  /*1900*/  UMOV UR4, 0x10 ;  /* 0x0000001000047882 */ /* 0x000fca0000000000 */
[----:B------:R-:W-:Y:S04]  /*1910*/  DEPBAR.LE SB1, 0x36 ;  /* 0x00009d800000791a */ /* 0x000fe80000000000 */
[----:B------:R-:W1:Y:S02]  /*1920*/  UTCATOMSWS.FIND_AND_SET.ALIGN UP0, UR4, UR4 ;  /* 0x00000004000475e3 */ /* 0x000e640008000800 */
[----:B-1----:R-:W-:Y:S01]  /*1930*/  MOV R3, UR4 ;  /* 0x0000000400037c02 */ /* 0x002fe20008000f00 */
[----:B------:R-:W-:Y:S05]  /*1940*/  BRA.U !UP0, `(.L_x_32) ;  /* 0xfffffffd08e87547 */ /* 0x000fea000b83ffff */
.L_x_31:
[-C--:B------:R-:W-:Y:S02]  /*1950*/  SHF.L.U32 R2, R2, R3.reuse, RZ ;  /* 0x0000000302027219 */ /* 0x080fe400000006ff */
[----:B------:R-:W-:Y:S01]  /*1960*/  SHF.L.U32 R0, R0, R3, RZ ;  /* 0x0000000300007219 */ /* 0x000fe200000006ff */
[----:B------:R-:W-:Y:S02]  /*1970*/  IMAD.SHL.U32 R3, R3, 0x20, RZ ;  /* 0x0000002003037824 */ /* 0x000fe400078e00ff */
[----:B------:R1:W-:Y:S04]  /*1980*/  ATOMS.OR RZ, [UR5+0x14], R2 ;  /* 0x00001402ffff798c */ /* 0x0003e8000b000005 */
[----:B------:R1:W-:Y:S04]  /*1990*/  ATOMS.OR RZ, [UR5+0x18], R0 ;  /* 0x00001800ffff798c */ /* 0x0003e8000b000005 */
[----:B------:R1:W-:Y:S01]  /*19a0*/  STS [UR20+0x280e0], R3 ;  /* 0x0280e003ff007988 */ /* 0x0003e20008000814 */
[----:B------:R-:W-:Y:S05]  /*19b0*/  BRA `(.L_x_30) ;  /* 0x0000000000107947 */ /* 0x000fea0003800000 */
.L_x_29:
[----:B------:R-:W-:Y:S02]  /*19c0*/  MOV R0, 0xffffffff ;  /* 0xffffffff00007802 */ /* 0x000fe40000000f00 */
[----:B------:R-:W-:-:S03]  /*19d0*/  MOV R2, 0x1a00 ;  /* 0x00001a0000027802 */ /* 0x000fc60000000f00 */
[----:B------:R1:W-:Y:S04]  /*19e0*/  STS [UR20+0x280e0], R0 ;  /* 0x0280e000ff007988 */ /* 0x0003e80008000814 */
[----:B-1----:R-:W-:Y:S05]  /*19f0*/  CALL.REL.NOINC `($__internal_1_$__cuda_sm10x_tcgen05_guardrail_trap_phase_invalid_during_alloc) ;  /* 0x0000020c00e87944 */ /* 0x002fea0003c00000 */
.L_x_30:
[----:B------:R-:W-:Y:S05]  /*1a00*/  WARPSYNC.ALL ;  /* 0x0000000000007948 */ /* 0x000fea0003800000 */
[----:B------:R-:W2:Y:S02]  /*1a10*/  LDCU UR44, c[0x0][0x384] ;  /* 0x00007080ff2c77ac */ /* 0x000ea40008000800 */
[----:B--2---:R-:W-:Y:S01]  /*1a20*/  ISETP.NE.AND P0, PT, RZ, UR44, PT ;  /* 0x0000002cff007c0c */ /* 0x004fe2000bf05270 */
[----:B------:R-:W-:-:S12]  /*1a30*/  NOP ;  /* 0x0000000000007918 */ /* 0x000fd80000000000 */
[----:B------:R-:W-:Y:S05]  /*1a40*/  @!P0 EXIT ;  /* 0x000000000000894d */ /* 0x000fea0003800000 */
[----:B------:R-:W-:Y:S01]  /*1a50*/  UIADD3 UR4, UPT, UPT, UR20, 0x10000, URZ ;  /* 0x0001000014047890 */ /* 0x000fe2000fffe0ff */
[----:B------:R-:W-:Y:S01]  /*1a60*/  BSSY.RECONVERGENT B0, `(.L_x_33) ;  /* 0x000000b000007945 */ /* 0x000fe20003800200 */
[----:B------:R-:W-:Y:S02]  /*1a70*/  USHF.R.U32.HI UR6, URZ, 0x4, UR20 ;  /* 0x00000004ff067899 */ /* 0x000fe40008011614 */
[----:B------:R-:W-:Y:S02]  /*1a80*/  USHF.R.U32.HI UR4, URZ, 0x4, UR4 ;  /* 0x00000004ff047899 */ /* 0x000fe40008011604 */
[----:B------:R-:W-:Y:S02]  /*1a90*/  ULOP3.LUT UR6, UR6, 0x3fff, URZ, 0xc0, !UPT ;  /* 0x00003fff06067892 */ /* 0x000fe4000f8ec0ff */
[----:B------:R-:W-:Y:S02]  /*1aa0*/  ULOP3.LUT UR5, UR4, 0x3fff, URZ, 0xc0, !UPT ;  /* 0x00003fff04057892 */ /* 0x000fe4000f8ec0ff */
[----:B------:R-:W-:-:S02]  /*1ab0*/  ULOP3.LUT UR4, UR6, 0x10000, URZ, 0xfc, !UPT ;  /* 0x0001000006047892 */ /* 0x000fc4000f8efcff */
[----:B------:R-:W-:Y:S02]  /*1ac0*/  ULOP3.LUT UR58, UR5, 0x10000, URZ, 0xfc, !UPT ;  /* 0x00010000053a7892 */ /* 0x000fe4000f8efcff */
[----:B------:R-:W-:Y:S01]  /*1ad0*/  ULOP3.LUT UR60, UR5, 0x4000000, URZ, 0xfc, !UPT ;  /* 0x04000000053c7892 */ /* 0x000fe2000f8efcff */
[----:B------:R-:W-:Y:S01]  /*1ae0*/  UMOV UR59, 0x40004040 ;  /* 0x40004040003b7882 */ /* 0x000fe20000000000 */
[----:B------:R-:W-:Y:S06]  /*1af0*/  @!P4 BRA `(.L_x_34) ;  /* 0x000000000004c947 */ /* 0x000fec0003800000 */
[----:B------:R-:W-:Y:S05]  /*1b00*/  BPT.TRAP 0x1 ;  /* 0x000000040000795c */ /* 0x000fea0000300000 */
.L_x_34:
[----:B------:R-:W-:Y:S05]  /*1b10*/  BSYNC.RECONVERGENT B0 ;  /* 0x0000000000007941 */ /* 0x000fea0003800200 */
.L_x_33:
[----:B------:R-:W-:-:S04]  /*1b20*/  SHF.L.U32 R6, RZ, 0x1f, RZ ;  /* 0x0000001fff067819 */ /* 0x000fc800000006ff */
[----:B------:R-:W2:Y:S02]  /*1b30*/  SYNCS.PHASECHK.TRANS64.TRYWAIT P0, [UR20+0x28000], R6 ;  /* 0x02800006ff0075a7 */ /* 0x000ea40008001114 */
[----:B--2---:R-:W-:Y:S05]  /*1b40*/  @!P0 BRA `(.L_x_35) ;  /* 0x000001f800688947 */ /* 0x004fea0003800000 */
.L_x_396:
[----:B------:R-:W-:Y:S05]  /*1b50*/  BRA.U !UP1, `(.L_x_36) ;  /* 0x0000000109047547 */ /* 0x000fea000b800000 */
[----:B------:R-:W-:Y:S05]  /*1b60*/  BPT.TRAP 0x1 ;  /* 0x000000040000795c */ /* 0x000fea0000300000 */
.L_x_36:
[----:B------:R-:W2:Y:S01]  /*1b70*/  SYNCS.PHASECHK.TRANS64.TRYWAIT P0, [UR20+0x28020], R6 ;  /* 0x02802006ff0075a7 */ /* 0x000ea20008001114 */
[----:B------:R-:W-:Y:S01]  /*1b80*/  ULOP3.LUT UR72, UR48, 0x1, URZ, 0xc0, !UPT ;  /* 0x0000000130487892 */ /* 0x000fe2000f8ec0ff */
[----:B--2---:R-:W-:Y:S11]  /*1b90*/  @!P0 BRA `(.L_x_37) ;  /* 0x000001f8006c8947 */ /* 0x004ff60003800000 */
.L_x_398:
[----:B------:R-:W-:-:S09]  /*1ba0*/  UISETP.NE.U32.AND UP0, UPT, UR72, 0x1, UPT ;  /* 0x000000014800788c */ /* 0x000fd2000bf05070 */
[----:B------:R-:W-:Y:S05]  /*1bb0*/  BRA.U !UP0, `(.L_x_38) ;  /* 0x0000000108047547 */ /* 0x000fea000b800000 */
[----:B------:R-:W-:Y:S05]  /*1bc0*/  BPT.TRAP 0x1 ;  /* 0x000000040000795c */ /* 0x000fea0000300000 */
.L_x_38:
[----:B------:R-:W-:Y:S01]  /*1bd0*/  IMAD.MOV.U32 R5, RZ, RZ, 0x1 ;  /* 0x00000001ff057424 */ /* 0x000fe200078e00ff */
[----:B-1----:R-:W-:Y:S01]  /*1be0*/  CS2R R2, SRZ ;  /* 0x0000000000027805 */ /* 0x002fe2000001ff00 */
[----:B------:R-:W-:-:S03]  /*1bf0*/  IMAD.MOV.U32 R0, RZ, RZ, RZ ;  /* 0x000000ffff007224 */ /* 0x000fc600078e00ff */
[----:B------:R-:W-:-:S04]  /*1c00*/  SHF.L.U32 R5, R5, 0x1f, RZ ;  /* 0x0000001f05057819 */ /* 0x000fc800000006ff */
[----:B------:R-:W1:Y:S02]  /*1c10*/  SYNCS.PHASECHK.TRANS64.TRYWAIT P0, [UR20+0x28058], R5 ;  /* 0x02805805ff0075a7 */ /* 0x000e640008001114 */
[----:B-1----:R-:W-:Y:S05]  /*1c20*/  @!P0 BRA `(.L_x_39) ;  /* 0x000001f800608947 */ /* 0x002fea0003800000 */
.L_x_400:
[----:B------:R-:W-:Y:S01]  /*1c30*/  R2UR UR42, R3 ;  /* 0x00000000032a72ca */ /* 0x000fe200000e0000 */
[----:B------:R-:W-:Y:S01]  /*1c40*/  IMAD.MOV.U32 R3, RZ, RZ, RZ ;  /* 0x000000ffff037224 */ /* 0x000fe200078e00ff */
[----:B------:R-:W-:Y:S01]  /*1c50*/  R2UR UR40, R0 ;  /* 0x00000000002872ca */ /* 0x000fe200000e0000 */
[----:B------:R-:W-:Y:S01]  /*1c60*/  IMAD.MOV.U32 R0, RZ, RZ, RZ ;  /* 0x000000ffff007224 */ /* 0x000fe200078e00ff */
[----:B------:R-:W-:Y:S01]  /*1c70*/  R2UR UR41, R2 ;  /* 0x00000000022972ca */ /* 0x000fe200000e0000 */
[----:B------:R-:W-:Y:S01]  /*1c80*/  IMAD.MOV.U32 R2, RZ, RZ, RZ ;  /* 0x000000ffff027224 */ /* 0x000fe200078e00ff */
[----:B------:R-:W-:Y:S01]  /*1c90*/  R2UR UR39, R3 ;  /* 0x00000000032772ca */ /* 0x000fe200000e0000 */
[----:B------:R-:W-:Y:S01]  /*1ca0*/  UIADD3 UR8, UPT, UPT, UR58, 0x2, URZ ;  /* 0x000000023a087890 */ /* 0x000fe2000fffe0ff */
[----:B------:R-:W-:Y:S01]  /*1cb0*/  R2UR UR38, R0 ;  /* 0x00000000002672ca */ /* 0x000fe200000e0000 */
[----:B------:R-:W-:Y:S01]  /*1cc0*/  UIADD3 UR24, UPT, UPT, UR4, 0x2, URZ ;  /* 0x0000000204187890 */ /* 0x000fe2000fffe0ff */
[C---:B------:R-:W-:Y:S01]  /*1cd0*/  R2UR UR37, R2.reuse ;  /* 0x00000000022572ca */ /* 0x040fe200000e0000 */
[----:B------:R-:W-:Y:S01]  /*1ce0*/  UIADD3 UR6, UPT, UPT, UR58, 0x4, URZ ;  /* 0x000000043a067890 */ /* 0x000fe2000fffe0ff */
[----:B------:R-:W-:Y:S01]  /*1cf0*/  R2UR UR36, R2 ;  /* 0x00000000022472ca */ /* 0x000fe200000e0000 */
[----:B------:R-:W-:Y:S01]  /*1d00*/  UIADD3 UR22, UPT, UPT, UR4, 0x4, URZ ;  /* 0x0000000404167890 */ /* 0x000fe2000fffe0ff */
[----:B------:R-:W-:Y:S01]  /*1d10*/  R2UR UR21, R0 ;  /* 0x00000000001572ca */ /* 0x000fe200000e0000 */
[----:B------:R-:W-:-:S02]  /*1d20*/  UIADD3 UR26, UPT, UPT, UR58, 0x6, URZ ;  /* 0x000000063a1a7890 */ /* 0x000fc4000fffe0ff */
[----:B------:R-:W-:Y:S02]  /*1d30*/  UIADD3 UR18, UPT, UPT, UR4, 0x6, URZ ;  /* 0x0000000604127890 */ /* 0x000fe4000fffe0ff */
[----:B------:R-:W-:Y:S02]  /*1d40*/  UIADD3 UR28, UPT, UPT, UR58, 0x400, URZ ;  /* 0x000004003a1c7890 */ /* 0x000fe4000fffe0ff */
[----:B------:R-:W-:Y:S02]  /*1d50*/  UIADD3 UR16, UPT, UPT, UR4, 0x400, URZ ;  /* 0x0000040004107890 */ /* 0x000fe4000fffe0ff */
[----:B------:R-:W-:Y:S02]  /*1d60*/  UIADD3 UR30, UPT, UPT, UR58, 0x402, URZ ;  /* 0x000004023a1e7890 */ /* 0x000fe4000fffe0ff */
[----:B------:R-:W-:Y:S02]  /*1d70*/  UIADD3 UR14, UPT, UPT, UR4, 0x402, URZ ;  /* 0x00000402040e7890 */ /* 0x000fe4000fffe0ff */
[----:B------:R-:W-:-:S02]  /*1d80*/  UIADD3 UR32, UPT, UPT, UR58, 0x404, URZ ;  /* 0x000004043a207890 */ /* 0x000fc4000fffe0ff */
[----:B------:R-:W-:Y:S02]  /*1d90*/  UIADD3 UR12, UPT, UPT, UR4, 0x404, URZ ;  /* 0x00000404040c7890 */ /* 0x000fe4000fffe0ff */
[----:B------:R-:W-:Y:S01]  /*1da0*/  UIADD3 UR34, UPT, UPT, UR58, 0x406, URZ ;  /* 0x000004063a227890 */ /* 0x000fe2000fffe0ff */
[----:B------:R-:W-:Y:S01]  /*1db0*/  UMOV UR66, 0x0 ;  /* 0x0000000000427882 */ /* 0x000fe20000000000 */
[----:B------:R-:W-:Y:S01]  /*1dc0*/  UMOV UR67, 0x8200490 ;  /* 0x0820049000437882 */ /* 0x000fe20000000000 */
[----:B------:R-:W-:Y:S01]  /*1dd0*/  UMOV UR5, 0x40004040 ;  /* 0x4000404000057882 */ /* 0x000fe20000000000 */
[----:B------:R-:W-:Y:S01]  /*1de0*/  UIADD3 UR10, UPT, UPT, UR4, 0x406, URZ ;  /* 0x00000406040a7890 */ /* 0x000fe2000fffe0ff */
[----:B------:R2:W-:Y:S01]  /*1df0*/  UTCHMMA gdesc[UR4], gdesc[UR58], tmem[UR42], tmem[UR66], idesc[UR67], !UPT ;  /* 0x00ff423a040075ea */ /* 0x0005e2000f80002a */
[----:B------:R-:W-:Y:S01]  /*1e00*/  UMOV UR64, 0x0 ;  /* 0x0000000000407882 */ /* 0x000fe20000000000 */
        /* <DEDUP_REMOVED lines=11> */
[----:B------:R2:W-:Y:S01]  /*1ec0*/  UTCHMMA gdesc[UR24], gdesc[UR8], tmem[UR41], tmem[UR64], idesc[UR65], UPT ;  /* 0x00ff4008180075ea */ /* 0x0005e2000b800029 */
        /* <DEDUP_REMOVED lines=20> */
[----:B------:R2:W-:Y:S01]  /*2010*/  UTCHMMA gdesc[UR12], gdesc[UR32], tmem[UR36], tmem[UR48], idesc[UR49], UPT ;  /* 0x00ff30200c0075ea */ /* 0x0005e2000b800024 */
[----:B------:R2:W-:Y:S01]  /*2020*/  UTCHMMA gdesc[UR10], gdesc[UR34], tmem[UR21], tmem[UR46], idesc[UR47], UPT ;  /* 0x00ff2e220a0075ea */ /* 0x0005e2000b800015 */
[----:B------:R-:W-:-:S09]  /*2030*/  UISETP.NE.AND UP4, UPT, UR72, URZ, UPT ;  /* 0x000000ff4800728c */ /* 0x000fd2000bf85270 */
[----:B------:R-:W-:Y:S05]  /*2040*/  BRA.U UP4, `(.L_x_40) ;  /* 0x0000000104047547 */ /* 0x000fea000b800000 */
[----:B--2---:R-:W-:Y:S05]  /*2050*/  BPT.TRAP 0x1 ;  /* 0x000000040000795c */ /* 0x004fea0000300000 */
.L_x_40:
[----:B--2---:R-:W-:Y:S01]  /*2060*/  UIADD3 UR5, UPT, UPT, UR20, 0x28050, URZ ;  /* 0x0002805014057890 */ /* 0x004fe2000fffe0ff */
[----:B------:R-:W-:Y:S08]  /*2070*/  BSSY.RECONVERGENT B0, `(.L_x_41) ;  /* 0x0000004000007945 */ /* 0x000ff00003800200 */
[----:B------:R2:W-:Y:S01]  /*2080*/  UTCBAR [UR5], URZ ;  /* 0x000000ff050073e9 */ /* 0x0005e200080000ff */
[----:B------:R-:W-:Y:S05]  /*2090*/  @!P4 BRA `(.L_x_42) ;  /* 0x000000000004c947 */ /* 0x000fea0003800000 */
[----:B--2---:R-:W-:Y:S05]  /*20a0*/  BPT.TRAP 0x1 ;  /* 0x000000040000795c */ /* 0x004fea0000300000 */
.L_x_42:
[----:B--2---:R-:W-:Y:S05]  /*20b0*/  BSYNC.RECONVERGENT B0 ;  /* 0x0000000000007941 */ /* 0x004fea0003800200 */
.L_x_41:
[----:B------:R-:W2:Y:S01]  /*20c0*/  SYNCS.PHASECHK.TRANS64.TRYWAIT P0, [UR20+0x28008], R6 ;  /* 0x02800806ff0075a7 */ /* 0x000ea20008001114 */
[----:B------:R-:W-:Y:S01]  /*20d0*/  ULOP3.LUT UR61, UR50, 0x1, URZ, 0xc0, !UPT ;  /* 0x00000001323d7892 */ /* 0x000fe2000f8ec0ff */
[----:B--2---:R-:W-:Y:S11]  /*20e0*/  @!P0 BRA `(.L_x_43) ;  /* 0x000001f400488947 */ /* 0x004ff60003800000 */
.L_x_402:
[----:B------:R-:W-:-:S09]  /*20f0*/  UISETP.NE.U32.AND UP0, UPT, UR61, 0x1, UPT ;  /* 0x000000013d00788c */ /* 0x000fd2000bf05070 */
[----:B------:R-:W-:Y:S05]  /*2100*/  BRA.U !UP0, `(.L_x_44) ;  /* 0x0000000108047547 */ /* 0x000fea000b800000 */
[----:B------:R-:W-:Y:S05]  /*2110*/  BPT.TRAP 0x1 ;  /* 0x000000040000795c */ /* 0x000fea0000300000 */
.L_x_44:
[----:B------:R-:W3:Y:S01]  /*2120*/  SYNCS.PHASECHK.TRANS64.TRYWAIT P0, [UR20+0x28068], R5 ;  /* 0x02806805ff0075a7 */ /* 0x000ee20008001114 */
[----:B--2---:R-:W-:Y:S01]  /*2130*/  HFMA2 R3, -RZ, RZ, 0, 7.62939453125e-06 ;  /* 0x00000080ff037431 */ /* 0x004fe200000001ff */
[----:B------:R-:W-:Y:S01]  /*2140*/  MOV R2, 0x80 ;  /* 0x0000008000027802 */ /* 0x000fe20000000f00 */
[----:B------:R-:W-:Y:S01]  /*2150*/  HFMA2 R0, -RZ, RZ, 0, 7.62939453125e-06 ;  /* 0x00000080ff007431 */ /* 0x000fe200000001ff */
[----:B---3--:R-:W-:Y:S06]  /*2160*/  @!P0 BRA `(.L_x_45) ;  /* 0x000001f400408947 */ /* 0x008fec0003800000 */
.L_x_404:
[----:B------:R-:W-:Y:S01]  /*2170*/  R2UR UR42, R2 ;  /* 0x00000000022a72ca */ /* 0x000fe200000e0000 */
[----:B------:R-:W-:Y:S01]  /*2180*/  IMAD.MOV.U32 R2, RZ, RZ, 0x80 ;  /* 0x00000080ff027424 */ /* 0x000fe200078e00ff */
[----:B------:R-:W-:Y:S01]  /*2190*/  R2UR UR43, R3 ;  /* 0x00000000032b72ca */ /* 0x000fe200000e0000 */
[----:B------:R-:W-:Y:S01]  /*21a0*/  IMAD.MOV.U32 R3, RZ, RZ, 0x80 ;  /* 0x00000080ff037424 */ /* 0x000fe200078e00ff */
[----:B------:R-:W-:Y:S01]  /*21b0*/  R2UR UR41, R0 ;  /* 0x00000000002972ca */ /* 0x000fe200000e0000 */
[----:B------:R-:W-:Y:S01]  /*21c0*/  IMAD.MOV.U32 R0, RZ, RZ, 0x80 ;  /* 0x00000080ff007424 */ /* 0x000fe200078e00ff */
[----:B------:R-:W-:Y:S01]  /*21d0*/  R2UR UR40, R2 ;  /* 0x00000000022872ca */ /* 0x000fe200000e0000 */
[----:B------:R-:W-:Y:S01]  /*21e0*/  UIADD3 UR18, UPT, UPT, UR4, 0x800, URZ ;  /* 0x0000080004127890 */ /* 0x000fe2000fffe0ff */
[----:B------:R-:W-:Y:S01]  /*21f0*/  R2UR UR39, R3 ;  /* 0x00000000032772ca */ /* 0x000fe200000e0000 */
[----:B------:R-:W-:Y:S01]  /*2200*/  UIADD3 UR16, UPT, UPT, UR4, 0x802, URZ ;  /* 0x0000080204107890 */ /* 0x000fe2000fffe0ff */
[----:B------:R-:W-:Y:S01]  /*2210*/  R2UR UR38, R0 ;  /* 0x00000000002672ca */ /* 0x000fe200000e0000 */
[----:B------:R-:W-:Y:S01]  /*2220*/  UIADD3 UR14, UPT, UPT, UR4, 0x804, URZ ;  /* 0x00000804040e7890 */ /* 0x000fe2000fffe0ff */
[----:B------:R-:W-:Y:S01]  /*2230*/  R2UR UR35, R2 ;  /* 0x00000000022372ca */ /* 0x000fe200000e0000 */
[----:B------:R-:W-:Y:S01]  /*2240*/  UIADD3 UR12, UPT, UPT, UR4, 0x806, URZ ;  /* 0x00000806040c7890 */ /* 0x000fe2000fffe0ff */
[----:B------:R-:W-:Y:S01]  /*2250*/  R2UR UR21, R0 ;  /* 0x00000000001572ca */ /* 0x000fe200000e0000 */
[----:B------:R-:W-:Y:S01]  /*2260*/  UMOV UR36, UR8 ;  /* 0x0000000800247c82 */ /* 0x000fe20008000000 */
[----:B------:R-:W-:Y:S01]  /*2270*/  UIADD3 UR10, UPT, UPT, UR4, 0xc00, URZ ;  /* 0x00000c00040a7890 */ /* 0x000fe2000fffe0ff */
[----:B------:R-:W-:Y:S01]  /*2280*/  UMOV UR24, UR6 ;  /* 0x0000000600187c82 */ /* 0x000fe20008000000 */
[----:B------:R-:W-:-:S02]  /*2290*/  UIADD3 UR8, UPT, UPT, UR4, 0xc02, URZ ;  /* 0x00000c0204087890 */ /* 0x000fc4000fffe0ff */
[----:B------:R-:W-:Y:S01]  /*22a0*/  UIADD3 UR6, UPT, UPT, UR4, 0xc04, URZ ;  /* 0x00000c0404067890 */ /* 0x000fe2000fffe0ff */
[----:B------:R-:W-:Y:S01]  /*22b0*/  UMOV UR64, 0x0 ;  /* 0x0000000000407882 */ /* 0x000fe20000000000 */
[----:B------:R-:W-:Y:S01]  /*22c0*/  UMOV UR65, 0x8200490 ;  /* 0x0820049000417882 */ /* 0x000fe20000000000 */
[----:B------:R-:W-:Y:S01]  /*22d0*/  UIADD3 UR4, UPT, UPT, UR4, 0xc06, URZ ;  /* 0x00000c0604047890 */ /* 0x000fe2000fffe0ff */
        /* <DEDUP_REMOVED lines=9> */
[----:B------:R2:W-:Y:S01]  /*2370*/  UTCHMMA gdesc[UR18], gdesc[UR58], tmem[UR43], tmem[UR64], idesc[UR65], !UPT ;  /* 0x00ff403a120075ea */ /* 0x0005e2000f80002b */
        /* <DEDUP_REMOVED lines=20> */
[----:B------:R-:W-:Y:S01]  /*24c0*/  UMOV UR22, UR34 ;  /* 0x0000002200167c82 */ /* 0x000fe20008000000 */
        /* <DEDUP_REMOVED lines=10> */
.L_x_46:
[----:B--2---:R-:W-:-:S09]  /*2570*/  UIADD3 UR4, UPT, UPT, UR20, 0x28060, URZ ;  /* 0x0002806014047890 */ /* 0x004fd2000fffe0ff */
[----:B------:R2:W-:Y:S01]  /*2580*/  UTCBAR [UR4], URZ ;  /* 0x000000ff040073e9 */ /* 0x0005e200080000ff */
[----:B------:R-:W-:Y:S05]  /*2590*/  BRA.U !UP1, `(.L_x_47) ;  /* 0x0000000109047547 */ /* 0x000fea000b800000 */
[----:B--2---:R-:W-:Y:S05]  /*25a0*/  BPT.TRAP 0x1 ;  /* 0x000000040000795c */ /* 0x004fea0000300000 */
.L_x_47:
[----:B--2---:R-:W-:-:S09]  /*25b0*/  UIADD3 UR4, UPT, UPT, UR20, 0x28038, URZ ;  /* 0x0002803814047890 */ /* 0x004fd2000fffe0ff */
[----:B------:R2:W-:Y:S01]  /*25c0*/  UTCBAR [UR4], URZ ;  /* 0x000000ff040073e9 */ /* 0x0005e200080000ff */
[----:B------:R-:W-:Y:S05]  /*25d0*/  BRA.U !UP1, `(.L_x_48) ;  /* 0x0000000109047547 */ /* 0x000fea000b800000 */
[----:B--2---:R-:W-:Y:S05]  /*25e0*/  BPT.TRAP 0x1 ;  /* 0x000000040000795c */ /* 0x004fea0000300000 */
.L_x_48:
[----:B------:R-:W3:Y:S02]  /*25f0*/  SYNCS.PHASECHK.TRANS64.TRYWAIT P0, [UR20+0x28028], R6 ;  /* 0x02802806ff0075a7 */ /* 0x000ee40008001114 */
[----:B---3--:R-:W-:Y:S05]  /*2600*/  @!P0 BRA `(.L_x_49) ;  /* 0x000001f000308947 */ /* 0x008fea0003800000 */
.L_x_406:
[----:B------:R-:W-:Y:S05]  /*2610*/  BRA.U UP5, `(.L_x_50) ;  /* 0x0000000105047547 */ /* 0x000fea000b800000 */
[----:B--2---:R-:W-:Y:S05]  /*2620*/  BPT.TRAP 0x1 ;  /* 0x000000040000795c */ /* 0x004fea0000300000 */
.L_x_50:
[----:B------:R-:W4:Y:S02]  /*2630*/  SYNCS.PHASECHK.TRANS64.TRYWAIT P0, [UR20+0x280a0], R5 ;  /* 0x0280a005ff0075a7 */ /* 0x000f240008001114 */
[----:B----4-:R-:W-:Y:S05]  /*2640*/  @!P0 BRA `(.L_x_51) ;  /* 0x000001f000388947 */ /* 0x010fea0003800000 */
.L_x_408:
[----:B------:R-:W-:Y:S05]  /*2650*/  BRA.U UP4, `(.L_x_52) ;  /* 0x0000000104047547 */ /* 0x000fea000b800000 */
[----:B--2---:R-:W-:Y:S05]  /*2660*/  BPT.TRAP 0x1 ;  /* 0x000000040000795c */ /* 0x004fea0000300000 */
.L_x_52:
[----:B------:R-:W5:Y:S01]  /*2670*/  SYNCS.PHASECHK.TRANS64.TRYWAIT P0, [UR20+0x28058], R6 ;  /* 0x02805806ff0075a7 */ /* 0x000f620008001114 */
[----:B----4-:R-:W-:Y:S01]  /*2680*/  HFMA2 R0, -RZ, RZ, 0, 1.52587890625e-05 ;  /* 0x00000100ff007431 */ /* 0x010fe200000001ff */
[----:B------:R-:W-:Y:S01]  /*2690*/  MOV R2, 0x20 ;  /* 0x0000002000027802 */ /* 0x000fe20000000f00 */
[----:B-----5:R-:W-:Y:S06]  /*26a0*/  @!P0 BRA `(.L_x_53) ;  /* 0x000001f000388947 */ /* 0x020fec0003800000 */
.L_x_410:
[----:B------:R-:W-:Y:S01]  /*26b0*/  R2UR UR35, R2 ;  /* 0x00000000022372ca */ /* 0x000fe200000e0000 */
[----:B------:R-:W-:Y:S01]  /*26c0*/  IMAD.MOV.U32 R2, RZ, RZ, 0x38 ;  /* 0x00000038ff027424 */ /* 0x000fe200078e00ff */
[----:B------:R-:W-:Y:S01]  /*26d0*/  R2UR UR36, R0 ;  /* 0x00000000002472ca */ /* 0x000fe200000e0000 */
[----:B-1----:R-:W-:Y:S01]  /*26e0*/  IMAD.MOV.U32 R4, RZ, RZ, 0x28 ;  /* 0x00000028ff047424 */ /* 0x002fe200078e00ff */
[----:B------:R-:W-:Y:S01]  /*26f0*/  UIADD3 UR18, UPT, UPT, UR60, 0x800, URZ ;  /* 0x000008003c127890 */ /* 0x000fe2000fffe0ff */
[----:B---3--:R-:W-:Y:S01]  /*2700*/  IMAD.MOV.U32 R3, RZ, RZ, 0x100 ;  /* 0x00000100ff037424 */ /* 0x008fe200078e00ff */
[----:B------:R-:W-:Y:S01]  /*2710*/  R2UR UR29, R2 ;  /* 0x00000000021d72ca */ /* 0x000fe200000e0000 */
[----:B------:R-:W-:Y:S01]  /*2720*/  IMAD.MOV.U32 R2, RZ, RZ, 0x48 ;  /* 0x00000048ff027424 */ /* 0x000fe200078e00ff */
[----:B------:R-:W-:Y:S01]  /*2730*/  R2UR UR33, R4 ;  /* 0x00000000042172ca */ /* 0x000fe200000e0000 */
[----:B------:R-:W-:Y:S01]  /*2740*/  IMAD.MOV.U32 R4, RZ, RZ, 0x30 ;  /* 0x00000030ff047424 */ /* 0x000fe200078e00ff */
[C---:B------:R-:W-:Y:S01]  /*2750*/  R2UR UR34, R3.reuse ;  /* 0x00000000032272ca */ /* 0x040fe200000e0000 */
[----:B------:R-:W-:Y:S01]  /*2760*/  IMAD.MOV.U32 R0, RZ, RZ, 0x100 ;  /* 0x00000100ff007424 */ /* 0x000fe200078e00ff */
[----:B------:R-:W-:Y:S01]  /*2770*/  R2UR UR25, R2 ;  /* 0x00000000021972ca */ /* 0x000fe200000e0000 */
[----:B------:R-:W-:Y:S01]  /*2780*/  IMAD.MOV.U32 R2, RZ, RZ, 0x50 ;  /* 0x00000050ff027424 */ /* 0x000fe200078e00ff */
[----:B------:R-:W-:Y:S01]  /*2790*/  R2UR UR31, R4 ;  /* 0x00000000041f72ca */ /* 0x000fe200000e0000 */
[----:B------:R-:W-:Y:S01]  /*27a0*/  IMAD.MOV.U32 R4, RZ, RZ, 0x40 ;  /* 0x00000040ff047424 */ /* 0x000fe200078e00ff */
[C---:B------:R-:W-:Y:S01]  /*27b0*/  R2UR UR32, R3.reuse ;  /* 0x00000000032072ca */ /* 0x040fe200000e0000 */
[----:B------:R-:W-:Y:S01]  /*27c0*/  UIADD3 UR16, UPT, UPT, UR60, 0x880, URZ ;  /* 0x000008803c107890 */ /* 0x000fe2000fffe0ff */
        /* <DEDUP_REMOVED lines=13> */
[----:B------:R-:W-:Y:S01]  /*28a0*/  UMOV UR54, 0x0 ;  /* 0x0000000000367882 */ /* 0x000fe20000000000 */
[----:B------:R-:W-:Y:S01]  /*28b0*/  R2UR UR22, R0 ;  /* 0x00000000001672ca */ /* 0x000fe200000e0000 */
[----:B------:R-:W-:Y:S01]  /*28c0*/  UMOV UR55, 0x8210490 ;  /* 0x0821049000377882 */ /* 0x000fe20000000000 */
[----:B--2---:R-:W-:Y:S01]  /*28d0*/  UIADD3 UR4, UPT, UPT, UR60, 0xb80, URZ ;  /* 0x00000b803c047890 */ /* 0x004fe2000fffe0ff */
[----:B------:R-:W-:Y:S01]  /*28e0*/  UMOV UR19, 0x40004040 ;  /* 0x4000404000137882 */ /* 0x000fe20000000000 */
[----:B------:R-:W-:Y:S01]  /*28f0*/  UMOV UR52, 0x0 ;  /* 0x0000000000347882 */ /* 0x000fe20000000000 */
[----:B------:R-:W-:Y:S01]  /*2900*/  UMOV UR53, 0x8210490 ;  /* 0x0821049000357882 */ /* 0x000fe20000000000 */
[----:B------:R-:W-:Y:S01]  /*2910*/  UMOV UR17, 0x40004040 ;  /* 0x4000404000117882 */ /* 0x000fe20000000000 */
[----:B------:R-:W-:Y:S01]  /*2920*/  UMOV UR50, 0x0 ;  /* 0x0000000000327882 */ /* 0x000fe20000000000 */
[----:B------:R-:W-:Y:S01]  /*2930*/  UMOV UR51, 0x8210490 ;  /* 0x0821049000337882 */ /* 0x000fe20000000000 */
[----:B------:R-:W-:Y:S01]  /*2940*/  UMOV UR15, 0x40004040 ;  /* 0x40004040000f7882 */ /* 0x000fe20000000000 */
[----:B------:R1:W-:Y:S01]  /*2950*/  UTCHMMA tmem[UR35], gdesc[UR18], tmem[UR36], tmem[UR54], idesc[UR55], !UPT ;  /* 0x00ff3612230079ea */ /* 0x0003e2000f800024 */
[----:B------:R-:W-:Y:S01]  /*2960*/  UMOV UR48, 0x0 ;  /* 0x0000000000307882 */ /* 0x000fe20000000000 */
[----:B------:R-:W-:Y:S01]  /*2970*/  UMOV UR49, 0x8210490 ;  /* 0x0821049000317882 */ /* 0x000fe20000000000 */
[----:B------:R-:W-:Y:S01]  /*2980*/  UMOV UR13, 0x40004040 ;  /* 0x40004040000d7882 */ /* 0x000fe20000000000 */
[----:B------:R1:W-:Y:S01]  /*2990*/  UTCHMMA tmem[UR33], gdesc[UR16], tmem[UR34], tmem[UR52], idesc[UR53], UPT ;  /* 0x00ff3410210079ea */ /* 0x0003e2000b800022 */
        /* <DEDUP_REMOVED lines=16> */
[----:B------:R1:W-:Y:S01]  /*2aa0*/  UTCHMMA tmem[UR23], gdesc[UR6], tmem[UR24], tmem[UR40], idesc[UR41], UPT ;  /* 0x00ff2806170079ea */ /* 0x0003e2000b800018 */
[----:B------:R1:W-:Y:S01]  /*2ab0*/  UTCHMMA tmem[UR21], gdesc[UR4], tmem[UR22], tmem[UR38], idesc[UR39], UPT ;  /* 0x00ff2604150079ea */ /* 0x0003e2000b800016 */
[----:B------:R-:W-:Y:S05]  /*2ac0*/  BRA.U UP5, `(.L_x_54) ;  /* 0x0000000105047547 */ /* 0x000fea000b800000 */
[----:B-1----:R-:W-:Y:S05]  /*2ad0*/  BPT.TRAP 0x1 ;  /* 0x000000040000795c */ /* 0x002fea0000300000 */
.L_x_54:
[----:B-1----:R-:W-:Y:S01]  /*2ae0*/  UIADD3 UR4, UPT, UPT, UR20, 0x28090, URZ ;  /* 0x0002809014047890 */ /* 0x002fe2000fffe0ff */
[----:B------:R-:W-:Y:S01]  /*2af0*/  HFMA2 R8, -RZ, RZ, 0, 5.9604644775390625e-08 ;  /* 0x00000001ff087431 */ /* 0x000fe200000001ff */
[----:B------:R-:W-:Y:S01]  /*2b00*/  UISETP.GE.AND UP0, UPT, UR44, 0x81, UPT ;  /* 0x000000812c00788c */ /* 0x000fe2000bf06270 */
[----:B------:R-:W-:Y:S01]  /*2b10*/  MOV R7, RZ ;  /* 0x000000ff00077202 */ /* 0x000fe20000000f00 */
[----:B------:R-:W-:Y:S01]  /*2b20*/  UMOV UR42, URZ ;  /* 0x000000ff002a7c82 */ /* 0x000fe20008000000 */
[----:B------:R-:W-:Y:S01]  /*2b30*/  UMOV UR20, 0x800 ;  /* 0x0000080000147882 */ /* 0x000fe20000000000 */
[----:B------:R-:W-:-:S03]  /*2b40*/  UMOV UR56, 0x1 ;  /* 0x0000000100387882 */ /* 0x000fc60000000000 */
[----:B------:R1:W-:Y:S02]  /*2b50*/  UTCBAR [UR4], URZ ;  /* 0x000000ff040073e9 */ /* 0x0003e400080000ff */
[----:B------:R-:W-:Y:S05]  /*2b60*/  BRA.U !UP0, `(.L_x_55) ;  /* 0x0000001508ec7547 */ /* 0x000fea000b800000 */
[----:B------:R-:W-:Y:S01]  /*2b70*/  UIADD3 UR5, UPT, UPT, UR44, 0x7f, URZ ;  /* 0x0000007f2c057890 */ /* 0x000fe2000fffe0ff */
[----:B------:R-:W-:Y:S01]  /*2b80*/  CS2R R6, SRZ ;  /* 0x0000000000067805 */ /* 0x000fe2000001ff00 */
[----:B------:R-:W-:Y:S01]  /*2b90*/  IMAD.MOV.U32 R8, RZ, RZ, 0x1 ;  /* 0x00000001ff087424 */ /* 0x000fe200078e00ff */
[----:B------:R-:W-:Y:S01]  /*2ba0*/  MOV R5, RZ ;  /* 0x000000ff00057202 */ /* 0x000fe20000000f00 */
[----:B-1----:R-:W-:Y:S01]  /*2bb0*/  USHF.R.S32.HI UR4, URZ, 0x1f, UR5 ;  /* 0x0000001fff047899 */ /* 0x002fe20008011405 */
[----:B------:R-:W-:Y:S01]  /*2bc0*/  UMOV UR7, 0x2 ;  /* 0x0000000200077882 */ /* 0x000fe20000000000 */
[----:B------:R-:W-:Y:S02]  /*2bd0*/  UMOV UR56, 0x1 ;  /* 0x0000000100387882 */ /* 0x000fe40000000000 */
[----:B------:R-:W-:Y:S01]  /*2be0*/  ULEA.HI UR4, UR4, UR5, URZ, 0x7 ;  /* 0x0000000504047291 */ /* 0x000fe2000f8f38ff */
[----:B------:R-:W-:Y:S01]  /*2bf0*/  UMOV UR42, URZ ;  /* 0x000000ff002a7c82 */ /* 0x000fe20008000000 */
[----:B------:R-:W-:-:S02]  /*2c00*/  UMOV UR25, 0x1 ;  /* 0x0000000100197882 */ /* 0x000fc40000000000 */
[----:B------:R-:W-:-:S12]  /*2c10*/  USHF.R.S32.HI UR57, URZ, 0x7, UR4 ;  /* 0x00000007ff397899 */ /* 0x000fd80008011404 */
.L_x_74:
[----:B--2---:R-:W-:Y:S05]  /*2c20*/  BRA.U !UP1, `(.L_x_56) ;  /* 0x0000000109047547 */ /* 0x004fea000b800000 */
[----:B------:R-:W-:Y:S05]  /*2c30*/  BPT.TRAP 0x1 ;  /* 0x000000040000795c */ /* 0x000fea0000300000 */
.L_x_56:
[----:B------:R-:W1:Y:S01]  /*2c40*/  S2UR UR4, SR_CgaCtaId ;  /* 0x00000000000479c3 */ /* 0x000e620000008800 */
[----:B------:R-:W-:Y:S01]  /*2c50*/  UMOV UR24, 0x400 ;  /* 0x0000040000187882 */ /* 0x000fe20000000000 */
[----:B------:R-:W-:Y:S01]  /*2c60*/  SHF.L.U32 R4, R5, 0x1f, RZ ;  /* 0x0000001f05047819 */ /* 0x000fe200000006ff */
[----:B------:R-:W-:Y:S02]  /*2c70*/  HFMA2 R0, -RZ, RZ, 0, 0 ;  /* 0x00000000ff007431 */ /* 0x000fe400000001ff */
[----:B------:R-:W-:Y:S01]  /*2c80*/  IMAD.MOV.U32 R2, RZ, RZ, RZ ;  /* 0x000000ffff027224 */ /* 0x000fe200078e00ff */
[----:B-1----:R-:W-:Y:S04]  /*2c90*/  ULEA UR24, UR4, UR24, 0x18 ;  /* 0x0000001804187291 */ /* 0x002fe8000f8ec0ff */
[----:B------:R-:W-:Y:S02]  /*2ca0*/  ULEA UR5, UR7, UR24, 0x3 ;  /* 0x0000001807057291 */ /* 0x000fe4000f8e18ff */
[----:B------:R-:W-:Y:S04]  /*2cb0*/  USHF.R.U32.HI UR4, URZ, 0x4, UR24 ;  /* 0x00000004ff047899 */ /* 0x000fe80008011618 */
[----:B------:R-:W-:Y:S03]  /*2cc0*/  ULOP3.LUT UR4, UR4, 0x3fff, URZ, 0xc0, !UPT ;  /* 0x00003fff04047892 */ /* 0x000fe6000f8ec0ff */
[----:B------:R-:W1:Y:S01]  /*2cd0*/  SYNCS.PHASECHK.TRANS64.TRYWAIT P0, [UR5+0x28020], R4 ;  /* 0x02802004ff0075a7 */ /* 0x000e620008001105 */
[----:B------:R-:W-:Y:S01]  /*2ce0*/  ULOP3.LUT UR21, UR4, 0x10000, URZ, 0xfc, !UPT ;  /* 0x0001000004157892 */ /* 0x000fe2000f8efcff */
[----:B-1----:R-:W-:Y:S11]  /*2cf0*/  @!P0 BRA `(.L_x_57) ;  /* 0x000001e800bc8947 */ /* 0x002ff60003800000 */
.L_x_412:
[----:B------:R-:W-:Y:S01]  /*2d00*/  ULEA UR22, UR7, UR58, 0xb ;  /* 0x0000003a07167291 */ /* 0x000fe2000f8e58ff */
[----:B------:R-:W-:Y:S01]  /*2d10*/  R2UR UR44, R2 ;  /* 0x00000000022c72ca */ /* 0x000fe200000e0000 */
[----:B------:R-:W-:Y:S01]  /*2d20*/  UIADD3 UR18, UPT, UPT, UR21, 0x2, URZ ;  /* 0x0000000215127890 */ /* 0x000fe2000fffe0ff */
[----:B------:R-:W-:Y:S01]  /*2d30*/  R2UR UR49, R0 ;  /* 0x00000000003172ca */ /* 0x000fe200000e0000 */
[----:B------:R-:W-:Y:S01]  /*2d40*/  UIADD3 UR34, UPT, UPT, UR22, 0x2, URZ ;  /* 0x0000000216227890 */ /* 0x000fe2000fffe0ff */
[----:B-1----:R-:W-:Y:S01]  /*2d50*/  IMAD.MOV.U32 R3, RZ, RZ, RZ ;  /* 0x000000ffff037224 */ /* 0x002fe200078e00ff */
[----:B------:R-:W-:Y:S01]  /*2d60*/  UIADD3 UR16, UPT, UPT, UR21, 0x4, URZ ;  /* 0x0000000415107890 */ /* 0x000fe2000fffe0ff */
[----:B------:R-:W-:Y:S01]  /*2d70*/  IMAD.MOV.U32 R2, RZ, RZ, RZ ;  /* 0x000000ffff027224 */ /* 0x000fe200078e00ff */
[----:B------:R-:W-:Y:S01]  /*2d80*/  UIADD3 UR32, UPT, UPT, UR22, 0x4, URZ ;  /* 0x0000000416207890 */ /* 0x000fe2000fffe0ff */
[----:B------:R-:W-:Y:S01]  /*2d90*/  IMAD.MOV.U32 R0, RZ, RZ, RZ ;  /* 0x000000ffff007224 */ /* 0x000fe200078e00ff */
        /* <DEDUP_REMOVED lines=10> */
[----:B------:R-:W-:Y:S01]  /*2e40*/  UIADD3 UR26, UPT, UPT, UR22, 0x402, URZ ;  /* 0x00000402161a7890 */ /* 0x000fe2000fffe0ff */
[----:B------:R-:W-:Y:S01]  /*2e50*/  R2UR UR20, R0 ;  /* 0x00000000001472ca */ /* 0x000fe200000e0000 */
[----:B------:R-:W-:Y:S02]  /*2e60*/  UIADD3 UR8, UPT, UPT, UR21, 0x404, URZ ;  /* 0x0000040415087890 */ /* 0x000fe4000fffe0ff */
[----:B------:R-:W-:Y:S02]  /*2e70*/  UIADD3 UR36, UPT, UPT, UR22, 0x404, URZ ;  /* 0x0000040416247890 */ /* 0x000fe4000fffe0ff */
[----:B------:R-:W-:Y:S02]  /*2e80*/  UIADD3 UR4, UPT, UPT, UR21, 0x406, URZ ;  /* 0x0000040615047890 */ /* 0x000fe4000fffe0ff */
[----:B------:R-:W-:Y:S02]  /*2e90*/  UIADD3 UR38, UPT, UPT, UR22, 0x406, URZ ;  /* 0x0000040616267890 */ /* 0x000fe4000fffe0ff */
[----:B------:R-:W-:Y:S02]  /*2ea0*/  UIADD3 UR6, UPT, UPT, UR7, 0x1, URZ ;  /* 0x0000000107067890 */ /* 0x000fe4000fffe0ff */
[----:B------:R-:W-:Y:S02]  /*2eb0*/  UISETP.NE.AND UP4, UPT, UR72, URZ, UPT ;  /* 0x000000ff4800728c */ /* 0x000fe4000bf85270 */
[----:B------:R-:W-:Y:S01]  /*2ec0*/  UISETP.NE.AND UP0, UPT, UR6, 0x3, UPT ;  /* 0x000000030600788c */ /* 0x000fe2000bf05270 */
[----:B------:R-:W-:Y:S01]  /*2ed0*/  UMOV UR70, 0x0 ;  /* 0x0000000000467882 */ /* 0x000fe20000000000 */
[----:B------:R-:W-:Y:S02]  /*2ee0*/  UMOV UR71, 0x8200490 ;  /* 0x0820049000477882 */ /* 0x000fe40000000000 */
[----:B------:R-:W-:Y:S01]  /*2ef0*/  USEL UR7, URZ, 0x1, UP0 ;  /* 0x00000001ff077887 */ /* 0x000fe20008000000 */
[----:B------:R-:W-:Y:S01]  /*2f00*/  UMOV UR40, UR21 ;  /* 0x0000001500287c82 */ /* 0x000fe20008000000 */
        /* <DEDUP_REMOVED lines=28> */
[----:B-1----:R-:W-:Y:S01]  /*30d0*/  USEL UR44, UR6, URZ, UP0 ;  /* 0x000000ff062c7287 */ /* 0x002fe20008000000 */
        /* <DEDUP_REMOVED lines=8> */
[----:B------:R-:W-:Y:S01]  /*3160*/  LOP3.LUT R5, R5, UR7, RZ, 0x3c, !PT ;  /* 0x0000000705057c12 */ /* 0x000fe2000f8e3cff */
[----:B------:R-:W-:Y:S02]  /*3170*/  UMOV UR39, 0x40004040 ;  /* 0x4000404000277882 */ /* 0x000fe40000000000 */
[----:B------:R2:W-:Y:S01]  /*3180*/  UTCHMMA gdesc[UR4], gdesc[UR38], tmem[UR20], tmem[UR50], idesc[UR51], UPT ;  /* 0x00ff3226040075ea */ /* 0x0005e2000b800014 */
[----:B------:R-:W-:Y:S05]  /*3190*/  BRA.U UP4, `(.L_x_58) ;  /* 0x0000000104047547 */ /* 0x000fea000b800000 */
[----:B--2---:R-:W-:Y:S05]  /*31a0*/  BPT.TRAP 0x1 ;  /* 0x000000040000795c */ /* 0x004fea0000300000 */
.L_x_58:
[----:B------:R-:W-:Y:S01]  /*31b0*/  LOP3.LUT R6, R6, 0x1, RZ, 0x3c, !PT ;  /* 0x0000000106067812 */ /* 0x000fe200078e3cff */
[----:B--2---:R-:W-:Y:S09]  /*31c0*/  UIADD3 UR4, UPT, UPT, UR24, 0x28050, URZ ;  /* 0x0002805018047890 */ /* 0x004ff2000fffe0ff */
[----:B------:R1:W-:Y:S01]  /*31d0*/  UTCBAR [UR4], URZ ;  /* 0x000000ff040073e9 */ /* 0x0003e200080000ff */
[----:B------:R-:W-:Y:S05]  /*31e0*/  BRA.U UP5, `(.L_x_59) ;  /* 0x0000000105047547 */ /* 0x000fea000b800000 */
[----:B-1----:R-:W-:Y:S05]  /*31f0*/  BPT.TRAP 0x1 ;  /* 0x000000040000795c */ /* 0x002fea0000300000 */
.L_x_59:
[----:B------:R-:W-:Y:S01]  /*3200*/  SHF.L.U32 R3, R8, 0x1f, RZ ;  /* 0x0000001f08037819 */ /* 0x000fe200000006ff */
[----:B------:R-:W-:Y:S03]  /*3210*/  UISETP.NE.AND UP3, UPT, UR61, URZ, UPT ;  /* 0x000000ff3d00728c */ /* 0x000fe6000bf65270 */
[----:B------:R-:W2:Y:S02]  /*3220*/  SYNCS.PHASECHK.TRANS64.TRYWAIT P0, [UR24+0x280a8], R3 ;  /* 0x0280a803ff0075a7 */ /* 0x000ea40008001118 */
[----:B--2---:R-:W-:Y:S06]  /*3230*/  @!P0 BRA `(.L_x_60) ;  /* 0x000001e400848947 */ /* 0x004fec0003800000 */
.L_x_414:
[----:B------:R-:W-:Y:S05]  /*3240*/  BRA.U UP3, `(.L_x_61) ;  /* 0x0000000103047547 */ /* 0x000fea000b800000 */
[----:B-1----:R-:W-:Y:S05]  /*3250*/  BPT.TRAP 0x1 ;  /* 0x000000040000795c */ /* 0x002fea0000300000 */
.L_x_61:
[----:B------:R-:W-:Y:S01]  /*3260*/  SHF.L.U32 R9, R7, 0x1f, RZ ;  /* 0x0000001f07097819 */ /* 0x000fe200000006ff */
[----:B------:R-:W-:Y:S01]  /*3270*/  IMAD.MOV.U32 R4, RZ, RZ, 0xa0 ;  /* 0x000000a0ff047424 */ /* 0x000fe200078e00ff */
[----:B--2---:R-:W-:Y:S02]  /*3280*/  MOV R3, 0x180 ;  /* 0x0000018000037802 */ /* 0x004fe40000000f00 */
[----:B------:R-:W2:Y:S02]  /*3290*/  SYNCS.PHASECHK.TRANS64.TRYWAIT P0, [UR24+0x28068], R9 ;  /* 0x02806809ff0075a7 */ /* 0x000ea40008001118 */
[----:B--2---:R-:W-:Y:S05]  /*32a0*/  @!P0 BRA `(.L_x_62) ;  /* 0x000001e400808947 */ /* 0x004fea0003800000 */
.L_x_416:
[----:B------:R-:W-:Y:S01]  /*32b0*/  UISETP.NE.U32.AND UP0, UPT, UR42, URZ, UPT ;  /* 0x000000ff2a00728c */ /* 0x000fe2000bf05070 */
[----:B------:R-:W-:Y:S01]  /*32c0*/  IMAD.MOV.U32 R2, RZ, RZ, 0xa8 ;  /* 0x000000a8ff027424 */ /* 0x000fe200078e00ff */
[----:B-1----:R-:W-:Y:S01]  /*32d0*/  ULEA UR4, UR25, UR60, 0xb ;  /* 0x0000003c19047291 */ /* 0x002fe2000f8e58ff */
[----:B------:R-:W-:Y:S01]  /*32e0*/  R2UR UR54, R4 ;  /* 0x00000000043672ca */ /* 0x000fe200000e0000 */
[----:B------:R-:W-:Y:S01]  /*32f0*/  IMAD.MOV.U32 R4, RZ, RZ, 0xb0 ;  /* 0x000000b0ff047424 */ /* 0x000fe200078e00ff */
[----:B------:R-:W-:Y:S01]  /*3300*/  R2UR UR55, R3 ;  /* 0x00000000033772ca */ /* 0x000fe200000e0000 */
[----:B------:R-:W-:Y:S01]  /*3310*/  UIADD3 UR18, UPT, UPT, UR4, 0x80, URZ ;  /* 0x0000008004127890 */ /* 0x000fe2000fffe0ff */
[----:B------:R-:W-:Y:S01]  /*3320*/  R2UR UR52, R2 ;  /* 0x00000000023472ca */ /* 0x000fe200000e0000 */
[----:B------:R-:W-:Y:S01]  /*3330*/  UIADD3 UR16, UPT, UPT, UR4, 0x100, URZ ;  /* 0x0000010004107890 */ /* 0x000fe2000fffe0ff */
[----:B------:R-:W-:Y:S01]  /*3340*/  IMAD.MOV.U32 R2, RZ, RZ, 0xb8 ;  /* 0x000000b8ff027424 */ /* 0x000fe200078e00ff */
[----:B------:R-:W-:Y:S01]  /*3350*/  UIADD3 UR14, UPT, UPT, UR4, 0x180, URZ ;  /* 0x00000180040e7890 */ /* 0x000fe2000fffe0ff */
[----:B------:R-:W-:Y:S01]  /*3360*/  R2UR UR50, R4 ;  /* 0x00000000043272ca */ /* 0x000fe200000e0000 */
[----:B------:R-:W-:Y:S01]  /*3370*/  UIADD3 UR12, UPT, UPT, UR4, 0x200, URZ ;  /* 0x00000200040c7890 */ /* 0x000fe2000fffe0ff */
[----:B------:R-:W-:Y:S01]  /*3380*/  MOV.SPILL R10, UR23 ;  /* 0x00000017000a7c02 */ /* 0x000fe20009000f00 */
[----:B------:R-:W-:Y:S01]  /*3390*/  UIADD3 UR10, UPT, UPT, UR4, 0x280, URZ ;  /* 0x00000280040a7890 */ /* 0x000fe2000fffe0ff */
[----:B------:R-:W-:Y:S01]  /*33a0*/  R2UR UR48, R2 ;  /* 0x00000000023072ca */ /* 0x000fe200000e0000 */
[----:B------:R-:W-:Y:S01]  /*33b0*/  UIADD3 UR8, UPT, UPT, UR4, 0x300, URZ ;  /* 0x0000030004087890 */ /* 0x000fe2000fffe0ff */
[----:B--2---:R-:W-:Y:S01]  /*33c0*/  MOV.SPILL R9, UR22 ;  /* 0x0000001600097c02 */ /* 0x004fe20009000f00 */
[----:B------:R-:W-:Y:S01]  /*33d0*/  UIADD3 UR6, UPT, UPT, UR4, 0x380, URZ ;  /* 0x0000038004067890 */ /* 0x000fe2000fffe0ff */
[----:B------:R-:W-:Y:S01]  /*33e0*/  IMAD.MOV.U32 R2, RZ, RZ, 0xc8 ;  /* 0x000000c8ff027424 */ /* 0x000fe200078e00ff */
[----:B------:R-:W-:Y:S01]  /*33f0*/  UMOV UR22, 0x0 ;  /* 0x0000000000167882 */ /* 0x000fe20000000000 */
[----:B------:R-:W-:Y:S01]  /*3400*/  UMOV UR23, 0x8210490 ;  /* 0x0821049000177882 */ /* 0x000fe20000000000 */
[----:B------:R-:W-:Y:S01]  /*3410*/  UMOV UR5, 0x40004040 ;  /* 0x4000404000057882 */ /* 0x000fe20000000000 */
[----:B------:R-:W-:Y:S01]  /*3420*/  UMOV UR76, 0x0 ;  /* 0x00000000004c7882 */ /* 0x000fe20000000000 */
[----:B------:R-:W-:Y:S01]  /*3430*/  R2UR UR43, R2 ;  /* 0x00000000022b72ca */ /* 0x000fe200000e0000 */
[----:B------:R-:W-:Y:S01]  /*3440*/  IMAD.MOV.U32 R0, RZ, RZ, 0x180 ;  /* 0x00000180ff007424 */ /* 0x000fe200078e00ff */
[----:B------:R1:W-:Y:S01]  /*3450*/  UTCHMMA tmem[UR54], gdesc[UR4], tmem[UR55], tmem[UR22], idesc[UR23], UP0 ;  /* 0x00ff1604360079ea */ /* 0x0003e20008000037 */
[----:B------:R-:W-:Y:S01]  /*3460*/  IMAD.MOV.U32 R2, RZ, RZ, 0xd0 ;  /* 0x000000d0ff027424 */ /* 0x000fe200078e00ff */
[----:B------:R-:W-:Y:S01]  /*3470*/  UMOV UR77, 0x8210490 ;  /* 0x08210490004d7882 */ /* 0x000fe20000000000 */
[----:B------:R-:W-:Y:S01]  /*3480*/  IMAD.MOV.U32 R3, RZ, RZ, 0x180 ;  /* 0x00000180ff037424 */ /* 0x000fe200078e00ff */
[----:B------:R-:W-:Y:S01]  /*3490*/  R2UR UR53, R0 ;  /* 0x00000000003572ca */ /* 0x000fe200000e0000 */
[----:B------:R-:W-:Y:S01]  /*34a0*/  IMAD.MOV.U32 R4, RZ, RZ, 0xc0 ;  /* 0x000000c0ff047424 */ /* 0x000fe200078e00ff */
[----:B------:R-:W-:Y:S01]  /*34b0*/  R2UR UR40, R2 ;  /* 0x00000000022872ca */ /* 0x000fe200000e0000 */
[----:B------:R-:W-:Y:S01]  /*34c0*/  UMOV UR19, 0x40004040 ;  /* 0x4000404000137882 */ /* 0x000fe20000000000 */
[C---:B------:R-:W-:Y:S01]  /*34d0*/  R2UR UR51, R3.reuse ;  /* 0x00000000033372ca */ /* 0x040fe200000e0000 */
[----:B------:R-:W-:Y:S01]  /*34e0*/  IMAD.MOV.U32 R2, RZ, RZ, 0xd8 ;  /* 0x000000d8ff027424 */ /* 0x000fe200078e00ff */
[----:B------:R-:W-:Y:S01]  /*34f0*/  R2UR UR49, R0 ;  /* 0x00000000003172ca */ /* 0x000fe200000e0000 */
[----:B------:R-:W-:Y:S01]  /*3500*/  UMOV UR74, 0x0 ;  /* 0x00000000004a7882 */ /* 0x000fe20000000000 */
[----:B------:R-:W-:Y:S01]  /*3510*/  R2UR UR46, R4 ;  /* 0x00000000042e72ca */ /* 0x000fe200000e0000 */
[----:B------:R-:W-:Y:S01]  /*3520*/  UMOV UR75, 0x8210490 ;  /* 0x08210490004b7882 */ /* 0x000fe20000000000 */
[----:B------:R-:W-:Y:S01]  /*3530*/  R2UR UR47, R3 ;  /* 0x00000000032f72ca */ /* 0x000fe200000e0000 */
[----:B------:R-:W-:Y:S01]  /*3540*/  UMOV UR17, 0x40004040 ;  /* 0x4000404000117882 */ /* 0x000fe20000000000 */
[C---:B------:R-:W-:Y:S01]  /*3550*/  R2UR UR45, R0.reuse ;  /* 0x00000000002d72ca */ /* 0x040fe200000e0000 */
[----:B------:R2:W-:Y:S01]  /*3560*/  UTCHMMA tmem[UR52], gdesc[UR18], tmem[UR53], tmem[UR76], idesc[UR77], UPT ;  /* 0x00ff4c12340079ea */ /* 0x0005e2000b800035 */
[----:B------:R-:W-:Y:S01]  /*3570*/  R2UR UR41, R0 ;  /* 0x00000000002972ca */ /* 0x000fe200000e0000 */
[----:B------:R-:W-:Y:S01]  /*3580*/  UMOV UR70, 0x0 ;  /* 0x0000000000467882 */ /* 0x000fe20000000000 */
[----:B------:R-:W-:Y:S01]  /*3590*/  R2UR UR20, R2 ;  /* 0x00000000021472ca */ /* 0x000fe200000e0000 */
[----:B------:R2:W-:Y:S01]  /*35a0*/  UTCHMMA tmem[UR50], gdesc[UR16], tmem[UR51], tmem[UR74], idesc[UR75], UPT ;  /* 0x00ff4a10320079ea */ /* 0x0005e2000b800033 */
[----:B------:R-:W-:Y:S01]  /*35b0*/  R2UR UR25, R0 ;  /* 0x00000000001972ca */ /* 0x000fe200000e0000 */
        /* <DEDUP_REMOVED lines=14> */
[----:B-1----:R-:W-:Y:S01]  /*36a0*/  R2UR.FILL UR23, R10 ;  /* 0x000000000a1772ca */ /* 0x002fe200004e0000 */
[----:B------:R2:W-:Y:S01]  /*36b0*/  UTCHMMA tmem[UR40], gdesc[UR8], tmem[UR41], tmem[UR64], idesc[UR65], UPT ;  /* 0x00ff4008280079ea */ /* 0x0005e2000b800029 */
[----:B------:R-:W-:Y:S01]  /*36c0*/  UMOV UR62, 0x0 ;  /* 0x00000000003e7882 */ /* 0x000fe20000000000 */
[----:B------:R-:W-:Y:S01]  /*36d0*/  UMOV UR63, 0x8210490 ;  /* 0x08210490003f7882 */ /* 0x000fe20000000000 */
[----:B------:R-:W-:Y:S01]  /*36e0*/  R2UR.FILL UR22, R9 ;  /* 0x00000000091672ca */ /* 0x000fe200004e0000 */
[----:B------:R-:W-:Y:S02]  /*36f0*/  UMOV UR7, 0x40004040 ;  /* 0x4000404000077882 */ /* 0x000fe40000000000 */
[----:B------:R2:W-:Y:S01]  /*3700*/  UTCHMMA tmem[UR20], gdesc[UR6], tmem[UR25], tmem[UR62], idesc[UR63], UPT ;  /* 0x00ff3e06140079ea */ /* 0x0005e2000b800019 */
[----:B------:R-:W-:Y:S11]  /*3710*/  BRA.U UP5, `(.L_x_63) ;  /* 0x0000000105047547 */ /* 0x000ff6000b800000 */
[----:B--2---:R-:W-:Y:S05]  /*3720*/  BPT.TRAP 0x1 ;  /* 0x000000040000795c */ /* 0x004fea0000300000 */
.L_x_63:
[----:B------:R-:W-:Y:S01]  /*3730*/  LOP3.LUT R8, R8, 0x1, RZ, 0x3c, !PT ;  /* 0x0000000108087812 */ /* 0x000fe200078e3cff */
[----:B------:R-:W-:Y:S09]  /*3740*/  UIADD3 UR4, UPT, UPT, UR24, 0x28098, URZ ;  /* 0x0002809818047890 */ /* 0x000ff2000fffe0ff */
[----:B------:R1:W-:Y:S01]  /*3750*/  UTCBAR [UR4], URZ ;  /* 0x000000ff040073e9 */ /* 0x0003e200080000ff */
[----:B------:R-:W-:Y:S05]  /*3760*/  BRA.U !UP1, `(.L_x_64) ;  /* 0x0000000109047547 */ /* 0x000fea000b800000 */
[----:B-12---:R-:W-:Y:S05]  /*3770*/  BPT.TRAP 0x1 ;  /* 0x000000040000795c */ /* 0x006fea0000300000 */
.L_x_64:
[----:B--2---:R-:W-:Y:S01]  /*3780*/  ULEA UR7, UR56, UR24, 0x3 ;  /* 0x0000001838077291 */ /* 0x004fe2000f8e18ff */
[----:B------:R-:W-:Y:S01]  /*3790*/  IMAD.MOV.U32 R4, RZ, RZ, 0x80 ;  /* 0x00000080ff047424 */ /* 0x000fe200078e00ff */
[----:B------:R-:W-:Y:S01]  /*37a0*/  UIADD3 UR20, UPT, UPT, UR21, 0x800, URZ ;  /* 0x0000080015147890 */ /* 0x000fe2000fffe0ff */
[----:B------:R-:W-:Y:S01]  /*37b0*/  IMAD.MOV.U32 R3, RZ, RZ, 0x80 ;  /* 0x00000080ff037424 */ /* 0x000fe200078e00ff */
[----:B------:R-:W-:Y:S01]  /*37c0*/  UIADD3 UR7, UPT, UPT, UR7, 0x28038, URZ ;  /* 0x0002803807077890 */ /* 0x000fe2000fffe0ff */
[----:B------:R-:W-:Y:S01]  /*37d0*/  IMAD.MOV.U32 R2, RZ, RZ, 0x80 ;  /* 0x00000080ff027424 */ /* 0x000fe200078e00ff */
[----:B------:R-:W-:Y:S01]  /*37e0*/  UIADD3 UR18, UPT, UPT, UR21, 0x802, URZ ;  /* 0x0000080215127890 */ /* 0x000fe2000fffe0ff */
[----:B------:R-:W-:Y:S01]  /*37f0*/  R2UR UR49, R4 ;  /* 0x00000000043172ca */ /* 0x000fe200000e0000 */
[----:B------:R-:W-:Y:S01]  /*3800*/  UIADD3 UR16, UPT, UPT, UR21, 0x804, URZ ;  /* 0x0000080415107890 */ /* 0x000fe2000fffe0ff */
[----:B------:R-:W-:Y:S01]  /*3810*/  R2UR UR48, R3 ;  /* 0x00000000033072ca */ /* 0x000fe200000e0000 */
[----:B------:R-:W-:Y:S01]  /*3820*/  UIADD3 UR14, UPT, UPT, UR21, 0x806, URZ ;  /* 0x00000806150e7890 */ /* 0x000fe2000fffe0ff */
[C---:B------:R-:W-:Y:S01]  /*3830*/  R2UR UR47, R2.reuse ;  /* 0x00000000022f72ca */ /* 0x040fe200000e0000 */
[----:B------:R-:W-:Y:S01]  /*3840*/  UIADD3 UR12, UPT, UPT, UR21, 0xc00, URZ ;  /* 0x00000c00150c7890 */ /* 0x000fe2000fffe0ff */
[----:B------:R2:W-:Y:S01]  /*3850*/  UTCBAR [UR7], URZ ;  /* 0x000000ff070073e9 */ /* 0x0005e200080000ff */
[----:B------:R-:W-:Y:S01]  /*3860*/  UIADD3 UR10, UPT, UPT, UR21, 0xc02, URZ ;  /* 0x00000c02150a7890 */ /* 0x000fe2000fffe0ff */
[C---:B------:R-:W-:Y:S01]  /*3870*/  R2UR UR45, R2.reuse ;  /* 0x00000000022d72ca */ /* 0x040fe200000e0000 */
[----:B------:R-:W-:Y:S01]  /*3880*/  UIADD3 UR8, UPT, UPT, UR21, 0xc04, URZ ;  /* 0x00000c0415087890 */ /* 0x000fe2000fffe0ff */
[----:B------:R-:W-:Y:S01]  /*3890*/  R2UR UR37, R2 ;  /* 0x00000000022572ca */ /* 0x000fe200000e0000 */
[----:B-1----:R-:W-:Y:S01]  /*38a0*/  UIADD3 UR4, UPT, UPT, UR21, 0xc06, URZ ;  /* 0x00000c0615047890 */ /* 0x002fe2000fffe0ff */
[----:B------:R-:W-:Y:S01]  /*38b0*/  IMAD.MOV.U32 R0, RZ, RZ, 0x80 ;  /* 0x00000080ff007424 */ /* 0x000fe200078e00ff */
[----:B------:R-:W-:Y:S01]  /*38c0*/  UIADD3 UR6, UPT, UPT, UR56, 0x1, URZ ;  /* 0x0000000138067890 */ /* 0x000fe2000fffe0ff */
[----:B------:R-:W-:Y:S01]  /*38d0*/  UMOV UR42, UR22 ;  /* 0x00000016002a7c82 */ /* 0x000fe20008000000 */
[----:B------:R-:W-:Y:S02]  /*38e0*/  UMOV UR43, 0x40004040 ;  /* 0x40004040002b7882 */ /* 0x000fe40000000000 */
[----:B------:R-:W-:Y:S01]  /*38f0*/  UISETP.NE.AND UP0, UPT, UR6, 0x3, UPT ;  /* 0x000000030600788c */ /* 0x000fe2000bf05270 */
[C---:B------:R-:W-:Y:S01]  /*3900*/  R2UR UR46, R0.reuse ;  /* 0x00000000002e72ca */ /* 0x040fe200000e0000 */
[----:B------:R-:W-:Y:S01]  /*3910*/  UMOV UR70, 0x0 ;  /* 0x0000000000467882 */ /* 0x000fe20000000000 */
[C---:B------:R-:W-:Y:S01]  /*3920*/  R2UR UR39, R0.reuse ;  /* 0x00000000002772ca */ /* 0x040fe200000e0000 */
[----:B------:R-:W-:Y:S01]  /*3930*/  USEL UR6, UR6, URZ, UP0 ;  /* 0x000000ff06067287 */ /* 0x000fe20008000000 */
[----:B------:R-:W-:Y:S01]  /*3940*/  R2UR UR25, R0 ;  /* 0x00000000001972ca */ /* 0x000fe200000e0000 */
[----:B------:R-:W-:Y:S01]  /*3950*/  UMOV UR71, 0x8200490 ;  /* 0x0820049000477882 */ /* 0x000fe20000000000 */
[----:B------:R-:W-:Y:S01]  /*3960*/  UMOV UR21, 0x40004040 ;  /* 0x4000404000157882 */ /* 0x000fe20000000000 */
[----:B------:R-:W-:Y:S01]  /*3970*/  UMOV UR40, UR34 ;  /* 0x0000002200287c82 */ /* 0x000fe20008000000 */
[----:B------:R2:W-:Y:S01]  /*3980*/  UTCHMMA gdesc[UR20], gdesc[UR42], tmem[UR49], tmem[UR70], idesc[UR71], !UPT ;  /* 0x00ff462a140075ea */ /* 0x0005e2000f800031 */
[----:B------:R-:W-:Y:S01]  /*3990*/  UMOV UR41, 0x40004040 ;  /* 0x4000404000297882 */ /* 0x000fe20000000000 */
[----:B------:R-:W-:Y:S01]  /*39a0*/  UMOV UR68, 0x0 ;  /* 0x0000000000447882 */ /* 0x000fe20000000000 */
[----:B------:R-:W-:Y:S01]  /*39b0*/  UMOV UR69, 0x8200490 ;  /* 0x0820049000457882 */ /* 0x000fe20000000000 */
[----:B------:R-:W-:Y:S01]  /*39c0*/  UMOV UR19, 0x40004040 ;  /* 0x4000404000137882 */ /* 0x000fe20000000000 */
[----:B------:R-:W-:Y:S01]  /*39d0*/  UMOV UR34, UR32 ;  /* 0x0000002000227c82 */ /* 0x000fe20008000000 */
[----:B------:R2:W-:Y:S01]  /*39e0*/  UTCHMMA gdesc[UR18], gdesc[UR40], tmem[UR48], tmem[UR68], idesc[UR69], UPT ;  /* 0x00ff4428120075ea */ /* 0x0005e2000b800030 */
        /* <DEDUP_REMOVED lines=28> */
[----:B------:R-:W-:Y:S01]  /*3bb0*/  UMOV UR50, 0x0 ;  /* 0x0000000000327882 */ /* 0x000fe20000000000 */
[----:B------:R2:W-:Y:S01]  /*3bc0*/  UTCHMMA gdesc[UR8], gdesc[UR26], tmem[UR37], tmem[UR52], idesc[UR53], UPT ;  /* 0x00ff341a080075ea */ /* 0x0005e2000b800025 */
[----:B------:R-:W-:Y:S01]  /*3bd0*/  UMOV UR51, 0x8200490 ;  /* 0x0820049000337882 */ /* 0x000fe20000000000 */
[----:B------:R-:W-:Y:S01]  /*3be0*/  UMOV UR22, UR38 ;  /* 0x0000002600167c82 */ /* 0x000fe20008000000 */
[----:B------:R-:W-:Y:S01]  /*3bf0*/  UMOV UR23, 0x40004040 ;  /* 0x4000404000177882 */ /* 0x000fe20000000000 */
[----:B------:R-:W-:Y:S02]  /*3c00*/  UMOV UR5, 0x40004040 ;  /* 0x4000404000057882 */ /* 0x000fe40000000000 */
[----:B------:R2:W-:Y:S01]  /*3c10*/  UTCHMMA gdesc[UR4], gdesc[UR22], tmem[UR25], tmem[UR50], idesc[UR51], UPT ;  /* 0x00ff3216040075ea */ /* 0x0005e2000b800019 */
[----:B------:R-:W-:Y:S05]  /*3c20*/  BRA.U UP3, `(.L_x_65) ;  /* 0x0000000103047547 */ /* 0x000fea000b800000 */
[----:B--2---:R-:W-:Y:S05]  /*3c30*/  BPT.TRAP 0x1 ;  /* 0x000000040000795c */ /* 0x004fea0000300000 */
.L_x_65:
[----:B--2---:R-:W-:Y:S09]  /*3c40*/  UIADD3 UR4, UPT, UPT, UR24, 0x28060, URZ ;  /* 0x0002806018047890 */ /* 0x004ff2000fffe0ff */
[----:B------:R1:W-:Y:S01]  /*3c50*/  UTCBAR [UR4], URZ ;  /* 0x000000ff040073e9 */ /* 0x0003e200080000ff */
[----:B------:R-:W-:Y:S05]  /*3c60*/  BRA.U !UP1, `(.L_x_66) ;  /* 0x0000000109047547 */ /* 0x000fea000b800000 */
[----:B-1----:R-:W-:Y:S05]  /*3c70*/  BPT.TRAP 0x1 ;  /* 0x000000040000795c */ /* 0x002fea0000300000 */
.L_x_66:
[----:B-1----:R-:W-:Y:S04]  /*3c80*/  ULEA UR4, UR6, UR24, 0x3 ;  /* 0x0000001806047291 */ /* 0x002fe8000f8e18ff */
[----:B------:R-:W-:Y:S02]  /*3c90*/  UIADD3 UR5, UPT, UPT, UR4, 0x28038, URZ ;  /* 0x0002803804057890 */ /* 0x000fe4000fffe0ff */
[----:B------:R-:W-:Y:S04]  /*3ca0*/  UIADD3 UR4, UPT, UPT, UR6, 0x1, URZ ;  /* 0x0000000106047890 */ /* 0x000fe8000fffe0ff */
[----:B------:R-:W-:Y:S03]  /*3cb0*/  UISETP.NE.AND UP0, UPT, UR4, 0x3, UPT ;  /* 0x000000030400788c */ /* 0x000fe6000bf05270 */
[----:B------:R1:W-:Y:S01]  /*3cc0*/  UTCBAR [UR5], URZ ;  /* 0x000000ff050073e9 */ /* 0x0003e200080000ff */
[----:B------:R-:W-:Y:S01]  /*3cd0*/  USEL UR56, UR4, URZ, UP0 ;  /* 0x000000ff04387287 */ /* 0x000fe20008000000 */
[----:B------:R-:W-:Y:S11]  /*3ce0*/  BRA.U !UP1, `(.L_x_67) ;  /* 0x0000000109047547 */ /* 0x000ff6000b800000 */
[----:B-1----:R-:W-:Y:S05]  /*3cf0*/  BPT.TRAP 0x1 ;  /* 0x000000040000795c */ /* 0x002fea0000300000 */
.L_x_67:
[----:B------:R-:W-:Y:S01]  /*3d00*/  ULEA UR4, UR44, UR24, 0x3 ;  /* 0x000000182c047291 */ /* 0x000fe2000f8e18ff */
[----:B------:R-:W-:Y:S08]  /*3d10*/  SHF.L.U32 R3, R5, 0x1f, RZ ;  /* 0x0000001f05037819 */ /* 0x000ff000000006ff */
[----:B------:R-:W2:Y:S02]  /*3d20*/  SYNCS.PHASECHK.TRANS64.TRYWAIT P0, [UR4+0x28020], R3 ;  /* 0x02802003ff0075a7 */ /* 0x000ea40008001104 */
[----:B--2---:R-:W-:Y:S05]  /*3d30*/  @!P0 BRA `(.L_x_68) ;  /* 0x000001d800f48947 */ /* 0x004fea0003800000 */
.L_x_418:
[----:B------:R-:W-:Y:S05]  /*3d40*/  BRA.U UP5, `(.L_x_69) ;  /* 0x0000000105047547 */ /* 0x000fea000b800000 */
[----:B-1----:R-:W-:Y:S05]  /*3d50*/  BPT.TRAP 0x1 ;  /* 0x000000040000795c */ /* 0x002fea0000300000 */
.L_x_69:
[----:B--2---:R-:W-:Y:S04]  /*3d60*/  SHF.L.U32 R3, R8, 0x1f, RZ ;  /* 0x0000001f08037819 */ /* 0x004fe800000006ff */
[----:B------:R-:W2:Y:S02]  /*3d70*/  SYNCS.PHASECHK.TRANS64.TRYWAIT P0, [UR24+0x280a0], R3 ;  /* 0x0280a003ff0075a7 */ /* 0x000ea40008001118 */
[----:B--2---:R-:W-:Y:S05]  /*3d80*/  @!P0 BRA `(.L_x_70) ;  /* 0x000001d800f88947 */ /* 0x004fea0003800000 */
.L_x_420:
[----:B------:R-:W-:Y:S05]  /*3d90*/  BRA.U UP4, `(.L_x_71) ;  /* 0x0000000104047547 */ /* 0x000fea000b800000 */
[----:B-1----:R-:W-:Y:S05]  /*3da0*/  BPT.TRAP 0x1 ;  /* 0x000000040000795c */ /* 0x002fea0000300000 */
.L_x_71:
[----:B------:R-:W-:Y:S01]  /*3db0*/  SHF.L.U32 R4, R6, 0x1f, RZ ;  /* 0x0000001f06047819 */ /* 0x000fe200000006ff */
[----:B--2---:R-:W-:Y:S02]  /*3dc0*/  HFMA2 R0, -RZ, RZ, 0, 1.52587890625e-05 ;  /* 0x00000100ff007431 */ /* 0x004fe400000001ff */
[----:B------:R-:W-:Y:S01]  /*3dd0*/  IMAD.MOV.U32 R2, RZ, RZ, 0x20 ;  /* 0x00000020ff027424 */ /* 0x000fe200078e00ff */
[----:B------:R-:W2:Y:S02]  /*3de0*/  SYNCS.PHASECHK.TRANS64.TRYWAIT P0, [UR24+0x28058], R4 ;  /* 0x02805804ff0075a7 */ /* 0x000ea40008001118 */
[----:B--2---:R-:W-:Y:S05]  /*3df0*/  @!P0 BRA `(.L_x_72) ;  /* 0x000001d800f48947 */ /* 0x004fea0003800000 */
.L_x_422:
[----:B------:R-:W-:Y:S01]  /*3e00*/  USHF.L.U32 UR20, UR44, 0xb, URZ ;  /* 0x0000000b2c147899 */ /* 0x000fe200080006ff */
[----:B------:R-:W-:Y:S01]  /*3e10*/  R2UR UR36, R2 ;  /* 0x00000000022472ca */ /* 0x000fe200000e0000 */
[----:B------:R-:W-:Y:S01]  /*3e20*/  IMAD.MOV.U32 R2, RZ, RZ, 0x100 ;  /* 0x00000100ff027424 */ /* 0x000fe200078e00ff */
[----:B------:R-:W-:Y:S01]  /*3e30*/  R2UR UR37, R0 ;  /* 0x00000000002572ca */ /* 0x000fe200000e0000 */
[----:B------:R-:W-:Y:S01]  /*3e40*/  UIADD3 UR4, UPT, UPT, UR20, UR60, URZ ;  /* 0x0000003c14047290 */ /* 0x000fe2000fffe0ff */
[----:B--2---:R-:W-:Y:S01]  /*3e50*/  IMAD.MOV.U32 R3, RZ, RZ, 0x28 ;  /* 0x00000028ff037424 */ /* 0x004fe200078e00ff */
[----:B------:R-:W-:Y:S01]  /*3e60*/  UMOV UR54, 0x0 ;  /* 0x0000000000367882 */ /* 0x000fe20000000000 */
[C---:B------:R-:W-:Y:S01]  /*3e70*/  R2UR UR35, R2.reuse ;  /* 0x00000000022372ca */ /* 0x040fe200000e0000 */
[----:B------:R-:W-:Y:S01]  /*3e80*/  UIADD3 UR18, UPT, UPT, UR4, 0x80, URZ ;  /* 0x0000008004127890 */ /* 0x000fe2000fffe0ff */
[----:B------:R-:W-:Y:S01]  /*3e90*/  R2UR UR33, R2 ;  /* 0x00000000022172ca */ /* 0x000fe200000e0000 */
        /* <DEDUP_REMOVED lines=9> */
[----:B------:R-:W-:Y:S01]  /*3f30*/  IMAD.MOV.U32 R2, RZ, RZ, 0x100 ;  /* 0x00000100ff027424 */ /* 0x000fe200078e00ff */
[----:B------:R-:W-:Y:S01]  /*3f40*/  UIADD3 UR6, UPT, UPT, UR4, 0x380, URZ ;  /* 0x0000038004067890 */ /* 0x000fe2000fffe0ff */
[----:B------:R-:W-:Y:S01]  /*3f50*/  IMAD.MOV.U32 R3, RZ, RZ, 0x38 ;  /* 0x00000038ff037424 */ /* 0x000fe200078e00ff */
[----:B------:R-:W-:Y:S01]  /*3f60*/  R2UR UR32, R0 ;  /* 0x00000000002072ca */ /* 0x000fe200000e0000 */
[----:B------:R-:W-:Y:S01]  /*3f70*/  IMAD.MOV.U32 R0, RZ, RZ, 0x100 ;  /* 0x00000100ff007424 */ /* 0x000fe200078e00ff */
[----:B------:R-:W-:Y:S01]  /*3f80*/  R2UR UR27, R2 ;  /* 0x00000000021b72ca */ /* 0x000fe200000e0000 */
[----:B------:R-:W-:Y:S01]  /*3f90*/  IMAD.MOV.U32 R2, RZ, RZ, 0x50 ;  /* 0x00000050ff027424 */ /* 0x000fe200078e00ff */
[----:B------:R-:W-:Y:S01]  /*3fa0*/  R2UR UR30, R3 ;  /* 0x00000000031e72ca */ /* 0x000fe200000e0000 */
[----:B------:R-:W-:Y:S01]  /*3fb0*/  IMAD.MOV.U32 R3, RZ, RZ, 0x48 ;  /* 0x00000048ff037424 */ /* 0x000fe200078e00ff */
[----:B------:R-:W-:Y:S01]  /*3fc0*/  R2UR UR31, R0 ;  /* 0x00000000001f72ca */ /* 0x000fe200000e0000 */
[----:B------:R-:W-:Y:S01]  /*3fd0*/  UMOV UR55, 0x8210490 ;  /* 0x0821049000377882 */ /* 0x000fe20000000000 */
[----:B------:R-:W-:Y:S01]  /*3fe0*/  R2UR UR23, R2 ;  /* 0x00000000021772ca */ /* 0x000fe200000e0000 */
[----:B------:R-:W-:Y:S01]  /*3ff0*/  IMAD.MOV.U32 R2, RZ, RZ, 0x58 ;  /* 0x00000058ff027424 */ /* 0x000fe200078e00ff */
[C---:B------:R-:W-:Y:S01]  /*4000*/  R2UR UR29, R0.reuse ;  /* 0x00000000001d72ca */ /* 0x040fe200000e0000 */
[----:B-1----:R-:W-:Y:S01]  /*4010*/  UMOV UR5, 0x40004040 ;  /* 0x4000404000057882 */ /* 0x002fe20000000000 */
[----:B------:R-:W-:Y:S01]  /*4020*/  R2UR UR26, R3 ;  /* 0x00000000031a72ca */ /* 0x000fe200000e0000 */
[----:B------:R1:W-:Y:S01]  /*4030*/  UTCHMMA tmem[UR36], gdesc[UR4], tmem[UR37], tmem[UR54], idesc[UR55], UPT ;  /* 0x00ff3604240079ea */ /* 0x0003e2000b800025 */
[----:B------:R-:W-:Y:S01]  /*4040*/  R2UR UR25, R0 ;  /* 0x00000000001972ca */ /* 0x000fe200000e0000 */
[----:B------:R-:W-:Y:S01]  /*4050*/  UMOV UR52, 0x0 ;  /* 0x0000000000347882 */ /* 0x000fe20000000000 */
[----:B------:R-:W-:Y:S01]  /*4060*/  R2UR UR21, R2 ;  /* 0x00000000021572ca */ /* 0x000fe200000e0000 */
[----:B------:R-:W-:Y:S01]  /*4070*/  UMOV UR53, 0x8210490 ;  /* 0x0821049000357882 */ /* 0x000fe20000000000 */
[----:B------:R-:W-:Y:S01]  /*4080*/  R2UR UR22, R0 ;  /* 0x00000000001672ca */ /* 0x000fe200000e0000 */
        /* <DEDUP_REMOVED lines=24> */
[----:B------:R-:W-:Y:S02]  /*4210*/  UMOV UR7, 0x40004040 ;  /* 0x4000404000077882 */ /* 0x000fe40000000000 */
[----:B------:R1:W-:Y:S01]  /*4220*/  UTCHMMA tmem[UR21], gdesc[UR6], tmem[UR22], tmem[UR38], idesc[UR39], UPT ;  /* 0x00ff2606150079ea */ /* 0x0003e2000b800016 */
[----:B------:R-:W-:Y:S05]  /*4230*/  BRA.U UP5, `(.L_x_73) ;  /* 0x0000000105047547 */ /* 0x000fea000b800000 */
[----:B-1----:R-:W-:Y:S05]  /*4240*/  BPT.TRAP 0x1 ;  /* 0x000000040000795c */ /* 0x002fea0000300000 */
.L_x_73:
[----:B-1----:R-:W-:Y:S01]  /*4250*/  UIADD3 UR4, UPT, UPT, UR24, 0x28090, URZ ;  /* 0x0002809018047890 */ /* 0x002fe2000fffe0ff */
[----:B------:R-:W-:Y:S01]  /*4260*/  LOP3.LUT R7, R7, 0x1, RZ, 0x3c, !PT ;  /* 0x0000000107077812 */ /* 0x000fe200078e3cff */
[----:B------:R-:W-:Y:S02]  /*4270*/  UIADD3 UR5, UPT, UPT, UR44, 0x1, URZ ;  /* 0x000000012c057890 */ /* 0x000fe4000fffe0ff */
[----:B------:R-:W-:Y:S02]  /*4280*/  UISETP.GT.AND UP0, UPT, UR57, 0x2, UPT ;  /* 0x000000023900788c */ /* 0x000fe4000bf04270 */
[----:B------:R-:W-:Y:S02]  /*4290*/  UISETP.NE.AND UP2, UPT, UR5, 0x3, UPT ;  /* 0x000000030500788c */ /* 0x000fe4000bf45270 */
[----:B------:R-:W-:Y:S01]  /*42a0*/  UIADD3 UR57, UPT, UPT, UR57, -0x1, URZ ;  /* 0xffffffff39397890 */ /* 0x000fe2000fffe0ff */
[----:B------:R2:W-:Y:S01]  /*42b0*/  UTCBAR [UR4], URZ ;  /* 0x000000ff040073e9 */ /* 0x0005e200080000ff */
[----:B------:R-:W-:Y:S02]  /*42c0*/  USEL UR6, URZ, 0x1, UP2 ;  /* 0x00000001ff067887 */ /* 0x000fe40009000000 */
[----:B------:R-:W-:Y:S01]  /*42d0*/  USEL UR7, UR5, URZ, UP2 ;  /* 0x000000ff05077287 */ /* 0x000fe20009000000 */
[----:B------:R-:W-:Y:S01]  /*42e0*/  UMOV UR42, 0x1 ;  /* 0x00000001002a7882 */ /* 0x000fe20000000000 */
[----:B------:R-:W-:Y:S02]  /*42f0*/  UMOV UR25, UR44 ;  /* 0x0000002c00197c82 */ /* 0x000fe40008000000 */
[----:B------:R-:W-:Y:S01]  /*4300*/  LOP3.LUT R5, R5, UR6, RZ, 0x3c, !PT ;  /* 0x0000000605057c12 */ /* 0x000fe2000f8e3cff */
[----:B------:R-:W-:Y:S05]  /*4310*/  BRA.U UP0, `(.L_x_74) ;  /* 0xffffffe900407547 */ /* 0x000fea000b83ffff */
.L_x_55:
[----:B------:R-:W-:Y:S04]  /*4320*/  BSSY.RECONVERGENT B0, `(.L_x_75) ;  /* 0x0000003000007945 */ /* 0x000fe80003800200 */
[----:B------:R-:W-:Y:S05]  /*4330*/  @!P4 BRA `(.L_x_76) ;  /* 0x000000000004c947 */ /* 0x000fea0003800000 */
[----:B-12---:R-:W-:Y:S05]  /*4340*/  BPT.TRAP 0x1 ;  /* 0x000000040000795c */ /* 0x006fea0000300000 */
.L_x_76:
[----:B-12---:R-:W-:Y:S05]  /*4350*/  BSYNC.RECONVERGENT B0 ;  /* 0x0000000000007941 */ /* 0x006fea0003800200 */
.L_x_75:
[----:B------:R-:W1:Y:S01]  /*4360*/  S2UR UR4, SR_CgaCtaId ;  /* 0x00000000000479c3 */ /* 0x000e620000008800 */
[----:B------:R-:W-:Y:S01]  /*4370*/  UMOV UR5, 0x400 ;  /* 0x0000040000057882 */ /* 0x000fe20000000000 */
[----:B------:R-:W-:Y:S01]  /*4380*/  BSSY.RECONVERGENT B0, `(.L_x_77) ;  /* 0x0000006000007945 */ /* 0x000fe20003800200 */
[----:B-1----:R-:W-:-:S04]  /*4390*/  ULEA UR4, UR4, UR5, 0x18 ;  /* 0x0000000504047291 */ /* 0x002fc8000f8ec0ff */
[----:B------:R-:W-:-:S09]  /*43a0*/  UIADD3 UR4, UPT, UPT, UR4, 0x28010, URZ ;  /* 0x0002801004047890 */ /* 0x000fd2000fffe0ff */
[----:B------:R1:W-:Y:S01]  /*43b0*/  UTCBAR [UR4], URZ ;  /* 0x000000ff040073e9 */ /* 0x0003e200080000ff */
[----:B------:R-:W-:Y:S05]  /*43c0*/  @!P4 BRA `(.L_x_78) ;  /* 0x000000000004c947 */ /* 0x000fea0003800000 */
[----:B-1----:R-:W-:Y:S05]  /*43d0*/  BPT.TRAP 0x1 ;  /* 0x000000040000795c */ /* 0x002fea0000300000 */
.L_x_78:
[----:B-1----:R-:W-:Y:S05]  /*43e0*/  BSYNC.RECONVERGENT B0 ;  /* 0x0000000000007941 */ /* 0x002fea0003800200 */
.L_x_77:
[----:B------:R-:W1:Y:S01]  /*43f0*/  S2UR UR4, SR_CgaCtaId ;  /* 0x00000000000479c3 */ /* 0x000e620000008800 */
[----:B------:R-:W-:Y:S02]  /*4400*/  UMOV UR5, 0x400 ;  /* 0x0000040000057882 */ /* 0x000fe40000000000 */
[----:B-1----:R-:W-:-:S04]  /*4410*/  ULEA UR4, UR4, UR5, 0x18 ;  /* 0x0000000504047291 */ /* 0x002fc8000f8ec0ff */
[----:B------:R-:W-:-:S09]  /*4420*/  UIADD3 UR4, UPT, UPT, UR4, 0x28018, URZ ;  /* 0x0002801804047890 */ /* 0x000fd2000fffe0ff */
[----:B------:R1:W-:Y:S01]  /*4430*/  UTCBAR [UR4], URZ ;  /* 0x000000ff040073e9 */ /* 0x0003e200080000ff */
[----:B------:R-:W-:Y:S05]  /*4440*/  BRA.U UP5, `(.L_x_79) ;  /* 0x0000000105047547 */ /* 0x000fea000b800000 */
[----:B-1----:R-:W-:Y:S05]  /*4450*/  BPT.TRAP 0x1 ;  /* 0x000000040000795c */ /* 0x002fea0000300000 */
.L_x_79:
[----:B------:R-:W2:Y:S01]  /*4460*/  S2UR UR21, SR_CgaCtaId ;  /* 0x00000000001579c3 */ /* 0x000ea20000008800 */
[----:B-1----:R-:W-:Y:S01]  /*4470*/  UMOV UR4, 0x400 ;  /* 0x0000040000047882 */ /* 0x002fe20000000000 */
[----:B------:R-:W-:Y:S01]  /*4480*/  SHF.L.U32 R3, R8, 0x1f, RZ ;  /* 0x0000001f08037819 */ /* 0x000fe200000006ff */
[----:B--2---:R-:W-:-:S09]  /*4490*/  ULEA UR21, UR21, UR4, 0x18 ;  /* 0x0000000415157291 */ /* 0x004fd2000f8ec0ff */
[----:B------:R-:W1:Y:S02]  /*44a0*/  SYNCS.PHASECHK.TRANS64.TRYWAIT P0, [UR21+0x280a8], R3 ;  /* 0x0280a803ff0075a7 */ /* 0x000e640008001115 */
[----:B-1----:R-:W-:Y:S05]  /*44b0*/  @!P0 BRA `(.L_x_80) ;  /* 0x000001d4005c8947 */ /* 0x002fea0003800000 */
.L_x_424:
[----:B------:R-:W-:Y:S05]  /*44c0*/  BRA.U UP3, `(.L_x_81) ;  /* 0x0000000103047547 */ /* 0x000fea000b800000 */
[----:B------:R-:W-:Y:S05]  /*44d0*/  BPT.TRAP 0x1 ;  /* 0x000000040000795c */ /* 0x000fea0000300000 */
.L_x_81:
[----:B------:R-:W-:Y:S01]  /*44e0*/  SHF.L.U32 R7, R7, 0x1f, RZ ;  /* 0x0000001f07077819 */ /* 0x000fe200000006ff */
[----:B-1----:R-:W-:Y:S02]  /*44f0*/  HFMA2 R3, -RZ, RZ, 0, 2.288818359375e-05 ;  /* 0x00000180ff037431 */ /* 0x002fe400000001ff */
[----:B------:R-:W-:Y:S01]  /*4500*/  IMAD.MOV.U32 R4, RZ, RZ, 0xa0 ;  /* 0x000000a0ff047424 */ /* 0x000fe200078e00ff */
[----:B------:R-:W1:Y:S02]  /*4510*/  SYNCS.PHASECHK.TRANS64.TRYWAIT P0, [UR21+0x28068], R7 ;  /* 0x02806807ff0075a7 */ /* 0x000e640008001115 */
[----:B-1----:R-:W-:Y:S05]  /*4520*/  @!P0 BRA `(.L_x_82) ;  /* 0x000001d400588947 */ /* 0x002fea0003800000 */
.L_x_426:
[----:B------:R-:W-:Y:S01]  /*4530*/  IMAD.MOV.U32 R2, RZ, RZ, 0xa8 ;  /* 0x000000a8ff027424 */ /* 0x000fe200078e00ff */
[----:B------:R-:W-:Y:S01]  /*4540*/  R2UR UR35, R4 ;  /* 0x00000000042372ca */ /* 0x000fe200000e0000 */
[----:B------:R-:W-:Y:S01]  /*4550*/  IMAD.MOV.U32 R4, RZ, RZ, 0xb0 ;  /* 0x000000b0ff047424 */ /* 0x000fe200078e00ff */
[----:B------:R-:W-:Y:S01]  /*4560*/  R2UR UR36, R3 ;  /* 0x00000000032472ca */ /* 0x000fe200000e0000 */
[----:B-1----:R-:W-:Y:S01]  /*4570*/  IMAD.MOV.U32 R0, RZ, RZ, 0x180 ;  /* 0x00000180ff007424 */ /* 0x002fe200078e00ff */
[----:B------:R-:W-:Y:S01]  /*4580*/  R2UR UR33, R2 ;  /* 0x00000000022172ca */ /* 0x000fe200000e0000 */
[----:B------:R-:W-:Y:S01]  /*4590*/  IMAD.MOV.U32 R2, RZ, RZ, 0xb8 ;  /* 0x000000b8ff027424 */ /* 0x000fe200078e00ff */
[----:B------:R-:W-:Y:S01]  /*45a0*/  R2UR UR31, R4 ;  /* 0x00000000041f72ca */ /* 0x000fe200000e0000 */
[----:B------:R-:W-:Y:S01]  /*45b0*/  IMAD.MOV.U32 R3, RZ, RZ, 0x180 ;  /* 0x00000180ff037424 */ /* 0x000fe200078e00ff */
[----:B------:R-:W-:Y:S01]  /*45c0*/  R2UR UR34, R0 ;  /* 0x00000000002272ca */ /* 0x000fe200000e0000 */
[----:B------:R-:W-:Y:S01]  /*45d0*/  IMAD.MOV.U32 R4, RZ, RZ, 0xc0 ;  /* 0x000000c0ff047424 */ /* 0x000fe200078e00ff */
[----:B------:R-:W-:Y:S01]  /*45e0*/  R2UR UR29, R2 ;  /* 0x00000000021d72ca */ /* 0x000fe200000e0000 */
[----:B------:R-:W-:Y:S01]  /*45f0*/  IMAD.MOV.U32 R2, RZ, RZ, 0xc8 ;  /* 0x000000c8ff027424 */ /* 0x000fe200078e00ff */
[----:B------:R-:W-:Y:S01]  /*4600*/  UIADD3 UR4, UPT, UPT, UR20, UR60, URZ ;  /* 0x0000003c14047290 */ /* 0x000fe2000fffe0ff */
[C---:B------:R-:W-:Y:S01]  /*4610*/  R2UR UR32, R3.reuse ;  /* 0x00000000032072ca */ /* 0x040fe200000e0000 */
[----:B------:R-:W-:Y:S01]  /*4620*/  UISETP.NE.U32.AND UP0, UPT, UR42, URZ, UPT ;  /* 0x000000ff2a00728c */ /* 0x000fe2000bf05070 */
[----:B------:R-:W-:Y:S01]  /*4630*/  R2UR UR30, R0 ;  /* 0x00000000001e72ca */ /* 0x000fe200000e0000 */
        /* <DEDUP_REMOVED lines=8> */
[----:B------:R-:W-:Y:S01]  /*46c0*/  IMAD.MOV.U32 R2, RZ, RZ, 0xd8 ;  /* 0x000000d8ff027424 */ /* 0x000fe200078e00ff */
[C---:B------:R-:W-:Y:S01]  /*46d0*/  R2UR UR26, R0.reuse ;  /* 0x00000000001a72ca */ /* 0x040fe200000e0000 */
[----:B------:R-:W-:Y:S01]  /*46e0*/  UIADD3 UR12, UPT, UPT, UR4, 0x200, URZ ;  /* 0x00000200040c7890 */ /* 0x000fe2000fffe0ff */
[----:B------:R-:W-:Y:S01]  /*46f0*/  R2UR UR24, R0 ;  /* 0x00000000001872ca */ /* 0x000fe200000e0000 */
[----:B------:R-:W-:Y:S01]  /*4700*/  UIADD3 UR10, UPT, UPT, UR4, 0x280, URZ ;  /* 0x00000280040a7890 */ /* 0x000fe2000fffe0ff */
[----:B------:R-:W-:Y:S01]  /*4710*/  R2UR UR20, R2 ;  /* 0x00000000021472ca */ /* 0x000fe200000e0000 */
[----:B------:R-:W-:Y:S01]  /*4720*/  UIADD3 UR8, UPT, UPT, UR4, 0x300, URZ ;  /* 0x0000030004087890 */ /* 0x000fe2000fffe0ff */
[----:B------:R-:W-:Y:S01]  /*4730*/  R2UR UR22, R0 ;  /* 0x00000000001672ca */ /* 0x000fe200000e0000 */
[----:B------:R-:W-:Y:S01]  /*4740*/  UMOV UR52, 0x0 ;  /* 0x0000000000347882 */ /* 0x000fe20000000000 */
[----:B------:R-:W-:Y:S01]  /*4750*/  UMOV UR53, 0x8210490 ;  /* 0x0821049000357882 */ /* 0x000fe20000000000 */
[----:B------:R-:W-:Y:S01]  /*4760*/  UMOV UR5, 0x40004040 ;  /* 0x4000404000057882 */ /* 0x000fe20000000000 */
[----:B------:R-:W-:Y:S01]  /*4770*/  UIADD3 UR6, UPT, UPT, UR4, 0x380, URZ ;  /* 0x0000038004067890 */ /* 0x000fe2000fffe0ff */
[----:B------:R1:W-:Y:S01]  /*4780*/  UTCHMMA tmem[UR35], gdesc[UR4], tmem[UR36], tmem[UR52], idesc[UR53], UP0 ;  /* 0x00ff3404230079ea */ /* 0x0003e20008000024 */
        /* <DEDUP_REMOVED lines=30> */
.L_x_83:
[----:B-1----:R-:W-:-:S09]  /*4970*/  UIADD3 UR4, UPT, UPT, UR21, 0x28098, URZ ;  /* 0x0002809815047890 */ /* 0x002fd2000fffe0ff */
[----:B------:R1:W-:Y:S01]  /*4980*/  UTCBAR [UR4], URZ ;  /* 0x000000ff040073e9 */ /* 0x0003e200080000ff */
[----:B------:R-:W-:Y:S05]  /*4990*/  BRA.U !UP1, `(.L_x_84) ;  /* 0x0000000109047547 */ /* 0x000fea000b800000 */
[----:B-1----:R-:W-:Y:S05]  /*49a0*/  BPT.TRAP 0x1 ;  /* 0x000000040000795c */ /* 0x002fea0000300000 */
.L_x_84:
[----:B-1----:R-:W-:-:S04]  /*49b0*/  ULEA UR4, UR56, UR21, 0x3 ;  /* 0x0000001538047291 */ /* 0x002fc8000f8e18ff */
[----:B------:R-:W-:-:S09]  /*49c0*/  UIADD3 UR4, UPT, UPT, UR4, 0x28038, URZ ;  /* 0x0002803804047890 */ /* 0x000fd2000fffe0ff */
[----:B------:R1:W-:Y:S01]  /*49d0*/  UTCBAR [UR4], URZ ;  /* 0x000000ff040073e9 */ /* 0x0003e200080000ff */
[----:B------:R-:W-:Y:S05]  /*49e0*/  BRA.U UP4, `(.L_x_85) ;  /* 0x0000000104047547 */ /* 0x000fea000b800000 */
[----:B-1----:R-:W-:Y:S05]  /*49f0*/  BPT.TRAP 0x1 ;  /* 0x000000040000795c */ /* 0x002fea0000300000 */
.L_x_85:
[----:B-1----:R-:W-:-:S09]  /*4a00*/  UIADD3 UR4, UPT, UPT, UR21, 0x28050, URZ ;  /* 0x0002805015047890 */ /* 0x002fd2000fffe0ff */
[----:B------:R1:W-:Y:S01]  /*4a10*/  UTCBAR [UR4], URZ ;  /* 0x000000ff040073e9 */ /* 0x0003e200080000ff */
[----:B------:R-:W-:Y:S05]  /*4a20*/  BRA.U UP3, `(.L_x_86) ;  /* 0x0000000103047547 */ /* 0x000fea000b800000 */
[----:B-1----:R-:W-:Y:S05]  /*4a30*/  BPT.TRAP 0x1 ;  /* 0x000000040000795c */ /* 0x002fea0000300000 */
.L_x_86:
[----:B------:R-:W-:-:S13]  /*4a40*/  ELECT P0, URZ, PT ;  /* 0x0000000000ff782f */ /* 0x000fda0003800000 */
[----:B-1----:R-:W-:Y:S05]  /*4a50*/  @!P0 EXIT ;  /* 0x000000000000894d */ /* 0x002fea0003800000 */
[----:B------:R-:W-:-:S09]  /*4a60*/  UIADD3 UR4, UPT, UPT, UR21, 0x28060, URZ ;  /* 0x0002806015047890 */ /* 0x000fd2000fffe0ff */
[----:B------:R1:W-:Y:S01]  /*4a70*/  UTCBAR [UR4], URZ ;  /* 0x000000ff040073e9 */ /* 0x0003e200080000ff */
[----:B------:R-:W-:Y:S01]  /*4a80*/  NOP ;  /* 0x0000000000007918 */ /* 0x000fe20000000000 */
[----:B-1----:R-:W-:Y:S05]  /*4a90*/  EXIT ;  /* 0x000000000000794d */ /* 0x002fea0003800000 */
.L_x_28:
[----:B------:R-:W-:-:S08]  /*4aa0*/  NOP ;  /* 0x0000000000007918 */ /* 0x000fd00000000000 */
[----:B------:R-:W1:-:S00]  /*4ab0*/  USETMAXREG.DEALLOC.CTAPOOL 0x60 ;  /* 0x00000060000079c8 */ /* 0x000e4000080e0500 */
[----:B-1----:R-:W1:Y:S01]  /*4ac0*/  S2R R0, SR_CTAID.X ;  /* 0x0000000000007919 */ /* 0x002e620000002500 */
[----:B------:R-:W2:Y:S01]  /*4ad0*/  LDCU UR4, c[0x0][0x380] ;  /* 0x00007000ff0477ac */ /* 0x000ea20008000800 */
[----:B-1----:R-:W-:-:S04]  /*4ae0*/  SHF.L.U32 R18, R0, 0x8, RZ ;  /* 0x0000000800127819 */ /* 0x002fc800000006ff */
[----:B--2---:R-:W-:-:S13]  /*4af0*/  ISETP.GE.U32.AND P0, PT, R18, UR4, PT ;  /* 0x0000000412007c0c */ /* 0x004fda000bf06070 */
[----:B------:R-:W-:Y:S05]  /*4b00*/  @P0 EXIT ;  /* 0x000000000000094d */ /* 0x000fea0003800000 */
[----:B------:R-:W1:Y:S01]  /*4b10*/  LDCU UR6, c[0x0][0x384] ;  /* 0x00007080ff0677ac */ /* 0x000e620008000800 */
[----:B------:R-:W2:Y:S01]  /*4b20*/  LDCU.64 UR46, c[0x0][0x358] ;  /* 0x00006b00ff2e77ac */ /* 0x000ea20008000a00 */
[----:B-1----:R-:W-:-:S09]  /*4b30*/  UISETP.NE.AND UP0, UPT, UR6, URZ, UPT ;  /* 0x000000ff0600728c */ /* 0x002fd2000bf05270 */
[----:B--2---:R-:W-:Y:S05]  /*4b40*/  BRA.U UP0, `(.L_x_87) ;  /* 0x0000005500b07547 */ /* 0x004fea000b800000 */
[----:B------:R-:W-:-:S09]  /*4b50*/  UISETP.NE.AND UP0, UPT, UR41, URZ, UPT ;  /* 0x000000ff2900728c */ /* 0x000fd2000bf05270 */
[----:B------:R-:W-:Y:S05]  /*4b60*/  BRA.U UP0, `(.L_x_88) ;  /* 0x0000000100047547 */ /* 0x000fea000b800000 */
[----:B------:R-:W-:Y:S05]  /*4b70*/  BPT.TRAP 0x1 ;  /* 0x000000040000795c */ /* 0x000fea0000300000 */
.L_x_88:
[----:B------:R-:W1:Y:S01]  /*4b80*/  S2R R17, SR_CgaCtaId ;  /* 0x0000000000117919 */ /* 0x000e620000008800 */
[----:B------:R-:W-:Y:S01]  /*4b90*/  IMAD.MOV.U32 R2, RZ, RZ, 0x1 ;  /* 0x00000001ff027424 */ /* 0x000fe200078e00ff */
[----:B------:R-:W-:Y:S02]  /*4ba0*/  MOV R4, 0x400 ;  /* 0x0000040000047802 */ /* 0x000fe40000000f00 */
[----:B------:R-:W-:Y:S02]  /*4bb0*/  LOP3.LUT P1, R19, R16, 0x7f, RZ, 0xc0, !PT ;  /* 0x0000007f10137812 */ /* 0x000fe4000782c0ff */
[----:B------:R-:W-:Y:S02]  /*4bc0*/  SHF.L.U32 R2, R2, 0x1f, RZ ;  /* 0x0000001f02027819 */ /* 0x000fe400000006ff */
[----:B-1----:R-:W-:-:S04]  /*4bd0*/  LEA R17, R17, R4, 0x18 ;  /* 0x0000000411117211 */ /* 0x002fc800078ec0ff */
[----:B------:R-:W1:Y:S02]  /*4be0*/  SYNCS.PHASECHK.TRANS64.TRYWAIT P0, [R17+URZ+0x280c0], R2 ;  /* 0x0280c002110075a7 */ /* 0x000e6400080011ff */
[----:B-1----:R-:W-:Y:S05]  /*4bf0*/  @!P0 BRA `(.L_x_89) ;  /* 0x000001cc00bc8947 */ /* 0x002fea0003800000 */
.L_x_427:
[----:B------:R-:W-:Y:S04]  /*4c00*/  BSSY.RECONVERGENT B6, `(.L_x_90) ;  /* 0x000023d000067945 */ /* 0x000fe80003800200 */
[----:B------:R-:W-:Y:S05]  /*4c10*/  @P1 BRA `(.L_x_91) ;  /* 0x0000002000ec1947 */ /* 0x000fea0003800000 */
[----:B------:R-:W2:Y:S01]  /*4c20*/  S2UR UR4, SR_CTAID.Z ;  /* 0x00000000000479c3 */ /* 0x000ea20000002700 */
[----:B------:R-:W3:Y:S01]  /*4c30*/  S2R R3, SR_CTAID.Y ;  /* 0x0000000000037919 */ /* 0x000ee20000002600 */
[----:B------:R-:W2:Y:S01]  /*4c40*/  LDCU UR5, c[0x0][0x370] ;  /* 0x00006e00ff0577ac */ /* 0x000ea20008000800 */
[----:B------:R-:W4:Y:S01]  /*4c50*/  LDCU UR6, c[0x0][0x374] ;  /* 0x00006e80ff0677ac */ /* 0x000f220008000800 */
[----:B--2---:R-:W-:-:S04]  /*4c60*/  UIMAD UR4, UR5, UR4, URZ ;  /* 0x00000004050472a4 */ /* 0x004fc8000f8e02ff */
[----:B------:R-:W-:-:S04]  /*4c70*/  UIADD3 UR4, UPT, UPT, URZ, -UR4, URZ ;  /* 0x80000004ff047290 */ /* 0x000fc8000fffe0ff */
[----:B----4-:R-:W-:Y:S01]  /*4c80*/  UIMAD UR4, UR4, UR6, URZ ;  /* 0x00000006040472a4 */ /* 0x010fe2000f8e02ff */
[----:B---3--:R-:W-:-:S05]  /*4c90*/  IMAD R3, R3, UR5, R0 ;  /* 0x0000000503037c24 */ /* 0x008fca000f8e0200 */
[----:B------:R-:W-:-:S13]  /*4ca0*/  ISETP.NE.AND P0, PT, R3, UR4, PT ;  /* 0x0000000403007c0c */ /* 0x000fda000bf05270 */
[----:B------:R-:W-:Y:S05]  /*4cb0*/  @P0 BRA `(.L_x_91) ;  /* 0x0000002000c40947 */ /* 0x000fea0003800000 */
[----:B------:R-:W2:Y:S01]  /*4cc0*/  LDC.64 R8, c[0x4][0xa0] ;  /* 0x01002800ff087b82 */ /* 0x000ea20000000a00 */
[----:B------:R-:W-:Y:S01]  /*4cd0*/  MOV R26, 0x0 ;  /* 0x00000000001a7802 */ /* 0x000fe20000000f00 */
[----:B------:R-:W3:Y:S01]  /*4ce0*/  LDCU.64 UR4, c[0x4][0xd0] ;  /* 0x01001a00ff0477ac */ /* 0x000ee20008000a00 */
[----:B------:R-:W-:Y:S01]  /*4cf0*/  IADD3 R25, P0, PT, R23, 0x8, RZ ;  /* 0x0000000817197810 */ /* 0x000fe20007f1e0ff */
[----:B------:R-:W-:Y:S01]  /*4d00*/  IMAD.MOV.U32 R6, RZ, RZ, R23 ;  /* 0x000000ffff067224 */ /* 0x000fe200078e0017 */
[----:B------:R-:W-:-:S03]  /*4d10*/  MOV R7, R22 ;  /* 0x0000001600077202 */ /* 0x000fc60000000f00 */
[----:B-1----:R1:W4:Y:S01]  /*4d20*/  LDC.64 R2, c[0x4][R26] ;  /* 0x010000001a027b82 */ /* 0x0023220000000a00 */
[----:B------:R-:W-:Y:S02]  /*4d30*/  IMAD.X R24, RZ, RZ, R22, P0 ;  /* 0x000000ffff187224 */ /* 0x000fe400000e0616 */
[----:B---3--:R-:W-:Y:S01]  /*4d40*/  IMAD.U32 R4, RZ, RZ, UR4 ;  /* 0x00000004ff047e24 */ /* 0x008fe2000f8e00ff */
[----:B------:R-:W-:Y:S01]  /*4d50*/  MOV R5, UR5 ;  /* 0x0000000500057c02 */ /* 0x000fe20008000f00 */
[----:B--2---:R1:W-:Y:S04]  /*4d60*/  STL.64 [R1], R8 ;  /* 0x0000000801007387 */ /* 0x0043e80000100a00 */
[----:B------:R-:W-:-:S07]  /*4d70*/  LEPC R20, `(.L_x_92) ;  /* 0x000000001014794e */ /* 0x000fce0000000000 */
[----:B-1--4-:R-:W-:Y:S05]  /*4d80*/  CALL.ABS.NOINC R2 ;  /* 0x0000000002007343 */ /* 0x012fea0003c00000 */
.L_x_92:
[----:B------:R-:W-:Y:S01]  /*4d90*/  IMAD.MOV.U32 R2, RZ, RZ, 0x3 ;  /* 0x00000003ff027424 */ /* 0x000fe200078e00ff */
[----:B------:R1:W2:Y:S01]  /*4da0*/  LDC.64 R8, c[0x4][R26] ;  /* 0x010000001a087b82 */ /* 0x0002a20000000a00 */
[----:B------:R-:W-:Y:S01]  /*4db0*/  IMAD.MOV.U32 R3, RZ, RZ, 0x4 ;  /* 0x00000004ff037424 */ /* 0x000fe200078e00ff */
[----:B------:R-:W3:Y:S01]  /*4dc0*/  LDCU.64 UR4, c[0x4][0xe8] ;  /* 0x01001d00ff0477ac */ /* 0x000ee20008000a00 */
[----:B------:R-:W-:Y:S01]  /*4dd0*/  MOV R6, R25 ;  /* 0x0000001900067202 */ /* 0x000fe20000000f00 */
[----:B------:R1:W-:Y:S01]  /*4de0*/  STL [R1+0x10], R2 ;  /* 0x0000100201007387 */ /* 0x0003e20000100800 */
[----:B------:R-:W-:-:S03]  /*4df0*/  MOV R7, R24 ;  /* 0x0000001800077202 */ /* 0x000fc60000000f00 */
[----:B------:R1:W-:Y:S01]  /*4e00*/  STL.64 [R1+0x8], R2 ;  /* 0x0000080201007387 */ /* 0x0003e20000100a00 */
[----:B---3--:R-:W-:Y:S01]  /*4e10*/  MOV R4, UR4 ;  /* 0x0000000400047c02 */ /* 0x008fe20008000f00 */
[----:B------:R-:W-:Y:S02]  /*4e20*/  IMAD.U32 R5, RZ, RZ, UR5 ;  /* 0x00000005ff057e24 */ /* 0x000fe4000f8e00ff */
[----:B------:R-:W-:-:S07]  /*4e30*/  LEPC R20, `(.L_x_93) ;  /* 0x000000001014794e */ /* 0x000fce0000000000 */
[----:B-12---:R-:W-:Y:S05]  /*4e40*/  CALL.ABS.NOINC R8 ;  /* 0x0000000008007343 */ /* 0x006fea0003c00000 */
.L_x_93:
[----:B------:R1:W2:Y:S01]  /*4e50*/  LDC.64 R2, c[0x4][R26] ;  /* 0x010000001a027b82 */ /* 0x0002a20000000a00 */
[----:B------:R-:W3:Y:S01]  /*4e60*/  LDCU.64 UR4, c[0x4][0xe0] ;  /* 0x01001c00ff0477ac */ /* 0x000ee20008000a00 */
[----:B------:R-:W-:Y:S01]  /*4e70*/  CS2R R6, SRZ ;  /* 0x0000000000067805 */ /* 0x000fe2000001ff00 */
[----:B---3--:R-:W-:Y:S01]  /*4e80*/  IMAD.U32 R4, RZ, RZ, UR4 ;  /* 0x00000004ff047e24 */ /* 0x008fe2000f8e00ff */
[----:B------:R-:W-:-:S04]  /*4e90*/  MOV R5, UR5 ;  /* 0x0000000500057c02 */ /* 0x000fc80008000f00 */
[----:B------:R-:W-:-:S07]  /*4ea0*/  LEPC R20, `(.L_x_94) ;  /* 0x000000001014794e */ /* 0x000fce0000000000 */
[----:B-12---:R-:W-:Y:S05]  /*4eb0*/  CALL.ABS.NOINC R2 ;  /* 0x0000000002007343 */ /* 0x006fea0003c00000 */
.L_x_94:
[----:B------:R1:W2:Y:S01]  /*4ec0*/  LDC.64 R2, c[0x4][R26] ;  /* 0x010000001a027b82 */ /* 0x0002a20000000a00 */
[----:B------:R-:W3:Y:S01]  /*4ed0*/  LDCU.64 UR4, c[0x4][0xf0] ;  /* 0x01001e00ff0477ac */ /* 0x000ee20008000a00 */
[----:B------:R-:W-:Y:S01]  /*4ee0*/  CS2R R6, SRZ ;  /* 0x0000000000067805 */ /* 0x000fe2000001ff00 */
[----:B---3--:R-:W-:Y:S01]  /*4ef0*/  IMAD.U32 R4, RZ, RZ, UR4 ;  /* 0x00000004ff047e24 */ /* 0x008fe2000f8e00ff */
[----:B------:R-:W-:-:S04]  /*4f00*/  MOV R5, UR5 ;  /* 0x0000000500057c02 */ /* 0x000fc80008000f00 */
[----:B------:R-:W-:-:S07]  /*4f10*/  LEPC R20, `(.L_x_95) ;  /* 0x000000001014794e */ /* 0x000fce0000000000 */
[----:B-12---:R-:W-:Y:S05]  /*4f20*/  CALL.ABS.NOINC R2 ;  /* 0x0000000002007343 */ /* 0x006fea0003c00000 */
.L_x_95:
[----:B------:R1:W2:Y:S01]  /*4f30*/  LDC.64 R2, c[0x4][R26] ;  /* 0x010000001a027b82 */ /* 0x0002a20000000a00 */
[----:B------:R-:W3:Y:S01]  /*4f40*/  LDCU.64 UR4, c[0x4][0xf8] ;  /* 0x01001f00ff0477ac */ /* 0x000ee20008000a00 */
[----:B------:R-:W-:Y:S01]  /*4f50*/  CS2R R6, SRZ ;  /* 0x0000000000067805 */ /* 0x000fe2000001ff00 */
[----:B---3--:R-:W-:Y:S01]  /*4f60*/  IMAD.U32 R4, RZ, RZ, UR4 ;  /* 0x00000004ff047e24 */ /* 0x008fe2000f8e00ff */
[----:B------:R-:W-:-:S04]  /*4f70*/  MOV R5, UR5 ;  /* 0x0000000500057c02 */ /* 0x000fc80008000f00 */
[----:B------:R-:W-:-:S07]  /*4f80*/  LEPC R20, `(.L_x_96) ;  /* 0x000000001014794e */ /* 0x000fce0000000000 */
[----:B-12---:R-:W-:Y:S05]  /*4f90*/  CALL.ABS.NOINC R2 ;  /* 0x0000000002007343 */ /* 0x006fea0003c00000 */
.L_x_96:
[----:B------:R-:W-:Y:S01]  /*4fa0*/  HFMA2 R0, -RZ, RZ, 0, 9.5367431640625e-07 ;  /* 0x00000010ff007431 */ /* 0x000fe200000001ff */
[----:B------:R1:W2:Y:S01]  /*4fb0*/  LDC.64 R2, c[0x4][R26] ;  /* 0x010000001a027b82 */ /* 0x0002a20000000a00 */
[----:B------:R-:W3:Y:S01]  /*4fc0*/  LDCU.64 UR4, c[0x4][0xc8] ;  /* 0x01001900ff0477ac */ /* 0x000ee20008000a00 */
[----:B------:R-:W-:Y:S01]  /*4fd0*/  MOV R6, R23 ;  /* 0x0000001700067202 */ /* 0x000fe20000000f00 */
[----:B------:R-:W-:Y:S01]  /*4fe0*/  IMAD.MOV.U32 R7, RZ, RZ, R22 ;  /* 0x000000ffff077224 */ /* 0x000fe200078e0016 */
[----:B------:R1:W-:Y:S01]  /*4ff0*/  STL [R1], R0 ;  /* 0x0000000001007387 */ /* 0x0003e20000100800 */
[----:B---3--:R-:W-:Y:S01]  /*5000*/  MOV R4, UR4 ;  /* 0x0000000400047c02 */ /* 0x008fe20008000f00 */
[----:B------:R-:W-:-:S04]  /*5010*/  IMAD.U32 R5, RZ, RZ, UR5 ;  /* 0x00000005ff057e24 */ /* 0x000fc8000f8e00ff */
[----:B------:R-:W-:-:S07]  /*5020*/  LEPC R20, `(.L_x_97) ;  /* 0x000000001014794e */ /* 0x000fce0000000000 */
[----:B-12---:R-:W-:Y:S05]  /*5030*/  CALL.ABS.NOINC R2 ;  /* 0x0000000002007343 */ /* 0x006fea0003c00000 */
.L_x_97:
[----:B------:R-:W1:Y:S01]  /*5040*/  S2R R0, SR_SWINHI ;  /* 0x0000000000007919 */ /* 0x000e620000002f00 */
[----:B------:R2:W3:Y:S01]  /*5050*/  LDC.64 R2, c[0x4][R26] ;  /* 0x010000001a027b82 */ /* 0x0004e20000000a00 */
[----:B------:R-:W4:Y:S01]  /*5060*/  LDCU.64 UR4, c[0x4][0x100] ;  /* 0x01002000ff0477ac */ /* 0x000f220008000a00 */
[----:B------:R-:W-:Y:S02]  /*5070*/  MOV R6, R23 ;  /* 0x0000001700067202 */ /* 0x000fe40000000f00 */
[----:B------:R-:W-:Y:S01]  /*5080*/  MOV R7, R22 ;  /* 0x0000001600077202 */ /* 0x000fe20000000f00 */
[----:B----4-:R-:W-:Y:S02]  /*5090*/  IMAD.U32 R4, RZ, RZ, UR4 ;  /* 0x00000004ff047e24 */ /* 0x010fe4000f8e00ff */
[----:B------:R-:W-:Y:S01]  /*50a0*/  IMAD.U32 R5, RZ, RZ, UR5 ;  /* 0x00000005ff057e24 */ /* 0x000fe2000f8e00ff */
[----:B------:R-:W-:Y:S02]  /*50b0*/  MOV R8, R17 ;  /* 0x0000001100087202 */ /* 0x000fe40000000f00 */
[----:B-1----:R-:W-:-:S05]  /*50c0*/  MOV R9, R0 ;  /* 0x0000000000097202 */ /* 0x002fca0000000f00 */
[----:B------:R2:W-:Y:S02]  /*50d0*/  STL.64 [R1], R8 ;  /* 0x0000000801007387 */ /* 0x0005e40000100a00 */
[----:B------:R-:W-:-:S07]  /*50e0*/  LEPC R20, `(.L_x_98) ;  /* 0x000000001014794e */ /* 0x000fce0000000000 */
[----:B--23--:R-:W-:Y:S05]  /*50f0*/  CALL.ABS.NOINC R2 ;  /* 0x0000000002007343 */ /* 0x00cfea0003c00000 */
.L_x_98:
[----:B------:R-:W1:Y:S01]  /*5100*/  LDC.64 R8, c[0x4][0xd8] ;  /* 0x01003600ff087b82 */ /* 0x000e620000000a00 */
[----:B------:R-:W2:Y:S01]  /*5110*/  LDCU.64 UR4, c[0x4][0xd0] ;  /* 0x01001a00ff0477ac */ /* 0x000ea20008000a00 */
[----:B------:R-:W-:Y:S02]  /*5120*/  MOV R6, R23 ;  /* 0x0000001700067202 */ /* 0x000fe40000000f00 */
[----:B------:R-:W-:-:S04]  /*5130*/  MOV R7, R22 ;  /* 0x0000001600077202 */ /* 0x000fc80000000f00 */
[----:B------:R3:W4:Y:S01]  /*5140*/  LDC.64 R2, c[0x4][R26] ;  /* 0x010000001a027b82 */ /* 0x0007220000000a00 */
[----:B--2---:R-:W-:Y:S02]  /*5150*/  IMAD.U32 R4, RZ, RZ, UR4 ;  /* 0x00000004ff047e24 */ /* 0x004fe4000f8e00ff */
[----:B------:R-:W-:Y:S01]  /*5160*/  IMAD.U32 R5, RZ, RZ, UR5 ;  /* 0x00000005ff057e24 */ /* 0x000fe2000f8e00ff */
[----:B-1----:R3:W-:Y:S04]  /*5170*/  STL.64 [R1], R8 ;  /* 0x0000000801007387 */ /* 0x0027e80000100a00 */
[----:B------:R-:W-:-:S07]  /*5180*/  LEPC R20, `(.L_x_99) ;  /* 0x000000001014794e */ /* 0x000fce0000000000 */
[----:B---34-:R-:W-:Y:S05]  /*5190*/  CALL.ABS.NOINC R2 ;  /* 0x0000000002007343 */ /* 0x018fea0003c00000 */
.L_x_99:
[----:B------:R-:W-:Y:S01]  /*51a0*/  HFMA2 R0, -RZ, RZ, 0, 2.384185791015625e-06 ;  /* 0x00000028ff007431 */ /* 0x000fe200000001ff */
        /* <DEDUP_REMOVED lines=9> */
.L_x_100:
        /* <DEDUP_REMOVED lines=10> */
.L_x_101:
[----:B------:R1:W2:Y:S01]  /*52e0*/  LDC.64 R2, c[0x4][R26] ;  /* 0x010000001a027b82 */ /* 0x0002a20000000a00 */
[----:B------:R-:W3:Y:S01]  /*52f0*/  LDCU.64 UR4, c[0x4][0xe0] ;  /* 0x01001c00ff0477ac */ /* 0x000ee20008000a00 */
[----:B------:R-:W-:Y:S01]  /*5300*/  CS2R R6, SRZ ;  /* 0x0000000000067805 */ /* 0x000fe2000001ff00 */
[----:B---3--:R-:W-:Y:S01]  /*5310*/  IMAD.U32 R4, RZ, RZ, UR4 ;  /* 0x00000004ff047e24 */ /* 0x008fe2000f8e00ff */
[----:B------:R-:W-:-:S04]  /*5320*/  MOV R5, UR5 ;  /* 0x0000000500057c02 */ /* 0x000fc80008000f00 */
[----:B------:R-:W-:-:S07]  /*5330*/  LEPC R20, `(.L_x_102) ;  /* 0x000000001014794e */ /* 0x000fce0000000000 */
[----:B-12---:R-:W-:Y:S05]  /*5340*/  CALL.ABS.NOINC R2 ;  /* 0x0000000002007343 */ /* 0x006fea0003c00000 */
.L_x_102:
[----:B------:R-:W-:Y:S01]  /*5350*/  HFMA2 R0, -RZ, RZ, 0, 4.76837158203125e-07 ;  /* 0x00000008ff007431 */ /* 0x000fe200000001ff */
        /* <DEDUP_REMOVED lines=9> */
.L_x_103:
[----:B------:R-:W-:Y:S01]  /*53f0*/  HFMA2 R0, -RZ, RZ, 0, 2.6226043701171875e-06 ;  /* 0x0000002cff007431 */ /* 0x000fe200000001ff */
        /* <DEDUP_REMOVED lines=9> */
.L_x_104:
[----:B------:R1:W2:Y:S01]  /*5490*/  LDC.64 R2, c[0x4][R26] ;  /* 0x010000001a027b82 */ /* 0x0002a20000000a00 */
[----:B------:R-:W3:Y:S01]  /*54a0*/  LDCU.64 UR4, c[0x4][0xe0] ;  /* 0x01001c00ff0477ac */ /* 0x000ee20008000a00 */
[----:B------:R-:W-:Y:S01]  /*54b0*/  CS2R R6, SRZ ;  /* 0x0000000000067805 */ /* 0x000fe2000001ff00 */
[----:B---3--:R-:W-:Y:S01]  /*54c0*/  IMAD.U32 R4, RZ, RZ, UR4 ;  /* 0x00000004ff047e24 */ /* 0x008fe2000f8e00ff */
[----:B------:R-:W-:-:S04]  /*54d0*/  MOV R5, UR5 ;  /* 0x0000000500057c02 */ /* 0x000fc80008000f00 */
[----:B------:R-:W-:-:S07]  /*54e0*/  LEPC R20, `(.L_x_105) ;  /* 0x000000001014794e */ /* 0x000fce0000000000 */
[----:B-12---:R-:W-:Y:S05]  /*54f0*/  CALL.ABS.NOINC R2 ;  /* 0x0000000002007343 */ /* 0x006fea0003c00000 */
.L_x_105:
        /* <DEDUP_REMOVED lines=10> */
.L_x_106:
[----:B------:R-:W-:Y:S01]  /*55a0*/  HFMA2 R0, -RZ, RZ, 0, 2.443790435791015625e-06 ;  /* 0x00000029ff007431 */ /* 0x000fe200000001ff */
        /* <DEDUP_REMOVED lines=9> */
.L_x_107:
        /* <DEDUP_REMOVED lines=10> */
.L_x_108:
        /* <DEDUP_REMOVED lines=10> */
.L_x_109:
[----:B------:R1:W2:Y:S01]  /*5780*/  LDC.64 R2, c[0x4][R26] ;  /* 0x010000001a027b82 */ /* 0x0002a20000000a00 */
[----:B------:R-:W3:Y:S01]  /*5790*/  LDCU.64 UR4, c[0x4][0xe0] ;  /* 0x01001c00ff0477ac */ /* 0x000ee20008000a00 */
[----:B------:R-:W-:Y:S01]  /*57a0*/  CS2R R6, SRZ ;  /* 0x0000000000067805 */ /* 0x000fe2000001ff00 */
[----:B---3--:R-:W-:Y:S01]  /*57b0*/  IMAD.U32 R4, RZ, RZ, UR4 ;  /* 0x00000004ff047e24 */ /* 0x008fe2000f8e00ff */
[----:B------:R-:W-:-:S04]  /*57c0*/  MOV R5, UR5 ;  /* 0x0000000500057c02 */ /* 0x000fc80008000f00 */
[----:B------:R-:W-:-:S07]  /*57d0*/  LEPC R20, `(.L_x_110) ;  /* 0x000000001014794e */ /* 0x000fce0000000000 */
[----:B-12---:R-:W-:Y:S05]  /*57e0*/  CALL.ABS.NOINC R2 ;  /* 0x0000000002007343 */ /* 0x006fea0003c00000 */
.L_x_110:
[----:B------:R-:W-:Y:S01]  /*57f0*/  HFMA2 R0, -RZ, RZ, 0, 3.814697265625e-06 ;  /* 0x00000040ff007431 */ /* 0x000fe200000001ff */
        /* <DEDUP_REMOVED lines=9> */
.L_x_111:
        /* <DEDUP_REMOVED lines=10> */
.L_x_112:
[----:B------:R1:W2:Y:S01]  /*5930*/  LDC.64 R2, c[0x4][R26] ;  /* 0x010000001a027b82 */ /* 0x0002a20000000a00 */
[----:B------:R-:W3:Y:S01]  /*5940*/  LDCU.64 UR4, c[0x4][0xe0] ;  /* 0x01001c00ff0477ac */ /* 0x000ee20008000a00 */
[----:B------:R-:W-:Y:S01]  /*5950*/  CS2R R6, SRZ ;  /* 0x0000000000067805 */ /* 0x000fe2000001ff00 */
[----:B---3--:R-:W-:Y:S01]  /*5960*/  IMAD.U32 R4, RZ, RZ, UR4 ;  /* 0x00000004ff047e24 */ /* 0x008fe2000f8e00ff */
[----:B------:R-:W-:-:S04]  /*5970*/  MOV R5, UR5 ;  /* 0x0000000500057c02 */ /* 0x000fc80008000f00 */
[----:B------:R-:W-:-:S07]  /*5980*/  LEPC R20, `(.L_x_113) ;  /* 0x000000001014794e */ /* 0x000fce0000000000 */
[----:B-12---:R-:W-:Y:S05]  /*5990*/  CALL.ABS.NOINC R2 ;  /* 0x0000000002007343 */ /* 0x006fea0003c00000 */
.L_x_113:
[----:B------:R-:W-:Y:S01]  /*59a0*/  HFMA2 R0, -RZ, RZ, 0, 1.1920928955078125e-07 ;  /* 0x00000002ff007431 */ /* 0x000fe200000001ff */
        /* <DEDUP_REMOVED lines=9> */
.L_x_114:
        /* <DEDUP_REMOVED lines=10> */
.L_x_115:
        /* <DEDUP_REMOVED lines=10> */
.L_x_116:
        /* <DEDUP_REMOVED lines=10> */
.L_x_117:
[----:B------:R1:W2:Y:S01]  /*5c20*/  LDC.64 R2, c[0x4][R26] ;  /* 0x010000001a027b82 */ /* 0x0002a20000000a00 */
[----:B------:R-:W3:Y:S01]  /*5c30*/  LDCU.64 UR4, c[0x4][0xe0] ;  /* 0x01001c00ff0477ac */ /* 0x000ee20008000a00 */
[----:B------:R-:W-:Y:S01]  /*5c40*/  CS2R R6, SRZ ;  /* 0x0000000000067805 */ /* 0x000fe2000001ff00 */
[----:B---3--:R-:W-:Y:S01]  /*5c50*/  IMAD.U32 R4, RZ, RZ, UR4 ;  /* 0x00000004ff047e24 */ /* 0x008fe2000f8e00ff */
[----:B------:R-:W-:-:S04]  /*5c60*/  MOV R5, UR5 ;  /* 0x0000000500057c02 */ /* 0x000fc80008000f00 */
[----:B------:R-:W-:-:S07]  /*5c70*/  LEPC R20, `(.L_x_118) ;  /* 0x000000001014794e */ /* 0x000fce0000000000 */
[----:B-12---:R-:W-:Y:S05]  /*5c80*/  CALL.ABS.NOINC R2 ;  /* 0x0000000002007343 */ /* 0x006fea0003c00000 */
.L_x_118:
[----:B------:R-:W-:Y:S01]  /*5c90*/  HFMA2 R0, -RZ, RZ, 0, 5.9604644775390625e-08 ;  /* 0x00000001ff007431 */ /* 0x000fe200000001ff */
        /* <DEDUP_REMOVED lines=9> */
.L_x_119:
        /* <DEDUP_REMOVED lines=10> */
.L_x_120:
[----:B------:R1:W2:Y:S01]  /*5dd0*/  LDC.64 R2, c[0x4][R26] ;  /* 0x010000001a027b82 */ /* 0x0002a20000000a00 */
[----:B------:R-:W3:Y:S01]  /*5de0*/  LDCU.64 UR4, c[0x4][0xe0] ;  /* 0x01001c00ff0477ac */ /* 0x000ee20008000a00 */
[----:B------:R-:W-:Y:S01]  /*5df0*/  CS2R R6, SRZ ;  /* 0x0000000000067805 */ /* 0x000fe2000001ff00 */
[----:B---3--:R-:W-:Y:S01]  /*5e00*/  IMAD.U32 R4, RZ, RZ, UR4 ;  /* 0x00000004ff047e24 */ /* 0x008fe2000f8e00ff */
[----:B------:R-:W-:-:S04]  /*5e10*/  MOV R5, UR5 ;  /* 0x0000000500057c02 */ /* 0x000fc80008000f00 */
[----:B------:R-:W-:-:S07]  /*5e20*/  LEPC R20, `(.L_x_121) ;  /* 0x000000001014794e */ /* 0x000fce0000000000 */
[----:B-12---:R-:W-:Y:S05]  /*5e30*/  CALL.ABS.NOINC R2 ;  /* 0x0000000002007343 */ /* 0x006fea0003c00000 */
.L_x_121:
        /* <DEDUP_REMOVED lines=10> */
.L_x_122:
        /* <DEDUP_REMOVED lines=10> */
.L_x_123:
        /* <DEDUP_REMOVED lines=10> */
.L_x_124:
        /* <DEDUP_REMOVED lines=10> */
.L_x_125:
        /* <DEDUP_REMOVED lines=10> */
.L_x_126:
        /* <DEDUP_REMOVED lines=10> */
.L_x_127:
[----:B------:R1:W2:Y:S01]  /*6200*/  LDC.64 R2, c[0x4][R26] ;  /* 0x010000001a027b82 */ /* 0x0002a20000000a00 */
[----:B------:R-:W3:Y:S01]  /*6210*/  LDCU.64 UR4, c[0x4][0xe0] ;  /* 0x01001c00ff0477ac */ /* 0x000ee20008000a00 */
[----:B------:R-:W-:Y:S01]  /*6220*/  CS2R R6, SRZ ;  /* 0x0000000000067805 */ /* 0x000fe2000001ff00 */
[----:B---3--:R-:W-:Y:S01]  /*6230*/  IMAD.U32 R4, RZ, RZ, UR4 ;  /* 0x00000004ff047e24 */ /* 0x008fe2000f8e00ff */
[----:B------:R-:W-:-:S04]  /*6240*/  MOV R5, UR5 ;  /* 0x0000000500057c02 */ /* 0x000fc80008000f00 */
[----:B------:R-:W-:-:S07]  /*6250*/  LEPC R20, `(.L_x_128) ;  /* 0x000000001014794e */ /* 0x000fce0000000000 */
[----:B-12---:R-:W-:Y:S05]  /*6260*/  CALL.ABS.NOINC R2 ;  /* 0x0000000002007343 */ /* 0x006fea0003c00000 */
.L_x_128:
        /* <DEDUP_REMOVED lines=10> */
.L_x_129:
        /* <DEDUP_REMOVED lines=10> */
.L_x_130:
[----:B------:R1:W2:Y:S01]  /*63b0*/  LDC.64 R2, c[0x4][R26] ;  /* 0x010000001a027b82 */ /* 0x0002a20000000a00 */
[----:B------:R-:W3:Y:S01]  /*63c0*/  LDCU.64 UR4, c[0x4][0xe0] ;  /* 0x01001c00ff0477ac */ /* 0x000ee20008000a00 */
[----:B------:R-:W-:Y:S01]  /*63d0*/  CS2R R6, SRZ ;  /* 0x0000000000067805 */ /* 0x000fe2000001ff00 */
[----:B---3--:R-:W-:Y:S01]  /*63e0*/  IMAD.U32 R4, RZ, RZ, UR4 ;  /* 0x00000004ff047e24 */ /* 0x008fe2000f8e00ff */
[----:B------:R-:W-:-:S04]  /*63f0*/  MOV R5, UR5 ;  /* 0x0000000500057c02 */ /* 0x000fc80008000f00 */
[----:B------:R-:W-:-:S07]  /*6400*/  LEPC R20, `(.L_x_131) ;  /* 0x000000001014794e */ /* 0x000fce0000000000 */
[----:B-12---:R-:W-:Y:S05]  /*6410*/  CALL.ABS.NOINC R2 ;  /* 0x0000000002007343 */ /* 0x006fea0003c00000 */
.L_x_131:
[----:B------:R-:W-:Y:S01]  /*6420*/  HFMA2 R0, -RZ, RZ, 0, 6.103515625e-05 ;  /* 0x00000400ff007431 */ /* 0x000fe200000001ff */
        /* <DEDUP_REMOVED lines=9> */
.L_x_132:
        /* <DEDUP_REMOVED lines=10> */
.L_x_133:
        /* <DEDUP_REMOVED lines=10> */
.L_x_134:
        /* <DEDUP_REMOVED lines=10> */
.L_x_135:
[----:B------:R1:W2:Y:S01]  /*66a0*/  LDC.64 R2, c[0x4][R26] ;  /* 0x010000001a027b82 */ /* 0x0002a20000000a00 */
[----:B------:R-:W3:Y:S01]  /*66b0*/  LDCU.64 UR4, c[0x4][0xe0] ;  /* 0x01001c00ff0477ac */ /* 0x000ee20008000a00 */
[----:B------:R-:W-:Y:S01]  /*66c0*/  CS2R R6, SRZ ;  /* 0x0000000000067805 */ /* 0x000fe2000001ff00 */
[----:B---3--:R-:W-:Y:S01]  /*66d0*/  IMAD.U32 R4, RZ, RZ, UR4 ;  /* 0x00000004ff047e24 */ /* 0x008fe2000f8e00ff */
[----:B------:R-:W-:-:S04]  /*66e0*/  MOV R5, UR5 ;  /* 0x0000000500057c02 */ /* 0x000fc80008000f00 */
[----:B------:R-:W-:-:S07]  /*66f0*/  LEPC R20, `(.L_x_136) ;  /* 0x000000001014794e */ /* 0x000fce0000000000 */
[----:B-12---:R-:W-:Y:S05]  /*6700*/  CALL.ABS.NOINC R2 ;  /* 0x0000000002007343 */ /* 0x006fea0003c00000 */
.L_x_136:
        /* <DEDUP_REMOVED lines=10> */
.L_x_137:
        /* <DEDUP_REMOVED lines=10> */
.L_x_138:
[----:B------:R1:W2:Y:S01]  /*6850*/  LDC.64 R2, c[0x4][R26] ;  /* 0x010000001a027b82 */ /* 0x0002a20000000a00 */
[----:B------:R-:W3:Y:S01]  /*6860*/  LDCU.64 UR4, c[0x4][0xe0] ;  /* 0x01001c00ff0477ac */ /* 0x000ee20008000a00 */
[----:B------:R-:W-:Y:S01]  /*6870*/  CS2R R6, SRZ ;  /* 0x0000000000067805 */ /* 0x000fe2000001ff00 */
[----:B---3--:R-:W-:Y:S01]  /*6880*/  IMAD.U32 R4, RZ, RZ, UR4 ;  /* 0x00000004ff047e24 */ /* 0x008fe2000f8e00ff */
[----:B------:R-:W-:-:S04]  /*6890*/  MOV R5, UR5 ;  /* 0x0000000500057c02 */ /* 0x000fc80008000f00 */
[----:B------:R-:W-:-:S07]  /*68a0*/  LEPC R20, `(.L_x_139) ;  /* 0x000000001014794e */ /* 0x000fce0000000000 */
[----:B-12---:R-:W-:Y:S05]  /*68b0*/  CALL.ABS.NOINC R2 ;  /* 0x0000000002007343 */ /* 0x006fea0003c00000 */
.L_x_139:
[----:B------:R-:W-:Y:S01]  /*68c0*/  HFMA2 R0, -RZ, RZ, 0, 3.0517578125e-05 ;  /* 0x00000200ff007431 */ /* 0x000fe200000001ff */
        /* <DEDUP_REMOVED lines=9> */
.L_x_140:
        /* <DEDUP_REMOVED lines=10> */
.L_x_141:
        /* <DEDUP_REMOVED lines=10> */
.L_x_142:
        /* <DEDUP_REMOVED lines=10> */
.L_x_143:
[----:B------:R1:W2:Y:S01]  /*6b40*/  LDC.64 R2, c[0x4][R26] ;  /* 0x010000001a027b82 */ /* 0x0002a20000000a00 */
[----:B------:R-:W3:Y:S01]  /*6b50*/  LDCU.64 UR4, c[0x4][0xe0] ;  /* 0x01001c00ff0477ac */ /* 0x000ee20008000a00 */
[----:B------:R-:W-:Y:S01]  /*6b60*/  CS2R R6, SRZ ;  /* 0x0000000000067805 */ /* 0x000fe2000001ff00 */
[----:B---3--:R-:W-:Y:S01]  /*6b70*/  IMAD.U32 R4, RZ, RZ, UR4 ;  /* 0x00000004ff047e24 */ /* 0x008fe2000f8e00ff */
[----:B------:R-:W-:-:S04]  /*6b80*/  MOV R5, UR5 ;  /* 0x0000000500057c02 */ /* 0x000fc80008000f00 */
[----:B------:R-:W-:-:S07]  /*6b90*/  LEPC R20, `(.L_x_144) ;  /* 0x000000001014794e */ /* 0x000fce0000000000 */
[----:B-12---:R-:W-:Y:S05]  /*6ba0*/  CALL.ABS.NOINC R2 ;  /* 0x0000000002007343 */ /* 0x006fea0003c00000 */
.L_x_144:
[----:B------:R1:W-:Y:S01]  /*6bb0*/  STL [R1], RZ ;  /* 0x000000ff01007387 */ /* 0x0003e20000100800 */
[----:B------:R1:W2:Y:S01]  /*6bc0*/  LDC.64 R2, c[0x4][R26] ;  /* 0x010000001a027b82 */ /* 0x0002a20000000a00 */
[----:B------:R-:W3:Y:S01]  /*6bd0*/  LDCU.64 UR4, c[0x4][0xc8] ;  /* 0x01001900ff0477ac */ /* 0x000ee20008000a00 */
[----:B------:R-:W-:Y:S02]  /*6be0*/  MOV R6, R23 ;  /* 0x0000001700067202 */ /* 0x000fe40000000f00 */
[----:B------:R-:W-:Y:S01]  /*6bf0*/  MOV R7, R22 ;  /* 0x0000001600077202 */ /* 0x000fe20000000f00 */
[----:B---3--:R-:W-:Y:S02]  /*6c00*/  IMAD.U32 R4, RZ, RZ, UR4 ;  /* 0x00000004ff047e24 */ /* 0x008fe4000f8e00ff */
[----:B------:R-:W-:Y:S02]  /*6c10*/  IMAD.U32 R5, RZ, RZ, UR5 ;  /* 0x00000005ff057e24 */ /* 0x000fe4000f8e00ff */
[----:B------:R-:W-:-:S07]  /*6c20*/  LEPC R20, `(.L_x_145) ;  /* 0x000000001014794e */ /* 0x000fce0000000000 */
[----:B-12---:R-:W-:Y:S05]  /*6c30*/  CALL.ABS.NOINC R2 ;  /* 0x0000000002007343 */ /* 0x006fea0003c00000 */
.L_x_145:
        /* <DEDUP_REMOVED lines=10> */
.L_x_146:
[----:B------:R1:W2:Y:S01]  /*6ce0*/  LDC.64 R2, c[0x4][R26] ;  /* 0x010000001a027b82 */ /* 0x0002a20000000a00 */
[----:B------:R-:W3:Y:S01]  /*6cf0*/  LDCU.64 UR4, c[0x4][0xe0] ;  /* 0x01001c00ff0477ac */ /* 0x000ee20008000a00 */
[----:B------:R-:W-:Y:S01]  /*6d00*/  CS2R R6, SRZ ;  /* 0x0000000000067805 */ /* 0x000fe2000001ff00 */
[----:B---3--:R-:W-:Y:S01]  /*6d10*/  IMAD.U32 R4, RZ, RZ, UR4 ;  /* 0x00000004ff047e24 */ /* 0x008fe2000f8e00ff */
[----:B------:R-:W-:-:S04]  /*6d20*/  MOV R5, UR5 ;  /* 0x0000000500057c02 */ /* 0x000fc80008000f00 */
[----:B------:R-:W-:-:S07]  /*6d30*/  LEPC R20, `(.L_x_147) ;  /* 0x000000001014794e */ /* 0x000fce0000000000 */
[----:B-12---:R-:W-:Y:S05]  /*6d40*/  CALL.ABS.NOINC R2 ;  /* 0x0000000002007343 */ /* 0x006fea0003c00000 */
.L_x_147:
[----:B------:R-:W-:Y:S01]  /*6d50*/  HFMA2 R0, -RZ, RZ, 0, 2 ;  /* 0x00004000ff007431 */ /* 0x000fe200000001ff */
        /* <DEDUP_REMOVED lines=9> */
.L_x_148:
        /* <DEDUP_REMOVED lines=10> */
.L_x_149:
        /* <DEDUP_REMOVED lines=10> */
.L_x_150:
[----:B------:R-:W1:Y:S01]  /*6f30*/  LDC.64 R2, c[0x4][0xa8] ;  /* 0x01002a00ff027b82 */ /* 0x000e620000000a00 */
[----:B------:R-:W2:Y:S01]  /*6f40*/  LDCU.64 UR4, c[0x4][0xd0] ;  /* 0x01001a00ff0477ac */ /* 0x000ea20008000a00 */
[----:B------:R-:W-:Y:S02]  /*6f50*/  MOV R6, R23 ;  /* 0x0000001700067202 */ /* 0x000fe40000000f00 */
[----:B------:R-:W-:-:S04]  /*6f60*/  MOV R7, R22 ;  /* 0x0000001600077202 */ /* 0x000fc80000000f00 */
[----:B------:R-:W3:Y:S01]  /*6f70*/  LDC.64 R26, c[0x4][R26] ;  /* 0x010000001a1a7b82 */ /* 0x000ee20000000a00 */
[----:B--2---:R-:W-:Y:S02]  /*6f80*/  IMAD.U32 R4, RZ, RZ, UR4 ;  /* 0x00000004ff047e24 */ /* 0x004fe4000f8e00ff */
[----:B------:R-:W-:Y:S01]  /*6f90*/  IMAD.U32 R5, RZ, RZ, UR5 ;  /* 0x00000005ff057e24 */ /* 0x000fe2000f8e00ff */
[----:B-1----:R1:W-:Y:S04]  /*6fa0*/  STL.64 [R1], R2 ;  /* 0x0000000201007387 */ /* 0x0023e80000100a00 */
[----:B------:R-:W-:-:S07]  /*6fb0*/  LEPC R20, `(.L_x_91) ;  /* 0x000000001014794e */ /* 0x000fce0000000000 */
[----:B-1-3--:R-:W-:Y:S05]  /*6fc0*/  CALL.ABS.NOINC R26 ;  /* 0x000000001a007343 */ /* 0x00afea0003c00000 */
.L_x_91:
[----:B------:R-:W-:Y:S05]  /*6fd0*/  BSYNC.RECONVERGENT B6 ;  /* 0x0000000000067941 */ /* 0x000fea0003800200 */
.L_x_90:
[----:B------:R-:W2:Y:S01]  /*6fe0*/  S2R R0, SR_SWINHI ;  /* 0x0000000000007919 */ /* 0x000ea20000002f00 */
[----:B------:R-:W-:Y:S01]  /*6ff0*/  IMAD.SHL.U32 R44, R16, 0x2, RZ ;  /* 0x00000002102c7824 */ /* 0x000fe200078e00ff */
[----:B------:R-:W3:Y:S04]  /*7000*/  LDCU.64 UR4, c[0x0][0x880] ;  /* 0x00011000ff0477ac */ /* 0x000ee80008000a00 */
[----:B------:R-:W-:Y:S02]  /*7010*/  LOP3.LUT R44, R44, 0xfe, RZ, 0xc0, !PT ;  /* 0x000000fe2c2c7812 */ /* 0x000fe400078ec0ff */
[----:B---3--:R-:W-:-:S04]  /*7020*/  ISETP.NE.U32.AND P6, PT, RZ, UR4, PT ;  /* 0x00000004ff007c0c */ /* 0x008fc8000bfc5070 */
[----:B------:R-:W-:Y:S02]  /*7030*/  ISETP.NE.AND.EX P6, PT, RZ, UR5, PT, P6 ;  /* 0x00000005ff007c0c */ /* 0x000fe4000bfc5360 */
[----:B-1----:R-:W-:Y:S02]  /*7040*/  MOV R2, R17 ;  /* 0x0000001100027202 */ /* 0x002fe40000000f00 */
[----:B--2---:R-:W-:-:S03]  /*7050*/  MOV R3, R0 ;  /* 0x0000000000037202 */ /* 0x004fc60000000f00 */
[----:B------:R-:W-:-:S03]  /*7060*/  IMAD.WIDE.U32 R44, R44, 0x2, R2 ;  /* 0x000000022c2c7825 */ /* 0x000fc600078e0002 */
[C---:B------:R-:W-:Y:S02]  /*7070*/  IADD3 R3, P2, PT, R44.reuse, 0x200, RZ ;  /* 0x000002002c037810 */ /* 0x040fe40007f5e0ff */
[C---:B------:R-:W-:Y:S02]  /*7080*/  IADD3 R5, P1, PT, R44.reuse, 0x800, RZ ;  /* 0x000008002c057810 */ /* 0x040fe40007f3e0ff */
[C---:B------:R-:W-:Y:S01]  /*7090*/  IADD3 R7, P0, PT, R44.reuse, 0xa00, RZ ;  /* 0x00000a002c077810 */ /* 0x040fe20007f1e0ff */
[--C-:B------:R-:W-:Y:S01]  /*70a0*/  IMAD.X R35, RZ, RZ, R45.reuse, P2 ;  /* 0x000000ffff237224 */ /* 0x100fe200010e062d */
[--C-:B------:R-:W-:Y:S01]  /*70b0*/  SHF.R.U64 R11, R44, 0x3, R45.reuse ;  /* 0x000000032c0b7819 */ /* 0x100fe2000000122d */
[--C-:B------:R-:W-:Y:S02]  /*70c0*/  IMAD.X R33, RZ, RZ, R45.reuse, P1 ;  /* 0x000000ffff217224 */ /* 0x100fe400008e062d */
[----:B------:R-:W-:Y:S01]  /*70d0*/  IMAD.X R31, RZ, RZ, R45, P0 ;  /* 0x000000ffff1f7224 */ /* 0x000fe200000e062d */
[----:B------:R-:W-:-:S02]  /*70e0*/  SHF.R.U64 R0, R3, 0x3, R35 ;  /* 0x0000000303007819 */ /* 0x000fc40000001223 */
[----:B------:R-:W-:Y:S02]  /*70f0*/  SHF.R.U64 R2, R5, 0x3, R33 ;  /* 0x0000000305027819 */ /* 0x000fe40000001221 */
[----:B------:R-:W-:Y:S02]  /*7100*/  LOP3.LUT R34, R3, 0x70, R0, 0x78, !PT ;  /* 0x0000007003227812 */ /* 0x000fe400078e7800 */
[----:B------:R-:W-:Y:S02]  /*7110*/  LOP3.LUT R32, R5, 0x70, R2, 0x78, !PT ;  /* 0x0000007005207812 */ /* 0x000fe400078e7802 */
[C---:B------:R-:W-:Y:S02]  /*7120*/  IADD3 R3, P3, PT, R44.reuse, 0x1000, RZ ;  /* 0x000010002c037810 */ /* 0x040fe40007f7e0ff */
[C---:B------:R-:W-:Y:S02]  /*7130*/  SHF.R.U64 R4, R7.reuse, 0x3, R31 ;  /* 0x0000000307047819 */ /* 0x040fe4000000121f */
[----:B------:R-:W-:Y:S01]  /*7140*/  IADD3 R5, P2, PT, R44, 0x1200, RZ ;  /* 0x000012002c057810 */ /* 0x000fe20007f5e0ff */
[----:B------:R-:W-:Y:S01]  /*7150*/  IMAD.X R29, RZ, RZ, R45, P3 ;  /* 0x000000ffff1d7224 */ /* 0x000fe200018e062d */
[----:B------:R-:W-:-:S02]  /*7160*/  LOP3.LUT R30, R7, 0x70, R4, 0x78, !PT ;  /* 0x00000070071e7812 */ /* 0x000fc400078e7804 */
[C---:B------:R-:W-:Y:S01]  /*7170*/  IADD3 R7, P1, PT, R44.reuse, 0x1800, RZ ;  /* 0x000018002c077810 */ /* 0x040fe20007f3e0ff */
[----:B------:R-:W-:Y:S01]  /*7180*/  IMAD.X R27, RZ, RZ, R45, P2 ;  /* 0x000000ffff1b7224 */ /* 0x000fe200010e062d */
[----:B------:R-:W-:Y:S02]  /*7190*/  IADD3 R9, P0, PT, R44, 0x1a00, RZ ;  /* 0x00001a002c097810 */ /* 0x000fe40007f1e0ff */
[----:B------:R-:W-:Y:S01]  /*71a0*/  SHF.R.U64 R0, R3, 0x3, R29 ;  /* 0x0000000303007819 */ /* 0x000fe2000000121d */
[----:B------:R-:W-:Y:S01]  /*71b0*/  IMAD.X R25, RZ, RZ, R45, P1 ;  /* 0x000000ffff197224 */ /* 0x000fe200008e062d */
[----:B------:R-:W-:Y:S01]  /*71c0*/  SHF.R.U64 R2, R5, 0x3, R27 ;  /* 0x0000000305027819 */ /* 0x000fe2000000121b */
[----:B------:R-:W-:Y:S01]  /*71d0*/  IMAD.X R23, RZ, RZ, R45, P0 ;  /* 0x000000ffff177224 */ /* 0x000fe200000e062d */
[----:B------:R-:W-:Y:S02]  /*71e0*/  LOP3.LUT R28, R3, 0x70, R0, 0x78, !PT ;  /* 0x00000070031c7812 */ /* 0x000fe400078e7800 */
[----:B------:R-:W-:-:S02]  /*71f0*/  LOP3.LUT R26, R5, 0x70, R2, 0x78, !PT ;  /* 0x00000070051a7812 */ /* 0x000fc400078e7802 */
[C---:B------:R-:W-:Y:S02]  /*7200*/  IADD3 R3, P3, PT, R44.reuse, 0x2000, RZ ;  /* 0x000020002c037810 */ /* 0x040fe40007f7e0ff */
[----:B------:R-:W-:Y:S02]  /*7210*/  SHF.R.U64 R4, R7, 0x3, R25 ;  /* 0x0000000307047819 */ /* 0x000fe40000001219 */
[C---:B------:R-:W-:Y:S01]  /*7220*/  IADD3 R5, P2, PT, R44.reuse, 0x2200, RZ ;  /* 0x000022002c057810 */ /* 0x040fe20007f5e0ff */
[----:B------:R-:W-:Y:S01]  /*7230*/  IMAD.X R21, RZ, RZ, R45, P3 ;  /* 0x000000ffff157224 */ /* 0x000fe200018e062d */
[----:B------:R-:W-:Y:S02]  /*7240*/  SHF.R.U64 R6, R9, 0x3, R23 ;  /* 0x0000000309067819 */ /* 0x000fe40000001217 */
[----:B------:R-:W-:Y:S01]  /*7250*/  LOP3.LUT R10, R44, 0x70, R11, 0x78, !PT ;  /* 0x000000702c0a7812 */ /* 0x000fe200078e780b */
[--C-:B------:R-:W-:Y:S01]  /*7260*/  IMAD.MOV.U32 R11, RZ, RZ, R45.reuse ;  /* 0x000000ffff0b7224 */ /* 0x100fe200078e002d */
[----:B------:R-:W-:Y:S01]  /*7270*/  LOP3.LUT R24, R7, 0x70, R4, 0x78, !PT ;  /* 0x0000007007187812 */ /* 0x000fe200078e7804 */
[----:B------:R-:W-:Y:S01]  /*7280*/  IMAD.X R15, RZ, RZ, R45, P2 ;  /* 0x000000ffff0f7224 */ /* 0x000fe200010e062d */
[----:B------:R-:W-:-:S02]  /*7290*/  LOP3.LUT R22, R9, 0x70, R6, 0x78, !PT ;  /* 0x0000007009167812 */ /* 0x000fc400078e7806 */
[C---:B------:R-:W-:Y:S01]  /*72a0*/  IADD3 R7, P1, PT, R44.reuse, 0x2800, RZ ;  /* 0x000028002c077810 */ /* 0x040fe20007f3e0ff */
[----:B------:R1:W-:Y:S01]  /*72b0*/  ST.E desc[UR46][R10.64], RZ ;  /* 0x000000ff0a007985 */ /* 0x0003e2000c10192e */
[C---:B------:R-:W-:Y:S02]  /*72c0*/  IADD3 R9, P0, PT, R44.reuse, 0x2a00, RZ ;  /* 0x00002a002c097810 */ /* 0x040fe40007f1e0ff */
[----:B------:R-:W-:Y:S01]  /*72d0*/  SHF.R.U64 R0, R3, 0x3, R21 ;  /* 0x0000000303007819 */ /* 0x000fe20000001215 */
[----:B------:R-:W-:Y:S01]  /*72e0*/  IMAD.X R13, RZ, RZ, R45, P1 ;  /* 0x000000ffff0d7224 */ /* 0x000fe200008e062d */
[----:B------:R-:W-:Y:S01]  /*72f0*/  SHF.R.U64 R2, R5, 0x3, R15 ;  /* 0x0000000305027819 */ /* 0x000fe2000000120f */
[----:B------:R2:W-:Y:S01]  /*7300*/  ST.E desc[UR46][R34.64], RZ ;  /* 0x000000ff22007985 */ /* 0x0005e2000c10192e */
[----:B------:R-:W-:Y:S02]  /*7310*/  LOP3.LUT R20, R3, 0x70, R0, 0x78, !PT ;  /* 0x0000007003147812 */ /* 0x000fe400078e7800 */
[----:B------:R-:W-:Y:S01]  /*7320*/  LOP3.LUT R14, R5, 0x70, R2, 0x78, !PT ;  /* 0x00000070050e7812 */ /* 0x000fe200078e7802 */
[----:B------:R3:W-:Y:S01]  /*7330*/  ST.E desc[UR46][R32.64], RZ ;  /* 0x000000ff20007985 */ /* 0x0007e2000c10192e */
[----:B------:R-:W-:-:S02]  /*7340*/  IADD3 R3, P3, PT, R44, 0x3000, RZ ;  /* 0x000030002c037810 */ /* 0x000fc40007f7e0ff */
[C---:B------:R-:W-:Y:S01]  /*7350*/  SHF.R.U64 R4, R7.reuse, 0x3, R13 ;  /* 0x0000000307047819 */ /* 0x040fe2000000120d */
[----:B------:R4:W-:Y:S01]  /*7360*/  ST.E desc[UR46][R30.64], RZ ;  /* 0x000000ff1e007985 */ /* 0x0009e2000c10192e */
[C---:B------:R-:W-:Y:S01]  /*7370*/  IADD3 R5, P2, PT, R44.reuse, 0x3200, RZ ;  /* 0x000032002c057810 */ /* 0x040fe20007f5e0ff */
[--C-:B------:R-:W-:Y:S01]  /*7380*/  IMAD.X R91, RZ, RZ, R45.reuse, P3 ;  /* 0x000000ffff5b7224 */ /* 0x100fe200018e062d */
[----:B------:R-:W-:Y:S01]  /*7390*/  LOP3.LUT R12, R7, 0x70, R4, 0x78, !PT ;  /* 0x00000070070c7812 */ /* 0x000fe200078e7804 */
[----:B------:R5:W-:Y:S01]  /*73a0*/  ST.E desc[UR46][R28.64], RZ ;  /* 0x000000ff1c007985 */ /* 0x000be2000c10192e */
[----:B------:R-:W-:Y:S01]  /*73b0*/  IADD3 R7, P1, PT, R44, 0x3800, RZ ;  /* 0x000038002c077810 */ /* 0x000fe20007f3e0ff */
[----:B------:R-:W-:Y:S01]  /*73c0*/  IMAD.X R89, RZ, RZ, R45, P2 ;  /* 0x000000ffff597224 */ /* 0x000fe200010e062d */
[----:B------:R-:W-:Y:S01]  /*73d0*/  SHF.R.U64 R0, R3, 0x3, R91 ;  /* 0x0000000303007819 */ /* 0x000fe2000000125b */
[----:B------:R5:W-:Y:S02]  /*73e0*/  ST.E desc[UR46][R26.64], RZ ;  /* 0x000000ff1a007985 */ /* 0x000be4000c10192e */
[----:B------:R-:W-:Y:S01]  /*73f0*/  IMAD.X R69, RZ, RZ, R45, P1 ;  /* 0x000000ffff457224 */ /* 0x000fe200008e062d */
[----:B------:R-:W-:Y:S01]  /*7400*/  SHF.R.U64 R2, R5, 0x3, R89 ;  /* 0x0000000305027819 */ /* 0x000fe20000001259 */
[----:B-1----:R-:W-:Y:S01]  /*7410*/  IMAD.X R11, RZ, RZ, R45, P0 ;  /* 0x000000ffff0b7224 */ /* 0x002fe200000e062d */
[----:B------:R-:W-:Y:S01]  /*7420*/  LOP3.LUT R90, R3, 0x70, R0, 0x78, !PT ;  /* 0x00000070035a7812 */ /* 0x000fe200078e7800 */
[----:B------:R1:W-:Y:S01]  /*7430*/  ST.E desc[UR46][R24.64], RZ ;  /* 0x000000ff18007985 */ /* 0x0003e2000c10192e */
[----:B------:R-:W-:-:S02]  /*7440*/  LOP3.LUT R88, R5, 0x70, R2, 0x78, !PT ;  /* 0x0000007005587812 */ /* 0x000fc400078e7802 */
[C---:B------:R-:W-:Y:S01]  /*7450*/  SHF.R.U64 R6, R9.reuse, 0x3, R11 ;  /* 0x0000000309067819 */ /* 0x040fe2000000120b */
[----:B------:R1:W-:Y:S01]  /*7460*/  ST.E desc[UR46][R22.64], RZ ;  /* 0x000000ff16007985 */ /* 0x0003e2000c10192e */
[C---:B------:R-:W-:Y:S02]  /*7470*/  IADD3 R3, P3, PT, R44.reuse, 0x4000, RZ ;  /* 0x000040002c037810 */ /* 0x040fe40007f7e0ff */
[----:B------:R-:W-:Y:S01]  /*7480*/  LOP3.LUT R10, R9, 0x70, R6, 0x78, !PT ;  /* 0x00000070090a7812 */ /* 0x000fe200078e7806 */
[----:B------:R1:W-:Y:S01]  /*7490*/  ST.E desc[UR46][R20.64], RZ ;  /* 0x000000ff14007985 */ /* 0x0003e2000c10192e */
[C---:B------:R-:W-:Y:S01]  /*74a0*/  IADD3 R9, P0, PT, R44.reuse, 0x3a00, RZ ;  /* 0x00003a002c097810 */ /* 0x040fe20007f1e0ff */
[----:B------:R-:W-:Y:S01]  /*74b0*/  IMAD.X R87, RZ, RZ, R45, P3 ;  /* 0x000000ffff577224 */ /* 0x000fe200018e062d */
[C---:B------:R-:W-:Y:S01]  /*74c0*/  SHF.R.U64 R4, R7.reuse, 0x3, R69 ;  /* 0x0000000307047819 */ /* 0x040fe20000001245 */
[----:B------:R1:W-:Y:S01]  /*74d0*/  ST.E desc[UR46][R14.64], RZ ;  /* 0x000000ff0e007985 */ /* 0x0003e2000c10192e */
[C---:B------:R-:W-:Y:S01]  /*74e0*/  IADD3 R5, P2, PT, R44.reuse, 0x4200, RZ ;  /* 0x000042002c057810 */ /* 0x040fe20007f5e0ff */
[--C-:B------:R-:W-:Y:S01]  /*74f0*/  IMAD.X R67, RZ, RZ, R45.reuse, P0 ;  /* 0x000000ffff437224 */ /* 0x100fe200000e062d */
[----:B------:R-:W-:Y:S01]  /*7500*/  LOP3.LUT R68, R7, 0x70, R4, 0x78, !PT ;  /* 0x0000007007447812 */ /* 0x000fe200078e7804 */
[----:B------:R1:W-:Y:S01]  /*7510*/  ST.E desc[UR46][R12.64], RZ ;  /* 0x000000ff0c007985 */ /* 0x0003e2000c10192e */
[C---:B------:R-:W-:Y:S01]  /*7520*/  IADD3 R7, P1, PT, R44.reuse, 0x4800, RZ ;  /* 0x000048002c077810 */ /* 0x040fe20007f3e0ff */
[----:B------:R-:W-:Y:S01]  /*7530*/  IMAD.X R65, RZ, RZ, R45, P2 ;  /* 0x000000ffff417224 */ /* 0x000fe200010e062d */
[----:B------:R-:W-:Y:S01]  /*7540*/  SHF.R.U64 R6, R9, 0x3, R67 ;  /* 0x0000000309067819 */ /* 0x000fe20000001243 */
[----:B------:R1:W-:Y:S01]  /*7550*/  ST.E desc[UR46][R10.64], RZ ;  /* 0x000000ff0a007985 */ /* 0x0003e2000c10192e */
[----:B------:R-:W-:Y:S01]  /*7560*/  SHF.R.U64 R0, R3, 0x3, R87 ;  /* 0x0000000303007819 */ /* 0x000fe20000001257 */
[----:B------:R-:W-:Y:S01]  /*7570*/  IMAD.X R63, RZ, RZ, R45, P1 ;  /* 0x000000ffff3f7224 */ /* 0x000fe200008e062d */
[----:B------:R-:W-:Y:S01]  /*7580*/  LOP3.LUT R66, R9, 0x70, R6, 0x78, !PT ;  /* 0x0000007009427812 */ /* 0x000fe200078e7806 */
[----:B------:R-:W-:Y:S01]  /*7590*/  ST.E desc[UR46][R90.64], RZ ;  /* 0x000000ff5a007985 */ /* 0x000fe2000c10192e */
[----:B------:R-:W-:-:S02]  /*75a0*/  IADD3 R9, P0, PT, R44, 0x4a00, RZ ;  /* 0x00004a002c097810 */ /* 0x000fc40007f1e0ff */
[----:B------:R-:W-:Y:S01]  /*75b0*/  SHF.R.U64 R2, R5, 0x3, R65 ;  /* 0x0000000305027819 */ /* 0x000fe20000001241 */
[----:B------:R-:W-:Y:S01]  /*75c0*/  ST.E desc[UR46][R88.64], RZ ;  /* 0x000000ff58007985 */ /* 0x000fe2000c10192e */
[----:B------:R-:W-:Y:S01]  /*75d0*/  LOP3.LUT R86, R3, 0x70, R0, 0x78, !PT ;  /* 0x0000007003567812 */ /* 0x000fe200078e7800 */
[----:B------:R-:W-:Y:S01]  /*75e0*/  IMAD.X R85, RZ, RZ, R45, P0 ;  /* 0x000000ffff557224 */ /* 0x000fe200000e062d */
[----:B------:R-:W-:Y:S01]  /*75f0*/  LOP3.LUT R64, R5, 0x70, R2, 0x78, !PT ;  /* 0x0000007005407812 */ /* 0x000fe200078e7802 */
[----:B------:R1:W-:Y:S01]  /*7600*/  ST.E desc[UR46][R68.64], RZ ;  /* 0x000000ff44007985 */ /* 0x0003e2000c10192e */
[C---:B------:R-:W-:Y:S02]  /*7610*/  IADD3 R3, P3, PT, R44.reuse, 0x5000, RZ ;  /* 0x000050002c037810 */ /* 0x040fe40007f7e0ff */
[----:B------:R-:W-:Y:S01]  /*7620*/  SHF.R.U64 R4, R7, 0x3, R63 ;  /* 0x0000000307047819 */ /* 0x000fe2000000123f */
[----:B------:R1:W-:Y:S01]  /*7630*/  ST.E desc[UR46][R66.64], RZ ;  /* 0x000000ff42007985 */ /* 0x0003e2000c10192e */
[C---:B------:R-:W-:Y:S01]  /*7640*/  IADD3 R5, P2, PT, R44.reuse, 0x5200, RZ ;  /* 0x000052002c057810 */ /* 0x040fe20007f5e0ff */
[----:B------:R-:W-:Y:S01]  /*7650*/  IMAD.X R83, RZ, RZ, R45, P3 ;  /* 0x000000ffff537224 */ /* 0x000fe200018e062d */
[----:B------:R-:W-:Y:S01]  /*7660*/  SHF.R.U64 R6, R9, 0x3, R85 ;  /* 0x0000000309067819 */ /* 0x000fe20000001255 */
[----:B------:R-:W-:Y:S01]  /*7670*/  ST.E desc[UR46][R86.64], RZ ;  /* 0x000000ff56007985 */ /* 0x000fe2000c10192e */
[----:B------:R-:W-:Y:S01]  /*7680*/  LOP3.LUT R62, R7, 0x70, R4, 0x78, !PT ;  /* 0x00000070073e7812 */ /* 0x000fe200078e7804 */
[----:B------:R-:W-:Y:S01]  /*7690*/  IMAD.X R81, RZ, RZ, R45, P2 ;  /* 0x000000ffff517224 */ /* 0x000fe200010e062d */
[----:B------:R-:W-:Y:S01]  /*76a0*/  LOP3.LUT R84, R9, 0x70, R6, 0x78, !PT ;  /* 0x0000007009547812 */ /* 0x000fe200078e7806 */
[----:B------:R1:W-:Y:S01]  /*76b0*/  ST.E desc[UR46][R64.64], RZ ;  /* 0x000000ff40007985 */ /* 0x0003e2000c10192e */
[----:B------:R-:W-:-:S02]  /*76c0*/  IADD3 R7, P1, PT, R44, 0x5800, RZ ;  /* 0x000058002c077810 */ /* 0x000fc40007f3e0ff */
[C---:B------:R-:W-:Y:S01]  /*76d0*/  IADD3 R9, P0, PT, R44.reuse, 0x5a00, RZ ;  /* 0x00005a002c097810 */ /* 0x040fe20007f1e0ff */
[----:B------:R1:W-:Y:S01]  /*76e0*/  ST.E desc[UR46][R62.64], RZ ;  /* 0x000000ff3e007985 */ /* 0x0003e2000c10192e */
[----:B------:R-:W-:Y:S01]  /*76f0*/  SHF.R.U64 R0, R3, 0x3, R83 ;  /* 0x0000000303007819 */ /* 0x000fe20000001253 */
[----:B------:R-:W-:Y:S01]  /*7700*/  IMAD.X R79, RZ, RZ, R45, P1 ;  /* 0x000000ffff4f7224 */ /* 0x000fe200008e062d */
[----:B------:R-:W-:Y:S01]  /*7710*/  SHF.R.U64 R2, R5, 0x3, R81 ;  /* 0x0000000305027819 */ /* 0x000fe20000001251 */
[----:B------:R-:W-:Y:S01]  /*7720*/  IMAD.X R77, RZ, RZ, R45, P0 ;  /* 0x000000ffff4d7224 */ /* 0x000fe200000e062d */
[----:B------:R-:W-:Y:S01]  /*7730*/  LOP3.LUT R82, R3, 0x70, R0, 0x78, !PT ;  /* 0x0000007003527812 */ /* 0x000fe200078e7800 */
[----:B------:R1:W-:Y:S01]  /*7740*/  ST.E desc[UR46][R84.64], RZ ;  /* 0x000000ff54007985 */ /* 0x0003e2000c10192e */
[----:B------:R-:W-:Y:S02]  /*7750*/  LOP3.LUT R80, R5, 0x70, R2, 0x78, !PT ;  /* 0x0000007005507812 */ /* 0x000fe400078e7802 */
[----:B------:R-:W-:Y:S01]  /*7760*/  IADD3 R3, P3, PT, R44, 0x6000, RZ ;  /* 0x000060002c037810 */ /* 0x000fe20007f7e0ff */
[----:B------:R-:W-:Y:S01]  /*7770*/  ST.E desc[UR46][R82.64], RZ ;  /* 0x000000ff52007985 */ /* 0x000fe2000c10192e */
[----:B------:R-:W-:-:S02]  /*7780*/  SHF.R.U64 R4, R7, 0x3, R79 ;  /* 0x0000000307047819 */ /* 0x000fc4000000124f */
[C---:B------:R-:W-:Y:S01]  /*7790*/  IADD3 R5, P2, PT, R44.reuse, 0x6200, RZ ;  /* 0x000062002c057810 */ /* 0x040fe20007f5e0ff */
[----:B------:R-:W-:Y:S01]  /*77a0*/  IMAD.X R75, RZ, RZ, R45, P3 ;  /* 0x000000ffff4b7224 */ /* 0x000fe200018e062d */
[----:B------:R-:W-:Y:S01]  /*77b0*/  SHF.R.U64 R6, R9, 0x3, R77 ;  /* 0x0000000309067819 */ /* 0x000fe2000000124d */
[----:B------:R1:W-:Y:S01]  /*77c0*/  ST.E desc[UR46][R80.64], RZ ;  /* 0x000000ff50007985 */ /* 0x0003e2000c10192e */
[----:B------:R-:W-:Y:S01]  /*77d0*/  LOP3.LUT R78, R7, 0x70, R4, 0x78, !PT ;  /* 0x00000070074e7812 */ /* 0x000fe200078e7804 */
[----:B------:R-:W-:Y:S01]  /*77e0*/  IMAD.X R73, RZ, RZ, R45, P2 ;  /* 0x000000ffff497224 */ /* 0x000fe200010e062d */
[----:B------:R-:W-:Y:S02]  /*77f0*/  LOP3.LUT R76, R9, 0x70, R6, 0x78, !PT ;  /* 0x00000070094c7812 */ /* 0x000fe400078e7806 */
[C---:B------:R-:W-:Y:S01]  /*7800*/  IADD3 R7, P1, PT, R44.reuse, 0x6800, RZ ;  /* 0x000068002c077810 */ /* 0x040fe20007f3e0ff */
[----:B------:R1:W-:Y:S01]  /*7810*/  ST.E desc[UR46][R78.64], RZ ;  /* 0x000000ff4e007985 */ /* 0x0003e2000c10192e */
[----:B------:R-:W-:-:S02]  /*7820*/  IADD3 R9, P0, PT, R44, 0x6a00, RZ ;  /* 0x00006a002c097810 */ /* 0x000fc40007f1e0ff */
        /* <DEDUP_REMOVED lines=28> */
[----:B------:R1:W-:Y:S01]  /*79f0*/  ST.E desc[UR46][R58.64], RZ ;  /* 0x000000ff3a007985 */ /* 0x0003e2000c10192e */
        /* <DEDUP_REMOVED lines=34> */
[----:B--2---:R-:W-:Y:S01]  /*7c20*/  IMAD.X R35, RZ, RZ, R45, P0 ;  /* 0x000000ffff237224 */ /* 0x004fe200000e062d */
[----:B------:R-:W-:Y:S01]  /*7c30*/  LOP3.LUT R40, R3, 0x70, R0, 0x78, !PT ;  /* 0x0000007003287812 */ /* 0x000fe200078e7800 */
[----:B------:R2:W-:Y:S01]  /*7c40*/  ST.E desc[UR46][R42.64], RZ ;  /* 0x000000ff2a007985 */ /* 0x0005e2000c10192e */
[----:B------:R-:W-:Y:S02]  /*7c50*/  LOP3.LUT R38, R5, 0x70, R2, 0x78, !PT ;  /* 0x0000007005267812 */ /* 0x000fe400078e7802 */
[----:B------:R-:W-:Y:S01]  /*7c60*/  IADD3 R3, P1, PT, R44, 0x2400, RZ ;  /* 0x000024002c037810 */ /* 0x000fe20007f3e0ff */
[----:B------:R2:W-:Y:S01]  /*7c70*/  ST.E desc[UR46][R40.64], RZ ;  /* 0x000000ff28007985 */ /* 0x0005e2000c10192e */
[----:B------:R-:W-:-:S02]  /*7c80*/  SHF.R.U64 R0, R7, 0x3, R37 ;  /* 0x0000000307007819 */ /* 0x000fc40000001225 */
[C---:B------:R-:W-:Y:S01]  /*7c90*/  IADD3 R5, P0, PT, R44.reuse, 0x2600, RZ ;  /* 0x000026002c057810 */ /* 0x040fe20007f1e0ff */
[----:B---3--:R-:W-:Y:S01]  /*7ca0*/  IMAD.X R33, RZ, RZ, R45, P1 ;  /* 0x000000ffff217224 */ /* 0x008fe200008e062d */
[----:B------:R-:W-:Y:S01]  /*7cb0*/  SHF.R.U64 R2, R9, 0x3, R35 ;  /* 0x0000000309027819 */ /* 0x000fe20000001223 */
[----:B------:R2:W-:Y:S01]  /*7cc0*/  ST.E desc[UR46][R38.64], RZ ;  /* 0x000000ff26007985 */ /* 0x0005e2000c10192e */
[----:B------:R-:W-:Y:S01]  /*7cd0*/  LOP3.LUT R36, R7, 0x70, R0, 0x78, !PT ;  /* 0x0000007007247812 */ /* 0x000fe200078e7800 */
[----:B----4-:R-:W-:Y:S01]  /*7ce0*/  IMAD.X R31, RZ, RZ, R45, P0 ;  /* 0x000000ffff1f7224 */ /* 0x010fe200000e062d */
[----:B------:R-:W-:Y:S02]  /*7cf0*/  LOP3.LUT R34, R9, 0x70, R2, 0x78, !PT ;  /* 0x0000007009227812 */ /* 0x000fe400078e7802 */
[C---:B------:R-:W-:Y:S01]  /*7d00*/  IADD3 R7, P1, PT, R44.reuse, 0x2c00, RZ ;  /* 0x00002c002c077810 */ /* 0x040fe20007f3e0ff */
[----:B------:R2:W-:Y:S01]  /*7d10*/  ST.E desc[UR46][R36.64], RZ ;  /* 0x000000ff24007985 */ /* 0x0005e2000c10192e */
[----:B------:R-:W-:-:S02]  /*7d20*/  IADD3 R9, P0, PT, R44, 0x2e00, RZ ;  /* 0x00002e002c097810 */ /* 0x000fc40007f1e0ff */
[----:B------:R-:W-:Y:S01]  /*7d30*/  SHF.R.U64 R0, R3, 0x3, R33 ;  /* 0x0000000303007819 */ /* 0x000fe20000001221 */
[----:B-----5:R-:W-:Y:S01]  /*7d40*/  IMAD.X R29, RZ, RZ, R45, P1 ;  /* 0x000000ffff1d7224 */ /* 0x020fe200008e062d */
        /* <DEDUP_REMOVED lines=9> */
[----:B-1----:R-:W-:Y:S01]  /*7de0*/  IMAD.X R25, RZ, RZ, R45, P1 ;  /* 0x000000ffff197224 */ /* 0x002fe200008e062d */
        /* <DEDUP_REMOVED lines=15> */
[----:B------:R-:W-:Y:S01]  /*7ee0*/  SHF.R.U64 R0, R7, 0x3, R21 ;  /* 0x0000000307007819 */ /* 0x000fe20000001215 */
[----:B------:R2:W-:Y:S01]  /*7ef0*/  ST.E desc[UR46][R24.64], RZ ;  /* 0x000000ff18007985 */ /* 0x0005e2000c10192e */
[----:B------:R-:W-:-:S02]  /*7f00*/  SHF.R.U64 R2, R9, 0x3, R15 ;  /* 0x0000000309027819 */ /* 0x000fc4000000120f */
[----:B------:R-:W-:Y:S01]  /*7f10*/  LOP3.LUT R20, R7, 0x70, R0, 0x78, !PT ;  /* 0x0000007007147812 */ /* 0x000fe200078e7800 */
[----:B------:R2:W-:Y:S01]  /*7f20*/  ST.E desc[UR46][R22.64], RZ ;  /* 0x000000ff16007985 */ /* 0x0005e2000c10192e */
[----:B------:R-:W-:Y:S02]  /*7f30*/  LOP3.LUT R14, R9, 0x70, R2, 0x78, !PT ;  /* 0x00000070090e7812 */ /* 0x000fe400078e7802 */
[C---:B------:R-:W-:Y:S01]  /*7f40*/  IADD3 R0, P1, PT, R44.reuse, 0x4400, RZ ;  /* 0x000044002c007810 */ /* 0x040fe20007f3e0ff */
[----:B------:R2:W-:Y:S01]  /*7f50*/  ST.E desc[UR46][R20.64], RZ ;  /* 0x000000ff14007985 */ /* 0x0005e2000c10192e */
[----:B------:R-:W-:-:S03]  /*7f60*/  IADD3 R2, P0, PT, R44, 0x4600, RZ ;  /* 0x000046002c027810 */ /* 0x000fc60007f1e0ff */
[--C-:B------:R-:W-:Y:S01]  /*7f70*/  IMAD.X R13, RZ, RZ, R45.reuse, P1 ;  /* 0x000000ffff0d7224 */ /* 0x100fe200008e062d */
[C---:B------:R-:W-:Y:S01]  /*7f80*/  IADD3 R4, P1, PT, R44.reuse, 0x4c00, RZ ;  /* 0x00004c002c047810 */ /* 0x040fe20007f3e0ff */
[----:B------:R-:W-:Y:S01]  /*7f90*/  IMAD.X R11, RZ, RZ, R45, P0 ;  /* 0x000000ffff0b7224 */ /* 0x000fe200000e062d */
[----:B------:R-:W-:Y:S01]  /*7fa0*/  IADD3 R6, P0, PT, R44, 0x4e00, RZ ;  /* 0x00004e002c067810 */ /* 0x000fe20007f1e0ff */
[----:B------:R2:W-:Y:S01]  /*7fb0*/  ST.E desc[UR46][R14.64], RZ ;  /* 0x000000ff0e007985 */ /* 0x0005e2000c10192e */
[----:B------:R-:W-:Y:S01]  /*7fc0*/  SHF.R.U64 R3, R0, 0x3, R13 ;  /* 0x0000000300037819 */ /* 0x000fe2000000120d */
[----:B------:R-:W-:Y:S01]  /*7fd0*/  IMAD.X R9, RZ, RZ, R45, P1 ;  /* 0x000000ffff097224 */ /* 0x000fe200008e062d */
[----:B------:R-:W-:Y:S01]  /*7fe0*/  SHF.R.U64 R5, R2, 0x3, R11 ;  /* 0x0000000302057819 */ /* 0x000fe2000000120b */
[----:B------:R-:W-:Y:S01]  /*7ff0*/  IMAD.X R7, RZ, RZ, R45, P0 ;  /* 0x000000ffff077224 */ /* 0x000fe200000e062d */
[----:B------:R-:W-:Y:S02]  /*8000*/  LOP3.LUT R12, R0, 0x70, R3, 0x78, !PT ;  /* 0x00000070000c7812 */ /* 0x000fe400078e7803 */
[----:B------:R-:W-:-:S02]  /*8010*/  LOP3.LUT R10, R2, 0x70, R5, 0x78, !PT ;  /* 0x00000070020a7812 */ /* 0x000fc400078e7805 */
[----:B------:R-:W-:Y:S01]  /*8020*/  IADD3 R0, P1, PT, R44, 0x5400, RZ ;  /* 0x000054002c007810 */ /* 0x000fe20007f3e0ff */
[----:B------:R2:W-:Y:S01]  /*8030*/  ST.E desc[UR46][R12.64], RZ ;  /* 0x000000ff0c007985 */ /* 0x0005e2000c10192e */
[----:B------:R-:W-:Y:S02]  /*8040*/  SHF.R.U64 R3, R4, 0x3, R9 ;  /* 0x0000000304037819 */ /* 0x000fe40000001209 */
[----:B------:R-:W-:Y:S01]  /*8050*/  IADD3 R2, P0, PT, R44, 0x5600, RZ ;  /* 0x000056002c027810 */ /* 0x000fe20007f1e0ff */
[----:B------:R-:W-:Y:S01]  /*8060*/  IMAD.X R69, RZ, RZ, R45, P1 ;  /* 0x000000ffff457224 */ /* 0x000fe200008e062d */
[----:B------:R-:W-:Y:S01]  /*8070*/  LOP3.LUT R8, R4, 0x70, R3, 0x78, !PT ;  /* 0x0000007004087812 */ /* 0x000fe200078e7803 */
[----:B------:R2:W-:Y:S01]  /*8080*/  ST.E desc[UR46][R10.64], RZ ;  /* 0x000000ff0a007985 */ /* 0x0005e2000c10192e */
[----:B------:R-:W-:Y:S01]  /*8090*/  SHF.R.U64 R5, R6, 0x3, R7 ;  /* 0x0000000306057819 */ /* 0x000fe20000001207 */
[----:B------:R-:W-:Y:S01]  /*80a0*/  IMAD.X R67, RZ, RZ, R45, P0 ;  /* 0x000000ffff437224 */ /* 0x000fe200000e062d */
[C---:B------:R-:W-:Y:S01]  /*80b0*/  IADD3 R4, P1, PT, R44.reuse, 0x5c00, RZ ;  /* 0x00005c002c047810 */ /* 0x040fe20007f3e0ff */
[----:B------:R2:W-:Y:S01]  /*80c0*/  ST.E desc[UR46][R8.64], RZ ;  /* 0x000000ff08007985 */ /* 0x0005e2000c10192e */
[----:B------:R-:W-:-:S02]  /*80d0*/  IADD3 R16, P0, PT, R44, 0x5e00, RZ ;  /* 0x00005e002c107810 */ /* 0x000fc40007f1e0ff */
[----:B------:R-:W-:Y:S01]  /*80e0*/  LOP3.LUT R6, R6, 0x70, R5, 0x78, !PT ;  /* 0x0000007006067812 */ /* 0x000fe200078e7805 */
[----:B------:R-:W-:Y:S01]  /*80f0*/  IMAD.X R65, RZ, RZ, R45, P1 ;  /* 0x000000ffff417224 */ /* 0x000fe200008e062d */
[----:B------:R-:W-:Y:S01]  /*8100*/  SHF.R.U64 R3, R0, 0x3, R69 ;  /* 0x0000000300037819 */ /* 0x000fe20000001245 */
[----:B------:R-:W-:Y:S01]  /*8110*/  IMAD.X R63, RZ, RZ, R45, P0 ;  /* 0x000000ffff3f7224 */ /* 0x000fe200000e062d */
[----:B------:R-:W-:Y:S01]  /*8120*/  SHF.R.U64 R5, R2, 0x3, R67 ;  /* 0x0000000302057819 */ /* 0x000fe20000001243 */
[----:B------:R2:W-:Y:S01]  /*8130*/  ST.E desc[UR46][R6.64], RZ ;  /* 0x000000ff06007985 */ /* 0x0005e2000c10192e */
[----:B------:R-:W-:Y:S02]  /*8140*/  LOP3.LUT R68, R0, 0x70, R3, 0x78, !PT ;  /* 0x0000007000447812 */ /* 0x000fe400078e7803 */
[----:B------:R-:W-:Y:S02]  /*8150*/  LOP3.LUT R66, R2, 0x70, R5, 0x78, !PT ;  /* 0x0000007002427812 */ /* 0x000fe400078e7805 */
[----:B------:R-:W-:Y:S01]  /*8160*/  IADD3 R0, P1, PT, R44, 0x6400, RZ ;  /* 0x000064002c007810 */ /* 0x000fe20007f3e0ff */
[----:B------:R2:W-:Y:S01]  /*8170*/  ST.E desc[UR46][R68.64], RZ ;  /* 0x000000ff44007985 */ /* 0x0005e2000c10192e */
[----:B------:R-:W-:-:S02]  /*8180*/  SHF.R.U64 R3, R4, 0x3, R65 ;  /* 0x0000000304037819 */ /* 0x000fc40000001241 */
[----:B------:R-:W-:Y:S01]  /*8190*/  IADD3 R2, P0, PT, R44, 0x6600, RZ ;  /* 0x000066002c027810 */ /* 0x000fe20007f1e0ff */
        /* <DEDUP_REMOVED lines=41> */
[----:B------:R-:W-:-:S03]  /*8430*/  LOP3.LUT R70, R16, 0x70, R5, 0x78, !PT ;  /* 0x0000007010467812 */ /* 0x000fc600078e7805 */
[----:B------:R2:W-:Y:S01]  /*8440*/  ST.E desc[UR46][R72.64], RZ ;  /* 0x000000ff48007985 */ /* 0x0005e2000c10192e */
[----:B------:R-:W1:Y:S01]  /*8450*/  S2R R2, SR_CTAID.Y ;  /* 0x0000000000027919 */ /* 0x000e620000002600 */
[----:B------:R-:W3:Y:S02]  /*8460*/  S2R R0, SR_CTAID.Z ;  /* 0x0000000000007919 */ /* 0x000ee40000002700 */
[----:B------:R2:W-:Y:S01]  /*8470*/  ST.E desc[UR46][R70.64], RZ ;  /* 0x000000ff46007985 */ /* 0x0005e2000c10192e */
[----:B------:R-:W-:Y:S05]  /*8480*/  @!P6 BRA `(.L_x_151) ;  /* 0x000000000090e947 */ /* 0x000fea0003800000 */
[----:B------:R-:W4:Y:S01]  /*8490*/  LDCU UR4, c[0x0][0x380] ;  /* 0x00007000ff0477ac */ /* 0x000f220008000800 */
[----:B------:R-:W-:Y:S01]  /*84a0*/  IADD3 R3, PT, PT, R19, R18, RZ ;  /* 0x0000001213037210 */ /* 0x000fe20007ffe0ff */
[----:B------:R-:W-:Y:S03]  /*84b0*/  BSSY.RECONVERGENT B0, `(.L_x_151) ;  /* 0x0000021000007945 */ /* 0x000fe60003800200 */
[----:B----4-:R-:W-:-:S13]  /*84c0*/  ISETP.GE.AND P0, PT, R3, UR4, PT ;  /* 0x0000000403007c0c */ /* 0x010fda000bf06270 */
[----:B------:R-:W-:Y:S05]  /*84d0*/  @P0 BRA `(.L_x_152) ;  /* 0x0000000000780947 */ /* 0x000fea0003800000 */
[----:B------:R-:W2:Y:S01]  /*84e0*/  LDCU UR4, c[0x0][0x38c] ;  /* 0x00007180ff0477ac */ /* 0x000ea20008000800 */
[----:B------:R-:W3:Y:S01]  /*84f0*/  LDCU UR5, c[0x0][0x890] ;  /* 0x00011200ff0577ac */ /* 0x000ee20008000800 */
[----:B------:R-:W4:Y:S01]  /*8500*/  LDCU.64 UR6, c[0x0][0x888] ;  /* 0x00011100ff0677ac */ /* 0x000f220008000a00 */
[----:B--2---:R-:W2:Y:S01]  /*8510*/  I2F.U32.RP R8, UR4 ;  /* 0x0000000400087d06 */ /* 0x004ea20008209000 */
[----:B------:R-:W-:-:S07]  /*8520*/  ISETP.NE.U32.AND P0, PT, RZ, UR4, PT ;  /* 0x00000004ff007c0c */ /* 0x000fce000bf05070 */
[----:B--2---:R-:W2:Y:S02]  /*8530*/  MUFU.RCP R6, R8 ;  /* 0x0000000800067308 */ /* 0x004ea40000001000 */
[----:B--2---:R-:W-:-:S06]  /*8540*/  IADD3 R6, PT, PT, R6, 0xffffffe, RZ ;  /* 0x0ffffffe06067810 */ /* 0x004fcc0007ffe0ff */
[----:B------:R-:W2:Y:S02]  /*8550*/  F2I.FTZ.U32.TRUNC.NTZ R5, R6 ;  /* 0x0000000600057305 */ /* 0x000ea4000021f000 */
[----:B--2---:R-:W-:-:S05]  /*8560*/  IADD3 R4, PT, PT, RZ, -R5, RZ ;  /* 0x80000005ff047210 */ /* 0x004fca0007ffe0ff */
[----:B------:R-:W-:Y:S02]  /*8570*/  IMAD R7, R4, UR4, RZ ;  /* 0x0000000404077c24 */ /* 0x000fe4000f8e02ff */
[----:B------:R-:W-:-:S05]  /*8580*/  HFMA2 R4, -RZ, RZ, 0, 0 ;  /* 0x00000000ff047431 */ /* 0x000fca00000001ff */
[----:B------:R-:W-:-:S04]  /*8590*/  IMAD.HI.U32 R5, R5, R7, R4 ;  /* 0x0000000705057227 */ /* 0x000fc800078e0004 */
[----:B---3--:R-:W-:Y:S02]  /*85a0*/  IMAD R4, R0, UR5, R3 ;  /* 0x0000000500047c24 */ /* 0x008fe4000f8e0203 */
[----:B-1----:R-:W-:-:S04]  /*85b0*/  IMAD.HI.U32 R5, R5, R2, RZ ;  /* 0x0000000205057227 */ /* 0x002fc800078e00ff */
[----:B------:R-:W-:-:S04]  /*85c0*/  IMAD.MOV R7, RZ, RZ, -R5 ;  /* 0x000000ffff077224 */ /* 0x000fc800078e0a05 */
[----:B------:R-:W-:-:S05]  /*85d0*/  IMAD R7, R7, UR4, R2 ;  /* 0x0000000407077c24 */ /* 0x000fca000f8e0202 */
[----:B------:R-:W-:-:S13]  /*85e0*/  ISETP.GE.U32.AND P2, PT, R7, UR4, PT ;  /* 0x0000000407007c0c */ /* 0x000fda000bf46070 */
[----:B------:R-:W-:Y:S02]  /*85f0*/  @P2 IADD3 R7, PT, PT, R7, -UR4, RZ ;  /* 0x8000000407072c10 */ /* 0x000fe4000fffe0ff */
[----:B------:R-:W-:Y:S02]  /*8600*/  @P2 IADD3 R5, PT, PT, R5, 0x1, RZ ;  /* 0x0000000105052810 */ /* 0x000fe40007ffe0ff */
[----:B------:R-:W-:Y:S02]  /*8610*/  ISETP.GE.U32.AND P1, PT, R7, UR4, PT ;  /* 0x0000000407007c0c */ /* 0x000fe4000bf26070 */
[----:B------:R-:W1:Y:S11]  /*8620*/  LDC.64 R6, c[0x0][0x880] ;  /* 0x00022000ff067b82 */ /* 0x000e760000000a00 */
[----:B------:R-:W-:Y:S01]  /*8630*/  @P1 VIADD R5, R5, 0x1 ;  /* 0x0000000105051836 */ /* 0x000fe20000000000 */
[----:B------:R-:W-:-:S04]  /*8640*/  @!P0 LOP3.LUT R5, RZ, UR4, RZ, 0x33, !PT ;  /* 0x00000004ff058c12 */ /* 0x000fc8000f8e33ff */
[C---:B------:R-:W-:Y:S01]  /*8650*/  IADD3 R3, PT, PT, -R5.reuse, RZ, RZ ;  /* 0x000000ff05037210 */ /* 0x040fe20007ffe1ff */
[----:B----4-:R-:W-:-:S04]  /*8660*/  IMAD R5, R5, UR7, R4 ;  /* 0x0000000705057c24 */ /* 0x010fc8000f8e0204 */
[----:B------:R-:W-:Y:S01]  /*8670*/  IMAD R4, R3, UR4, R2 ;  /* 0x0000000403047c24 */ /* 0x000fe2000f8e0202 */
[----:B------:R-:W-:-:S03]  /*8680*/  MOV R3, 0xff800000 ;  /* 0xff80000000037802 */ /* 0x000fc60000000f00 */
[----:B------:R-:W-:-:S04]  /*8690*/  IMAD R5, R4, UR6, R5 ;  /* 0x0000000604057c24 */ /* 0x000fc8000f8e0205 */
[----:B-1----:R-:W-:-:S05]  /*86a0*/  IMAD.WIDE.U32 R6, R5, 0x4, R6 ;  /* 0x0000000405067825 */ /* 0x002fca00078e0006 */
[----:B------:R4:W-:Y:S02]  /*86b0*/  STG.E desc[UR46][R6.64], R3 ;  /* 0x0000000306007986 */ /* 0x0009e4000c10192e */
.L_x_152:
[----:B------:R-:W-:Y:S05]  /*86c0*/  BSYNC.RECONVERGENT B0 ;  /* 0x0000000000007941 */ /* 0x000fea0003800200 */
.L_x_151:
[----:B------:R-:W-:-:S09]  /*86d0*/  UISETP.NE.AND UP0, UPT, UR41, URZ, UPT ;  /* 0x000000ff2900728c */ /* 0x000fd2000bf05270 */
[----:B------:R-:W-:Y:S05]  /*86e0*/  BRA.U UP0, `(.L_x_153) ;  /* 0x0000000100047547 */ /* 0x000fea000b800000 */
[----:B------:R-:W-:Y:S05]  /*86f0*/  BPT.TRAP 0x1 ;  /* 0x000000040000795c */ /* 0x000fea0000300000 */
.L_x_153:
[C---:B----4-:R-:W-:Y:S01]  /*8700*/  IADD3 R3, P3, PT, R44.reuse, 0x8000, RZ ;  /* 0x000080002c037810 */ /* 0x050fe20007f7e0ff */
[----:B------:R4:W-:Y:S01]  /*8710*/  SYNCS.ARRIVE.TRANS64.A1T0 RZ, [R17+URZ+0x280b0], RZ ;  /* 0x0280b0ff11ff79a7 */ /* 0x0009e200081000ff */
[C---:B--2---:R-:W-:Y:S01]  /*8720*/  IADD3 R7, P1, PT, R44.reuse, 0x8800, RZ ;  /* 0x000088002c077810 */ /* 0x044fe20007f3e0ff */
[----:B------:R-:W-:Y:S01]  /*8730*/  STL.64 [R1+0x78], R18 ;  /* 0x0000781201007387 */ /* 0x000fe20000100a00 */
[C---:B------:R-:W-:Y:S01]  /*8740*/  IADD3 R9, P0, PT, R44.reuse, 0x8a00, RZ ;  /* 0x00008a002c097810 */ /* 0x040fe20007f1e0ff */
[--C-:B------:R-:W-:Y:S01]  /*8750*/  IMAD.X R55, RZ, RZ, R45.reuse, P3 ;  /* 0x000000ffff377224 */ /* 0x100fe200018e062d */
[----:B------:R-:W-:Y:S01]  /*8760*/  IADD3 R5, P2, PT, R44, 0x8200, RZ ;  /* 0x000082002c057810 */ /* 0x000fe20007f5e0ff */
[--C-:B------:R-:W-:Y:S01]  /*8770*/  IMAD.X R51, RZ, RZ, R45.reuse, P1 ;  /* 0x000000ffff337224 */ /* 0x100fe200008e062d */
[----:B------:R-:W-:Y:S01]  /*8780*/  UISETP.NE.AND UP0, UPT, UR41, URZ, UPT ;  /* 0x000000ff2900728c */ /* 0x000fe2000bf05270 */
[----:B------:R-:W-:Y:S01]  /*8790*/  IMAD.X R49, RZ, RZ, R45, P0 ;  /* 0x000000ffff317224 */ /* 0x000fe200000e062d */
[----:B------:R-:W-:Y:S01]  /*87a0*/  SHF.R.U64 R4, R3, 0x3, R55 ;  /* 0x0000000303047819 */ /* 0x000fe20000001237 */
[----:B------:R-:W-:Y:S01]  /*87b0*/  IMAD.X R53, RZ, RZ, R45, P2 ;  /* 0x000000ffff357224 */ /* 0x000fe200010e062d */
[----:B------:R-:W-:-:S02]  /*87c0*/  SHF.R.U64 R8, R7, 0x3, R51 ;  /* 0x0000000307087819 */ /* 0x000fc40000001233 */
[----:B------:R-:W-:Y:S02]  /*87d0*/  LOP3.LUT R54, R3, 0x70, R4, 0x78, !PT ;  /* 0x0000007003367812 */ /* 0x000fe400078e7804 */
[C---:B------:R-:W-:Y:S02]  /*87e0*/  IADD3 R3, P3, PT, R44.reuse, 0x9000, RZ ;  /* 0x000090002c037810 */ /* 0x040fe40007f7e0ff */
[----:B------:R-:W-:Y:S01]  /*87f0*/  LOP3.LUT R50, R7, 0x70, R8, 0x78, !PT ;  /* 0x0000007007327812 */ /* 0x000fe200078e7808 */
[----:B------:R-:W-:Y:S01]  /*8800*/  ST.E desc[UR46][R54.64], RZ ;  /* 0x000000ff36007985 */ /* 0x000fe2000c10192e */
[----:B------:R-:W-:Y:S01]  /*8810*/  IADD3 R7, P1, PT, R44, 0x9800, RZ ;  /* 0x000098002c077810 */ /* 0x000fe20007f3e0ff */
[----:B------:R-:W-:Y:S01]  /*8820*/  IMAD.X R47, RZ, RZ, R45, P3 ;  /* 0x000000ffff2f7224 */ /* 0x000fe200018e062d */
[----:B------:R-:W-:Y:S02]  /*8830*/  SHF.R.U64 R10, R9, 0x3, R49 ;  /* 0x00000003090a7819 */ /* 0x000fe40000001231 */
[----:B------:R-:W-:Y:S01]  /*8840*/  SHF.R.U64 R6, R5, 0x3, R53 ;  /* 0x0000000305067819 */ /* 0x000fe20000001235 */
[----:B------:R-:W-:Y:S01]  /*8850*/  IMAD.X R41, RZ, RZ, R45, P1 ;  /* 0x000000ffff297224 */ /* 0x000fe200008e062d */
[----:B------:R-:W-:-:S02]  /*8860*/  SHF.R.U64 R4, R3, 0x3, R47 ;  /* 0x0000000303047819 */ /* 0x000fc4000000122f */
[----:B------:R-:W-:Y:S02]  /*8870*/  LOP3.LUT R48, R9, 0x70, R10, 0x78, !PT ;  /* 0x0000007009307812 */ /* 0x000fe400078e780a */
[----:B------:R-:W-:Y:S02]  /*8880*/  LOP3.LUT R46, R3, 0x70, R4, 0x78, !PT ;  /* 0x00000070032e7812 */ /* 0x000fe400078e7804 */
[C---:B------:R-:W-:Y:S02]  /*8890*/  IADD3 R3, P3, PT, R44.reuse, 0xa000, RZ ;  /* 0x0000a0002c037810 */ /* 0x040fe40007f7e0ff */
[----:B------:R-:W-:Y:S02]  /*88a0*/  IADD3 R9, P0, PT, R44, 0x9a00, RZ ;  /* 0x00009a002c097810 */ /* 0x000fe40007f1e0ff */
[----:B------:R-:W-:Y:S01]  /*88b0*/  SHF.R.U64 R8, R7, 0x3, R41 ;  /* 0x0000000307087819 */ /* 0x000fe20000001229 */
[--C-:B------:R-:W-:Y:S01]  /*88c0*/  IMAD.X R37, RZ, RZ, R45.reuse, P3 ;  /* 0x000000ffff257224 */ /* 0x100fe200018e062d */
[----:B------:R-:W-:Y:S01]  /*88d0*/  LOP3.LUT R52, R5, 0x70, R6, 0x78, !PT ;  /* 0x0000007005347812 */ /* 0x000fe200078e7806 */
[----:B------:R-:W-:Y:S01]  /*88e0*/  IMAD.X R39, RZ, RZ, R45, P0 ;  /* 0x000000ffff277224 */ /* 0x000fe200000e062d */
[----:B------:R-:W-:-:S02]  /*88f0*/  LOP3.LUT R40, R7, 0x70, R8, 0x78, !PT ;  /* 0x0000007007287812 */ /* 0x000fc400078e7808 */
[C---:B------:R-:W-:Y:S01]  /*8900*/  IADD3 R7, P1, PT, R44.reuse, 0xa800, RZ ;  /* 0x0000a8002c077810 */ /* 0x040fe20007f3e0ff */
[----:B------:R-:W-:Y:S01]  /*8910*/  ST.E desc[UR46][R52.64], RZ ;  /* 0x000000ff34007985 */ /* 0x000fe2000c10192e */
[----:B------:R-:W-:Y:S02]  /*8920*/  SHF.R.U64 R4, R3, 0x3, R37 ;  /* 0x0000000303047819 */ /* 0x000fe40000001225 */
[----:B------:R-:W-:Y:S01]  /*8930*/  SHF.R.U64 R10, R9, 0x3, R39 ;  /* 0x00000003090a7819 */ /* 0x000fe20000001227 */
[--C-:B------:R-:W-:Y:S01]  /*8940*/  IMAD.X R33, RZ, RZ, R45.reuse, P1 ;  /* 0x000000ffff217224 */ /* 0x100fe200008e062d */
[----:B------:R-:W-:Y:S01]  /*8950*/  LOP3.LUT R36, R3, 0x70, R4, 0x78, !PT ;  /* 0x0000007003247812 */ /* 0x000fe200078e7804 */
[----:B------:R-:W-:Y:S01]  /*8960*/  ST.E desc[UR46][R50.64], RZ ;  /* 0x000000ff32007985 */ /* 0x000fe2000c10192e */
[C---:B------:R-:W-:Y:S02]  /*8970*/  IADD3 R5, P2, PT, R44.reuse, 0x9200, RZ ;  /* 0x000092002c057810 */ /* 0x040fe40007f5e0ff */
[----:B------:R-:W-:Y:S01]  /*8980*/  LOP3.LUT R38, R9, 0x70, R10, 0x78, !PT ;  /* 0x0000007009267812 */ /* 0x000fe200078e780a */
[----:B------:R-:W-:Y:S01]  /*8990*/  ST.E desc[UR46][R48.64], RZ ;  /* 0x000000ff30007985 */ /* 0x000fe2000c10192e */
[C---:B------:R-:W-:Y:S01]  /*89a0*/  IADD3 R3, P3, PT, R44.reuse, 0xb000, RZ ;  /* 0x0000b0002c037810 */ /* 0x040fe20007f7e0ff */
[----:B------:R-:W-:Y:S01]  /*89b0*/  IMAD.X R43, RZ, RZ, R45, P2 ;  /* 0x000000ffff2b7224 */ /* 0x000fe200010e062d */
[----:B------:R-:W-:Y:S01]  /*89c0*/  IADD3 R9, P0, PT, R44, 0xaa00, RZ ;  /* 0x0000aa002c097810 */ /* 0x000fe20007f1e0ff */
[----:B------:R-:W-:Y:S01]  /*89d0*/  ST.E desc[UR46][R46.64], RZ ;  /* 0x000000ff2e007985 */ /* 0x000fe2000c10192e */
[----:B------:R-:W-:Y:S01]  /*89e0*/  SHF.R.U64 R8, R7, 0x3, R33 ;  /* 0x0000000307087819 */ /* 0x000fe20000001221 */
[----:B------:R-:W-:Y:S01]  /*89f0*/  IMAD.X R29, RZ, RZ, R45, P3 ;  /* 0x000000ffff1d7224 */ /* 0x000fe200018e062d */
[----:B------:R-:W-:Y:S01]  /*8a00*/  SHF.R.U64 R6, R5, 0x3, R43 ;  /* 0x0000000305067819 */ /* 0x000fe2000000122b */
[----:B------:R-:W-:Y:S01]  /*8a10*/  IMAD.X R31, RZ, RZ, R45, P0 ;  /* 0x000000ffff1f7224 */ /* 0x000fe200000e062d */
[----:B------:R-:W-:-:S02]  /*8a20*/  LOP3.LUT R32, R7, 0x70, R8, 0x78, !PT ;  /* 0x0000007007207812 */ /* 0x000fc400078e7808 */
[C---:B------:R-:W-:Y:S02]  /*8a30*/  IADD3 R7, P1, PT, R44.reuse, 0xb800, RZ ;  /* 0x0000b8002c077810 */ /* 0x040fe40007f3e0ff */
[----:B------:R-:W-:Y:S02]  /*8a40*/  SHF.R.U64 R4, R3, 0x3, R29 ;  /* 0x0000000303047819 */ /* 0x000fe4000000121d */
[----:B------:R-:W-:Y:S01]  /*8a50*/  SHF.R.U64 R10, R9, 0x3, R31 ;  /* 0x00000003090a7819 */ /* 0x000fe2000000121f */
[----:B------:R-:W-:Y:S01]  /*8a60*/  IMAD.X R25, RZ, RZ, R45, P1 ;  /* 0x000000ffff197224 */ /* 0x000fe200008e062d */
[----:B------:R-:W-:Y:S02]  /*8a70*/  LOP3.LUT R42, R5, 0x70, R6, 0x78, !PT ;  /* 0x00000070052a7812 */ /* 0x000fe400078e7806 */
[----:B------:R-:W-:Y:S02]  /*8a80*/  LOP3.LUT R28, R3, 0x70, R4, 0x78, !PT ;  /* 0x00000070031c7812 */ /* 0x000fe400078e7804 */
[----:B------:R-:W-:Y:S01]  /*8a90*/  IADD3 R5, P2, PT, R44, 0xa200, RZ ;  /* 0x0000a2002c057810 */ /* 0x000fe20007f5e0ff */
[----:B------:R-:W-:Y:S01]  /*8aa0*/  ST.E desc[UR46][R42.64], RZ ;  /* 0x000000ff2a007985 */ /* 0x000fe2000c10192e */
[----:B------:R-:W-:-:S02]  /*8ab0*/  LOP3.LUT R30, R9, 0x70, R10, 0x78, !PT ;  /* 0x00000070091e7812 */ /* 0x000fc400078e780a */
[C---:B------:R-:W-:Y:S01]  /*8ac0*/  IADD3 R3, P3, PT, R44.reuse, 0xc000, RZ ;  /* 0x0000c0002c037810 */ /* 0x040fe20007f7e0ff */
[----:B------:R-:W-:Y:S01]  /*8ad0*/  IMAD.X R35, RZ, RZ, R45, P2 ;  /* 0x000000ffff237224 */ /* 0x000fe200010e062d */
[C---:B------:R-:W-:Y:S01]  /*8ae0*/  IADD3 R9, P0, PT, R44.reuse, 0xba00, RZ ;  /* 0x0000ba002c097810 */ /* 0x040fe20007f1e0ff */
[----:B------:R-:W-:Y:S01]  /*8af0*/  ST.E desc[UR46][R40.64], RZ ;  /* 0x000000ff28007985 */ /* 0x000fe2000c10192e */
[----:B------:R-:W-:Y:S01]  /*8b00*/  SHF.R.U64 R8, R7, 0x3, R25 ;  /* 0x0000000307087819 */ /* 0x000fe20000001219 */
[----:B------:R-:W-:Y:S01]  /*8b10*/  IMAD.X R21, RZ, RZ, R45, P3 ;  /* 0x000000ffff157224 */ /* 0x000fe200018e062d */
[----:B------:R-:W-:Y:S01]  /*8b20*/  SHF.R.U64 R6, R5, 0x3, R35 ;  /* 0x0000000305067819 */ /* 0x000fe20000001223 */
[----:B------:R-:W-:Y:S01]  /*8b30*/  IMAD.X R23, RZ, RZ, R45, P0 ;  /* 0x000000ffff177224 */ /* 0x000fe200000e062d */
[----:B------:R-:W-:Y:S01]  /*8b40*/  LOP3.LUT R24, R7, 0x70, R8, 0x78, !PT ;  /* 0x0000007007187812 */ /* 0x000fe200078e7808 */
[----:B------:R-:W-:Y:S01]  /*8b50*/  ST.E desc[UR46][R38.64], RZ ;  /* 0x000000ff26007985 */ /* 0x000fe2000c10192e */
[----:B------:R-:W-:-:S02]  /*8b60*/  IADD3 R7, P1, PT, R44, 0xc800, RZ ;  /* 0x0000c8002c077810 */ /* 0x000fc40007f3e0ff */
[----:B------:R-:W-:Y:S01]  /*8b70*/  SHF.R.U64 R4, R3, 0x3, R21 ;  /* 0x0000000303047819 */ /* 0x000fe20000001215 */
[----:B------:R-:W-:Y:S01]  /*8b80*/  ST.E desc[UR46][R36.64], RZ ;  /* 0x000000ff24007985 */ /* 0x000fe2000c10192e */
        /* <DEDUP_REMOVED lines=44> */
[----:B------:R-:W-:Y:S01]  /*8e50*/  LOP3.LUT R56, R9, 0x70, R16, 0x78, !PT ;  /* 0x0000007009387812 */ /* 0x000fe200078e7810 */
[----:B------:R-:W-:Y:S01]  /*8e60*/  ST.E desc[UR46][R14.64], RZ ;  /* 0x000000ff0e007985 */ /* 0x000fe2000c10192e */
[----:B------:R-:W-:-:S02]  /*8e70*/  IADD3 R3, P5, PT, R44, 0xf000, RZ ;  /* 0x0000f0002c037810 */ /* 0x000fc40007fbe0ff */
[C---:B------:R-:W-:Y:S01]  /*8e80*/  IADD3 R9, P0, PT, R44.reuse, 0xea00, RZ ;  /* 0x0000ea002c097810 */ /* 0x040fe20007f1e0ff */
[----:B------:R-:W-:Y:S01]  /*8e90*/  ST.E desc[UR46][R12.64], RZ ;  /* 0x000000ff0c007985 */ /* 0x000fe2000c10192e */
[C---:B------:R-:W-:Y:S02]  /*8ea0*/  SHF.R.U64 R8, R7.reuse, 0x3, R67 ;  /* 0x0000000307087819 */ /* 0x040fe40000001243 */
[C---:B------:R-:W-:Y:S01]  /*8eb0*/  IADD3 R5, P2, PT, R44.reuse, 0xd200, RZ ;  /* 0x0000d2002c057810 */ /* 0x040fe20007f5e0ff */
[----:B-1----:R1:W-:Y:S01]  /*8ec0*/  STL.64 [R1+0xc0], R2 ;  /* 0x0000c00201007387 */ /* 0x0023e20000100a00 */
[--C-:B------:R-:W-:Y:S01]  /*8ed0*/  IMAD.X R65, RZ, RZ, R45.reuse, P0 ;  /* 0x000000ffff417224 */ /* 0x100fe200000e062d */
[----:B------:R-:W-:Y:S02]  /*8ee0*/  LOP3.LUT R66, R7, 0x70, R8, 0x78, !PT ;  /* 0x0000007007427812 */ /* 0x000fe400078e7808 */
[----:B------:R2:W-:Y:S01]  /*8ef0*/  ST.E desc[UR46][R10.64], RZ ;  /* 0x000000ff0a007985 */ /* 0x0005e2000c10192e */
[----:B------:R-:W-:Y:S01]  /*8f00*/  IADD3 R7, P3, PT, R44, 0xf800, RZ ;  /* 0x0000f8002c077810 */ /* 0x000fe20007f7e0ff */
[----:B------:R-:W-:Y:S01]  /*8f10*/  IMAD.X R61, RZ, RZ, R45, P2 ;  /* 0x000000ffff3d7224 */ /* 0x000fe200010e062d */
[----:B------:R-:W-:Y:S01]  /*8f20*/  SHF.R.U64 R16, R9, 0x3, R65 ;  /* 0x0000000309107819 */ /* 0x000fe20000001241 */
[----:B------:R-:W-:Y:S03]  /*8f30*/  ST.E desc[UR46][R62.64], RZ ;  /* 0x000000ff3e007985 */ /* 0x000fe6000c10192e */
[----:B------:R-:W-:-:S02]  /*8f40*/  SHF.R.U64 R6, R5, 0x3, R61 ;  /* 0x0000000305067819 */ /* 0x000fc4000000123d */
[----:B------:R-:W-:Y:S02]  /*8f50*/  LOP3.LUT R64, R9, 0x70, R16, 0x78, !PT ;  /* 0x0000007009407812 */ /* 0x000fe400078e7810 */
[----:B------:R-:W-:Y:S02]  /*8f60*/  LOP3.LUT R60, R5, 0x70, R6, 0x78, !PT ;  /* 0x00000070053c7812 */ /* 0x000fe400078e7806 */
[C---:B------:R-:W-:Y:S02]  /*8f70*/  IADD3 R5, P2, PT, R44.reuse, 0xe200, RZ ;  /* 0x0000e2002c057810 */ /* 0x040fe40007f5e0ff */
[C---:B------:R-:W-:Y:S01]  /*8f80*/  IADD3 R9, P1, PT, R44.reuse, 0x8400, RZ ;  /* 0x000084002c097810 */ /* 0x040fe20007f3e0ff */
[----:B------:R-:W-:Y:S02]  /*8f90*/  ST.E desc[UR46][R60.64], RZ ;  /* 0x000000ff3c007985 */ /* 0x000fe4000c10192e */
[--C-:B------:R-:W-:Y:S01]  /*8fa0*/  IMAD.X R69, RZ, RZ, R45.reuse, P2 ;  /* 0x000000ffff457224 */ /* 0x100fe200010e062d */
[----:B------:R-:W-:Y:S01]  /*8fb0*/  IADD3 R8, P2, PT, R44, 0xfa00, RZ ;  /* 0x0000fa002c087810 */ /* 0x000fe20007f5e0ff */
[----:B------:R-:W-:Y:S01]  /*8fc0*/  ST.E desc[UR46][R58.64], RZ ;  /* 0x000000ff3a007985 */ /* 0x000fe2000c10192e */
[----:B-1----:R-:W-:-:S02]  /*8fd0*/  IMAD.X R3, RZ, RZ, R45, P5 ;  /* 0x000000ffff037224 */ /* 0x002fc400028e062d */
[C---:B------:R-:W-:Y:S01]  /*8fe0*/  SHF.R.U64 R6, R5.reuse, 0x3, R69 ;  /* 0x0000000305067819 */ /* 0x040fe20000001245 */
[----:B------:R1:W-:Y:S01]  /*8ff0*/  STL.64 [R1+0xb0], R8 ;  /* 0x0000b00801007387 */ /* 0x0003e20000100a00 */
[C---:B--2---:R-:W-:Y:S01]  /*9000*/  IADD3 R10, P0, PT, R44.reuse, 0x8600, RZ ;  /* 0x000086002c0a7810 */ /* 0x044fe20007f1e0ff */
[--C-:B------:R-:W-:Y:S01]  /*9010*/  IMAD.X R23, RZ, RZ, R45.reuse, P2 ;  /* 0x000000ffff177224 */ /* 0x100fe200010e062d */
[C---:B------:R-:W-:Y:S01]  /*9020*/  IADD3 R11, P5, PT, R44.reuse, 0x8c00, RZ ;  /* 0x00008c002c0b7810 */ /* 0x040fe20007fbe0ff */
[----:B------:R-:W-:Y:S01]  /*9030*/  STL [R1+0x6c], R3 ;  /* 0x00006c0301007387 */ /* 0x000fe20000100800 */
[----:B------:R-:W-:Y:S01]  /*9040*/  LOP3.LUT R68, R5, 0x70, R6, 0x78, !PT ;  /* 0x0000007005447812 */ /* 0x000fe200078e7806 */
[----:B------:R-:W-:Y:S01]  /*9050*/  IMAD.X R21, RZ, RZ, R45, P0 ;  /* 0x000000ffff157224 */ /* 0x000fe200000e062d */
[C---:B------:R-:W-:Y:S01]  /*9060*/  IADD3 R5, P4, PT, R44.reuse, 0xf200, RZ ;  /* 0x0000f2002c057810 */ /* 0x040fe20007f9e0ff */
[----:B------:R2:W-:Y:S01]  /*9070*/  STL.64 [R1+0xa8], R10 ;  /* 0x0000a80a01007387 */ /* 0x0005e20000100a00 */
[----:B------:R-:W-:-:S02]  /*9080*/  IADD3 R14, P2, PT, R44, 0x9600, RZ ;  /* 0x000096002c0e7810 */ /* 0x000fc40007f5e0ff */
[C---:B------:R-:W-:Y:S01]  /*9090*/  IADD3 R16, P0, PT, R44.reuse, 0x9e00, RZ ;  /* 0x00009e002c107810 */ /* 0x040fe20007f1e0ff */
[----:B------:R-:W-:Y:S04]  /*90a0*/  STL [R1+0x54], R23 ;  /* 0x0000541701007387 */ /* 0x000fe80000100800 */
[----:B------:R4:W-:Y:S04]  /*90b0*/  STL.64 [R1+0x88], R16 ;  /* 0x0000881001007387 */ /* 0x0009e80000100a00 */
[----:B------:R3:W-:Y:S04]  /*90c0*/  STL [R1+0x44], R21 ;  /* 0x0000441501007387 */ /* 0x0007e80000100800 */
[----:B------:R-:W-:Y:S01]  /*90d0*/  ST.E desc[UR46][R56.64], RZ ;  /* 0x000000ff38007985 */ /* 0x000fe2000c10192e */
[--C-:B-1----:R-:W-:Y:S01]  /*90e0*/  IMAD.X R9, RZ, RZ, R45.reuse, P4 ;  /* 0x000000ffff097224 */ /* 0x102fe200020e062d */
[C---:B------:R-:W-:Y:S01]  /*90f0*/  IADD3 R12, P4, PT, R44.reuse, 0x8e00, RZ ;  /* 0x00008e002c0c7810 */ /* 0x040fe20007f9e0ff */
[--C-:B--2---:R-:W-:Y:S01]  /*9100*/  IMAD.X R11, RZ, RZ, R45.reuse, P3 ;  /* 0x000000ffff0b7224 */ /* 0x104fe200018e062d */
[C---:B------:R-:W-:Y:S01]  /*9110*/  IADD3 R13, P3, PT, R44.reuse, 0x9400, RZ ;  /* 0x000094002c0d7810 */ /* 0x040fe20007f7e0ff */
[----:B------:R-:W-:Y:S01]  /*9120*/  IMAD.X R93, RZ, RZ, R45, P0 ;  /* 0x000000ffff5d7224 */ /* 0x000fe200000e062d */
[----:B------:R-:W-:Y:S04]  /*9130*/  ST.E desc[UR46][R70.64], RZ ;  /* 0x000000ff46007985 */ /* 0x000fe8000c10192e */
[----:B------:R1:W-:Y:S01]  /*9140*/  STL.64 [R1+0xb8], R10 ;  /* 0x0000b80a01007387 */ /* 0x0003e20000100a00 */
[----:B------:R-:W-:Y:S01]  /*9150*/  SHF.R.U64 R6, R5, 0x3, R9 ;  /* 0x0000000305067819 */ /* 0x000fe20000001209 */
[----:B----4-:R-:W-:Y:S01]  /*9160*/  IMAD.X R17, RZ, RZ, R45, P4 ;  /* 0x000000ffff117224 */ /* 0x010fe200020e062d */
[C---:B---3--:R-:W-:Y:S01]  /*9170*/  IADD3 R21, P4, PT, R44.reuse, 0xa600, RZ ;  /* 0x0000a6002c157810 */ /* 0x048fe20007f9e0ff */
[----:B------:R2:W-:Y:S01]  /*9180*/  STL.64 [R1+0x98], R12 ;  /* 0x0000980c01007387 */ /* 0x0005e20000100a00 */
[----:B------:R-:W-:-:S03]  /*9190*/  IADD3 R25, P0, PT, R44, 0xb600, RZ ;  /* 0x0000b6002c197810 */ /* 0x000fc60007f1e0ff */
[----:B------:R-:W-:Y:S01]  /*91a0*/  ST.E desc[UR46][R68.64], RZ ;  /* 0x000000ff44007985 */ /* 0x000fe2000c10192e */
[--C-:B-1----:R-:W-:Y:S01]  /*91b0*/  IMAD.X R11, RZ, RZ, R45.reuse, P3 ;  /* 0x000000ffff0b7224 */ /* 0x102fe200018e062d */
[----:B------:R-:W-:Y:S02]  /*91c0*/  LOP3.LUT R8, R5, 0x70, R6, 0x78, !PT ;  /* 0x0000007005087812 */ /* 0x000fe400078e7806 */
[----:B------:R-:W-:Y:S01]  /*91d0*/  STL [R1+0x34], R17 ;  /* 0x0000341101007387 */ /* 0x000fe20000100800 */
[C---:B------:R-:W-:Y:S01]  /*91e0*/  IADD3 R22, P3, PT, R44.reuse, 0xac00, RZ ;  /* 0x0000ac002c167810 */ /* 0x040fe20007f7e0ff */
[--C-:B--2---:R-:W-:Y:S01]  /*91f0*/  IMAD.X R13, RZ, RZ, R45.reuse, P1 ;  /* 0x000000ffff0d7224 */ /* 0x104fe200008e062d */
[----:B------:R-:W-:Y:S01]  /*9200*/  IADD3 R15, P1, PT, R44, 0x9c00, RZ ;  /* 0x00009c002c0f7810 */ /* 0x000fe20007f3e0ff */
[----:B------:R1:W-:Y:S04]  /*9210*/  STL [R1+0x2c], R11 ;  /* 0x00002c0b01007387 */ /* 0x0003e80000100800 */
[----:B------:R2:W-:Y:S01]  /*9220*/  STL.64 [R1+0x80], R14 ;  /* 0x0000800e01007387 */ /* 0x0005e20000100a00 */
[----:B------:R-:W-:-:S02]  /*9230*/  IMAD.X R89, RZ, RZ, R45, P4 ;  /* 0x000000ffff597224 */ /* 0x000fc400020e062d */
[--C-:B------:R-:W-:Y:S01]  /*9240*/  IMAD.X R81, RZ, RZ, R45.reuse, P0 ;  /* 0x000000ffff517224 */ /* 0x100fe200000e062d */
[----:B------:R-:W-:Y:S04]  /*9250*/  ST.E desc[UR46][R66.64], RZ ;  /* 0x000000ff42007985 */ /* 0x000fe8000c10192e */
[----:B-1----:R1:W3:Y:S01]  /*9260*/  LDL.64 R10, [R1+0x68] ;  /* 0x00006800010a7983 */ /* 0x0022e20000100a00 */
[----:B--2---:R-:W-:-:S03]  /*9270*/  IMAD.X R15, RZ, RZ, R45, P5 ;  /* 0x000000ffff0f7224 */ /* 0x004fc600028e062d */
[----:B------:R2:W-:Y:S01]  /*9280*/  STL.64 [R1+0x60], R8 ;  /* 0x0000600801007387 */ /* 0x0005e20000100a00 */
[----:B------:R-:W-:-:S03]  /*9290*/  IADD3 R20, P5, PT, R44, 0xa400, RZ ;  /* 0x0000a4002c147810 */ /* 0x000fc60007fbe0ff */
[----:B------:R4:W-:Y:S04]  /*92a0*/  STL.64 [R1+0xa0], R14 ;  /* 0x0000a00e01007387 */ /* 0x0009e80000100a00 */
[----:B------:R1:W-:Y:S01]  /*92b0*/  STL.64 [R1+0x90], R20 ;  /* 0x0000901401007387 */ /* 0x0003e20000100a00 */
[--C-:B------:R-:W-:Y:S02]  /*92c0*/  IMAD.X R19, RZ, RZ, R45.reuse, P1 ;  /* 0x000000ffff137224 */ /* 0x100fe400008e062d */
[--C-:B------:R-:W-:Y:S01]  /*92d0*/  IMAD.X R87, RZ, RZ, R45.reuse, P3 ;  /* 0x000000ffff577224 */ /* 0x100fe200018e062d */
[----:B------:R-:W-:Y:S01]  /*92e0*/  IADD3 R27, P4, PT, R44, 0xbe00, RZ ;  /* 0x0000be002c1b7810 */ /* 0x000fe20007f9e0ff */
[----:B------:R-:W-:Y:S04]  /*92f0*/  ST.E desc[UR46][R64.64], RZ ;  /* 0x000000ff40007985 */ /* 0x000fe8000c10192e */
[----:B--2---:R-:W2:Y:S04]  /*9300*/  LDL.LU.64 R8, [R1+0xb0] ;  /* 0x0000b00001087983 */ /* 0x004ea80000300a00 */
[----:B----4-:R-:W2:Y:S01]  /*9310*/  LDL.64 R14, [R1+0x50] ;  /* 0x00005000010e7983 */ /* 0x010ea20000100a00 */
[----:B-1----:R-:W-:-:S02]  /*9320*/  IMAD.X R21, RZ, RZ, R45, P2 ;  /* 0x000000ffff157224 */ /* 0x002fc400010e062d */
[----:B---3--:R-:W-:Y:S02]  /*9330*/  IMAD.MOV.U32 R11, RZ, RZ, R3 ;  /* 0x000000ffff0b7224 */ /* 0x008fe400078e0003 */
[----:B------:R-:W3:Y:S03]  /*9340*/  LDL.LU.64 R2, [R1+0xc0] ;  /* 0x0000c00001027983 */ /* 0x000ee60000300a00 */
[----:B---3--:R-:W-:-:S04]  /*9350*/  SHF.R.U64 R4, R3, 0x3, R11 ;  /* 0x0000000303047819 */ /* 0x008fc8000000120b */
[----:B------:R-:W-:-:S05]  /*9360*/  LOP3.LUT R10, R3, 0x70, R4, 0x78, !PT ;  /* 0x00000070030a7812 */ /* 0x000fca00078e7804 */
[----:B------:R1:W-:Y:S04]  /*9370*/  STL [R1+0x68], R10 ;  /* 0x0000680a01007387 */ /* 0x0003e80000100800 */
[----:B-1----:R-:W3:Y:S04]  /*9380*/  LDL.LU.64 R10, [R1+0xb8] ;  /* 0x0000b800010a7983 */ /* 0x002ee80000300a00 */
[----:B------:R1:W-:Y:S01]  /*9390*/  STL [R1+0x24], R21 ;  /* 0x0000241501007387 */ /* 0x0003e20000100800 */
[--C-:B--2---:R-:W-:Y:S01]  /*93a0*/  SHF.R.U64 R3, R8, 0x3, R15.reuse ;  /* 0x0000000308037819 */ /* 0x104fe2000000120f */
[----:B------:R-:W-:-:S02]  /*93b0*/  IMAD.MOV.U32 R5, RZ, RZ, R15 ;  /* 0x000000ffff057224 */ /* 0x000fc400078e000f */
[----:B-1----:R-:W2:Y:S01]  /*93c0*/  LDL.64 R20, [R1+0x40] ;  /* 0x0000400001147983 */ /* 0x002ea20000100a00 */
[----:B---3--:R-:W-:-:S04]  /*93d0*/  SHF.R.U64 R4, R7, 0x3, R11 ;  /* 0x0000000307047819 */ /* 0x008fc8000000120b */
[----:B------:R-:W-:Y:S02]  /*93e0*/  LOP3.LUT R10, R7, 0x70, R4, 0x78, !PT ;  /* 0x00000070070a7812 */ /* 0x000fe400078e7804 */
[----:B------:R-:W3:Y:S04]  /*93f0*/  LDL.LU.64 R6, [R1+0x20] ;  /* 0x0000200001067983 */ /* 0x000ee80000300a00 */
[----:B------:R1:W-:Y:S01]  /*9400*/  STL.64 [R1+0x58], R10 ;  /* 0x0000580a01007387 */ /* 0x0003e20000100a00 */
[----:B------:R-:W-:Y:S01]  /*9410*/  IMAD.MOV.U32 R4, RZ, RZ, R14 ;  /* 0x000000ffff047224 */ /* 0x000fe200078e000e */
[----:B------:R-:W-:Y:S02]  /*9420*/  LOP3.LUT R4, R8, 0x70, R3, 0x78, !PT ;  /* 0x0000007008047812 */ /* 0x000fe400078e7803 */
[----:B------:R-:W4:Y:S04]  /*9430*/  LDL.LU.64 R14, [R1+0xa0] ;  /* 0x0000a000010e7983 */ /* 0x000f280000300a00 */
[----:B------:R2:W-:Y:S04]  /*9440*/  STL [R1+0x50], R4 ;  /* 0x0000500401007387 */ /* 0x0005e80000100800 */
[----:B-1----:R-:W3:Y:S01]  /*9450*/  LDL.LU.64 R10, [R1+0xa8] ;  /* 0x0000a800010a7983 */ /* 0x002ee20000300a00 */
[----:B--2---:R-:W-:-:S04]  /*9460*/  SHF.R.U64 R4, R9, 0x3, R13 ;  /* 0x0000000309047819 */ /* 0x004fc8000000120d */
[----:B------:R-:W-:Y:S02]  /*9470*/  LOP3.LUT R12, R9, 0x70, R4, 0x78, !PT ;  /* 0x00000070090c7812 */ /* 0x000fe400078e7804 */
[----:B------:R-:W2:Y:S04]  /*9480*/  LDL.LU.64 R8, [R1+0x28] ;  /* 0x0000280001087983 */ /* 0x000ea80000300a00 */
[----:B------:R1:W-:Y:S04]  /*9490*/  STL.64 [R1+0x48], R12 ;  /* 0x0000480c01007387 */ /* 0x0003e80000100a00 */
[----:B-1----:R-:W2:Y:S01]  /*94a0*/  LDL.LU.64 R12, [R1+0x98] ;  /* 0x00009800010c7983 */ /* 0x002ea20000300a00 */
[----:B------:R-:W-:-:S02]  /*94b0*/  IMAD.MOV.U32 R4, RZ, RZ, R20 ;  /* 0x000000ffff047224 */ /* 0x000fc400078e0014 */
[--C-:B------:R-:W-:Y:S01]  /*94c0*/  IMAD.MOV.U32 R5, RZ, RZ, R21.reuse ;  /* 0x000000ffff057224 */ /* 0x100fe200078e0015 */
[C---:B---3--:R-:W-:Y:S02]  /*94d0*/  SHF.R.U64 R3, R10.reuse, 0x3, R21 ;  /* 0x000000030a037819 */ /* 0x048fe40000001215 */
[----:B------:R-:W3:Y:S02]  /*94e0*/  LDL.LU.64 R20, [R1+0x90] ;  /* 0x0000900001147983 */ /* 0x000ee40000300a00 */
[----:B------:R-:W-:-:S05]  /*94f0*/  LOP3.LUT R4, R10, 0x70, R3, 0x78, !PT ;  /* 0x000000700a047812 */ /* 0x000fca00078e7803 */
[----:B------:R4:W-:Y:S02]  /*9500*/  STL [R1+0x40], R4 ;  /* 0x0000400401007387 */ /* 0x0009e40000100800 */
[----:B----4-:R-:W-:-:S04]  /*9510*/  SHF.R.U64 R4, R11, 0x3, R15 ;  /* 0x000000030b047819 */ /* 0x010fc8000000120f */
[----:B------:R-:W-:Y:S02]  /*9520*/  LOP3.LUT R14, R11, 0x70, R4, 0x78, !PT ;  /* 0x000000700b0e7812 */ /* 0x000fe400078e7804 */
[----:B------:R-:W4:Y:S04]  /*9530*/  LDL.LU.64 R10, [R1+0x30] ;  /* 0x00003000010a7983 */ /* 0x000f280000300a00 */
[----:B------:R1:W-:Y:S01]  /*9540*/  STL.64 [R1+0x38], R14 ;  /* 0x0000380e01007387 */ /* 0x0003e20000100a00 */
[----:B--2---:R-:W-:-:S03]  /*9550*/  SHF.R.U64 R3, R12, 0x3, R17 ;  /* 0x000000030c037819 */ /* 0x004fc60000001211 */
[----:B------:R-:W2:Y:S04]  /*9560*/  LDL.LU.64 R16, [R1+0x88] ;  /* 0x0000880001107983 */ /* 0x000ea80000300a00 */
[----:B-1----:R-:W3:Y:S01]  /*9570*/  LDL.LU.64 R14, [R1+0x80] ;  /* 0x00008000010e7983 */ /* 0x002ee20000300a00 */
[C---:B------:R-:W-:Y:S01]  /*9580*/  SHF.R.U64 R4, R13.reuse, 0x3, R9 ;  /* 0x000000030d047819 */ /* 0x040fe20000001209 */
[--C-:B------:R-:W-:Y:S01]  /*9590*/  IMAD.X R91, RZ, RZ, R45.reuse, P5 ;  /* 0x000000ffff5b7224 */ /* 0x100fe200028e062d */
[C---:B------:R-:W-:Y:S02]  /*95a0*/  IADD3 R23, P2, PT, R44.reuse, 0xae00, RZ ;  /* 0x0000ae002c177810 */ /* 0x040fe40007f5e0ff */
[----:B------:R-:W-:Y:S02]  /*95b0*/  LOP3.LUT R8, R13, 0x70, R4, 0x78, !PT ;  /* 0x000000700d087812 */ /* 0x000fe400078e7804 */
[C---:B------:R-:W-:Y:S01]  /*95c0*/  IADD3 R24, P1, PT, R44.reuse, 0xb400, RZ ;  /* 0x0000b4002c187810 */ /* 0x040fe20007f3e0ff */
[----:B------:R-:W-:Y:S01]  /*95d0*/  IMAD.X R85, RZ, RZ, R45, P2 ;  /* 0x000000ffff557224 */ /* 0x000fe200010e062d */
[----:B------:R-:W-:-:S03]  /*95e0*/  IADD3 R26, P5, PT, R44, 0xbc00, RZ ;  /* 0x0000bc002c1a7810 */ /* 0x000fc60007fbe0ff */
[--C-:B------:R-:W-:Y:S01]  /*95f0*/  IMAD.X R83, RZ, RZ, R45.reuse, P1 ;  /* 0x000000ffff537224 */ /* 0x100fe200008e062d */
[C---:B------:R-:W-:Y:S01]  /*9600*/  IADD3 R28, P3, PT, R44.reuse, 0xc400, RZ ;  /* 0x0000c4002c1c7810 */ /* 0x040fe20007f7e0ff */
[--C-:B------:R-:W-:Y:S01]  /*9610*/  IMAD.X R79, RZ, RZ, R45.reuse, P5 ;  /* 0x000000ffff4f7224 */ /* 0x100fe200028e062d */
[----:B------:R-:W-:Y:S01]  /*9620*/  IADD3 R29, P2, PT, R44, 0xc600, RZ ;  /* 0x0000c6002c1d7810 */ /* 0x000fe20007f5e0ff */
[--C-:B------:R-:W-:Y:S02]  /*9630*/  IMAD.X R77, RZ, RZ, R45.reuse, P4 ;  /* 0x000000ffff4d7224 */ /* 0x100fe400020e062d */
[--C-:B------:R-:W-:Y:S02]  /*9640*/  IMAD.X R75, RZ, RZ, R45.reuse, P3 ;  /* 0x000000ffff4b7224 */ /* 0x100fe400018e062d */
[----:B------:R-:W-:Y:S01]  /*9650*/  IMAD.X R73, RZ, RZ, R45, P2 ;  /* 0x000000ffff497224 */ /* 0x000fe200010e062d */
[----:B----4-:R-:W-:Y:S02]  /*9660*/  LOP3.LUT R10, R12, 0x70, R3, 0x78, !PT ;  /* 0x000000700c0a7812 */ /* 0x010fe400078e7803 */
[----:B------:R-:W4:Y:S01]  /*9670*/  LDL.LU.64 R12, [R1+0x38] ;  /* 0x00003800010c7983 */ /* 0x000f220000300a00 */
[----:B---3--:R-:W-:-:S02]  /*9680*/  SHF.R.U64 R3, R14, 0x3, R7 ;  /* 0x000000030e037819 */ /* 0x008fc40000001207 */
[C---:B------:R-:W-:Y:S02]  /*9690*/  SHF.R.U64 R4, R15.reuse, 0x3, R19 ;  /* 0x000000030f047819 */ /* 0x040fe40000001213 */
[----:B------:R-:W-:Y:S02]  /*96a0*/  LOP3.LUT R6, R14, 0x70, R3, 0x78, !PT ;  /* 0x000000700e067812 */ /* 0x000fe400078e7803 */
[C---:B--2---:R-:W-:Y:S02]  /*96b0*/  SHF.R.U64 R3, R16.reuse, 0x3, R93 ;  /* 0x0000000310037819 */ /* 0x044fe4000000125d */
[----:B------:R-:W-:Y:S02]  /*96c0*/  LOP3.LUT R18, R15, 0x70, R4, 0x78, !PT ;  /* 0x000000700f127812 */ /* 0x000fe400078e7804 */
[----:B------:R-:W-:Y:S01]  /*96d0*/  LOP3.LUT R92, R16, 0x70, R3, 0x78, !PT ;  /* 0x00000070105c7812 */ /* 0x000fe200078e7803 */
[----:B------:R-:W2:Y:S01]  /*96e0*/  LDL.LU.64 R14, [R1+0x40] ;  /* 0x00004000010e7983 */ /* 0x000ea20000300a00 */
[----:B------:R-:W-:-:S02]  /*96f0*/  SHF.R.U64 R3, R20, 0x3, R91 ;  /* 0x0000000314037819 */ /* 0x000fc4000000125b */
[C---:B------:R-:W-:Y:S02]  /*9700*/  SHF.R.U64 R4, R21.reuse, 0x3, R89 ;  /* 0x0000000315047819 */ /* 0x040fe40000001259 */
[----:B------:R-:W-:Y:S02]  /*9710*/  LOP3.LUT R90, R20, 0x70, R3, 0x78, !PT ;  /* 0x00000070145a7812 */ /* 0x000fe400078e7803 */
[----:B------:R-:W-:Y:S02]  /*9720*/  LOP3.LUT R88, R21, 0x70, R4, 0x78, !PT ;  /* 0x0000007015587812 */ /* 0x000fe400078e7804 */
[C---:B------:R-:W-:Y:S01]  /*9730*/  SHF.R.U64 R3, R22.reuse, 0x3, R87 ;  /* 0x0000000316037819 */ /* 0x040fe20000001257 */
[----:B------:R-:W3:Y:S01]  /*9740*/  LDL.LU.64 R20, [R1+0x48] ;  /* 0x0000480001147983 */ /* 0x000ee20000300a00 */
[----:B------:R-:W-:Y:S02]  /*9750*/  SHF.R.U64 R4, R23, 0x3, R85 ;  /* 0x0000000317047819 */ /* 0x000fe40000001255 */
[----:B------:R-:W-:-:S02]  /*9760*/  LOP3.LUT R86, R22, 0x70, R3, 0x78, !PT ;  /* 0x0000007016567812 */ /* 0x000fc400078e7803 */
[----:B------:R-:W-:Y:S02]  /*9770*/  LOP3.LUT R84, R23, 0x70, R4, 0x78, !PT ;  /* 0x0000007017547812 */ /* 0x000fe400078e7804 */
[C---:B------:R-:W-:Y:S01]  /*9780*/  SHF.R.U64 R3, R24.reuse, 0x3, R83 ;  /* 0x0000000318037819 */ /* 0x040fe20000001253 */
[----:B------:R-:W4:Y:S01]  /*9790*/  LDL.LU.64 R22, [R1+0x50] ;  /* 0x0000500001167983 */ /* 0x000f220000300a00 */
[C---:B------:R-:W-:Y:S02]  /*97a0*/  SHF.R.U64 R4, R25.reuse, 0x3, R81 ;  /* 0x0000000319047819 */ /* 0x040fe40000001251 */
[----:B------:R-:W-:Y:S02]  /*97b0*/  LOP3.LUT R82, R24, 0x70, R3, 0x78, !PT ;  /* 0x0000007018527812 */ /* 0x000fe400078e7803 */
[----:B------:R-:W-:Y:S02]  /*97c0*/  LOP3.LUT R80, R25, 0x70, R4, 0x78, !PT ;  /* 0x0000007019507812 */ /* 0x000fe400078e7804 */
[----:B------:R-:W-:Y:S01]  /*97d0*/  SHF.R.U64 R3, R26, 0x3, R79 ;  /* 0x000000031a037819 */ /* 0x000fe2000000124f */
[----:B------:R-:W2:Y:S01]  /*97e0*/  LDL.LU.64 R24, [R1+0x58] ;  /* 0x0000580001187983 */ /* 0x000ea20000300a00 */
[----:B------:R-:W-:-:S02]  /*97f0*/  SHF.R.U64 R4, R27, 0x3, R77 ;  /* 0x000000031b047819 */ /* 0x000fc4000000124d */
[----:B------:R-:W-:Y:S02]  /*9800*/  LOP3.LUT R78, R26, 0x70, R3, 0x78, !PT ;  /* 0x000000701a4e7812 */ /* 0x000fe400078e7803 */
[----:B------:R-:W-:Y:S02]  /*9810*/  LOP3.LUT R76, R27, 0x70, R4, 0x78, !PT ;  /* 0x000000701b4c7812 */ /* 0x000fe400078e7804 */
[C---:B------:R-:W-:Y:S01]  /*9820*/  SHF.R.U64 R3, R28.reuse, 0x3, R75 ;  /* 0x000000031c037819 */ /* 0x040fe2000000124b */
[----:B------:R-:W3:Y:S01]  /*9830*/  LDL.LU.64 R26, [R1+0x60] ;  /* 0x00006000011a7983 */ /* 0x000ee20000300a00 */
[C---:B------:R-:W-:Y:S02]  /*9840*/  SHF.R.U64 R4, R29.reuse, 0x3, R73 ;  /* 0x000000031d047819 */ /* 0x040fe40000001249 */
[----:B------:R-:W-:Y:S02]  /*9850*/  LOP3.LUT R74, R28, 0x70, R3, 0x78, !PT ;  /* 0x000000701c4a7812 */ /* 0x000fe400078e7803 */
[----:B------:R-:W-:-:S02]  /*9860*/  LOP3.LUT R72, R29, 0x70, R4, 0x78, !PT ;  /* 0x000000701d487812 */ /* 0x000fc400078e7804 */
[----:B------:R-:W4:Y:S01]  /*9870*/  LDL.LU.64 R28, [R1+0x68] ;  /* 0x00006800011c7983 */ /* 0x000f220000300a00 */
[C---:B------:R-:W-:Y:S02]  /*9880*/  IADD3 R30, P1, PT, R44.reuse, 0xcc00, RZ ;  /* 0x0000cc002c1e7810 */ /* 0x040fe40007f3e0ff */
[C---:B------:R-:W-:Y:S02]  /*9890*/  IADD3 R31, P0, PT, R44.reuse, 0xce00, RZ ;  /* 0x0000ce002c1f7810 */ /* 0x040fe40007f1e0ff */
[C---:B------:R-:W-:Y:S01]  /*98a0*/  IADD3 R32, P5, PT, R44.reuse, 0xd400, RZ ;  /* 0x0000d4002c207810 */ /* 0x040fe20007fbe0ff */
[--C-:B------:R-:W-:Y:S01]  /*98b0*/  IMAD.X R71, RZ, RZ, R45.reuse, P1 ;  /* 0x000000ffff477224 */ /* 0x100fe200008e062d */
[C---:B------:R-:W-:Y:S01]  /*98c0*/  IADD3 R33, P4, PT, R44.reuse, 0xd600, RZ ;  /* 0x0000d6002c217810 */ /* 0x040fe20007f9e0ff */
[--C-:B------:R-:W-:Y:S01]  /*98d0*/  IMAD.X R69, RZ, RZ, R45.reuse, P0 ;  /* 0x000000ffff457224 */ /* 0x100fe200000e062d */
[----:B------:R-:W-:Y:S01]  /*98e0*/  IADD3 R34, P3, PT, R44, 0xdc00, RZ ;  /* 0x0000dc002c227810 */ /* 0x000fe20007f7e0ff */
[----:B------:R-:W-:Y:S01]  /*98f0*/  IMAD.X R67, RZ, RZ, R45, P5 ;  /* 0x000000ffff437224 */ /* 0x000fe200028e062d */
[----:B------:R-:W-:Y:S01]  /*9900*/  SHF.R.U64 R3, R30, 0x3, R71 ;  /* 0x000000031e037819 */ /* 0x000fe20000001247 */
[----:B------:R-:W-:Y:S01]  /*9910*/  IMAD.X R65, RZ, RZ, R45, P4 ;  /* 0x000000ffff417224 */ /* 0x000fe200020e062d */
[----:B------:R-:W-:-:S02]  /*9920*/  IADD3 R35, P2, PT, R44, 0xde00, RZ ;  /* 0x0000de002c237810 */ /* 0x000fc40007f5e0ff */
[C---:B------:R-:W-:Y:S01]  /*9930*/  SHF.R.U64 R4, R31.reuse, 0x3, R69 ;  /* 0x000000031f047819 */ /* 0x040fe20000001245 */
[----:B------:R-:W-:Y:S01]  /*9940*/  IMAD.X R63, RZ, RZ, R45, P3 ;  /* 0x000000ffff3f7224 */ /* 0x000fe200018e062d */
[----:B------:R-:W-:Y:S01]  /*9950*/  LOP3.LUT R70, R30, 0x70, R3, 0x78, !PT ;  /* 0x000000701e467812 */ /* 0x000fe200078e7803 */
[----:B------:R-:W-:Y:S01]  /*9960*/  IMAD.X R61, RZ, RZ, R45, P2 ;  /* 0x000000ffff3d7224 */ /* 0x000fe200010e062d */
[----:B------:R-:W-:Y:S02]  /*9970*/  IADD3 R36, P1, PT, R44, 0xe400, RZ ;  /* 0x0000e4002c247810 */ /* 0x000fe40007f3e0ff */
[----:B------:R-:W-:Y:S02]  /*9980*/  LOP3.LUT R68, R31, 0x70, R4, 0x78, !PT ;  /* 0x000000701f447812 */ /* 0x000fe400078e7804 */
[----:B------:R-:W-:Y:S02]  /*9990*/  SHF.R.U64 R3, R32, 0x3, R67 ;  /* 0x0000000320037819 */ /* 0x000fe40000001243 */
        /* <DEDUP_REMOVED lines=10> */
[----:B----4-:R-:W-:Y:S04]  /*9a40*/  ST.E desc[UR46][R28.64], RZ ;  /* 0x000000ff1c007985 */ /* 0x010fe8000c10192e */
[----:B---3--:R-:W-:Y:S04]  /*9a50*/  ST.E desc[UR46][R26.64], RZ ;  /* 0x000000ff1a007985 */ /* 0x008fe8000c10192e */
[----:B--2---:R-:W-:Y:S04]  /*9a60*/  ST.E desc[UR46][R24.64], RZ ;  /* 0x000000ff18007985 */ /* 0x004fe8000c10192e */
[----:B------:R-:W-:Y:S04]  /*9a70*/  ST.E desc[UR46][R22.64], RZ ;  /* 0x000000ff16007985 */ /* 0x000fe8000c10192e */
[----:B------:R-:W-:Y:S04]  /*9a80*/  ST.E desc[UR46][R20.64], RZ ;  /* 0x000000ff14007985 */ /* 0x000fe8000c10192e */
[----:B------:R-:W-:Y:S04]  /*9a90*/  ST.E desc[UR46][R14.64], RZ ;  /* 0x000000ff0e007985 */ /* 0x000fe8000c10192e */
[----:B------:R-:W-:Y:S04]  /*9aa0*/  ST.E desc[UR46][R12.64], RZ ;  /* 0x000000ff0c007985 */ /* 0x000fe8000c10192e */
[----:B------:R-:W-:Y:S04]  /*9ab0*/  ST.E desc[UR46][R10.64], RZ ;  /* 0x000000ff0a007985 */ /* 0x000fe8000c10192e */
[----:B------:R-:W-:Y:S04]  /*9ac0*/  ST.E desc[UR46][R8.64], RZ ;  /* 0x000000ff08007985 */ /* 0x000fe8000c10192e */
[----:B------:R-:W-:Y:S04]  /*9ad0*/  ST.E desc[UR46][R6.64], RZ ;  /* 0x000000ff06007985 */ /* 0x000fe8000c10192e */
[----:B------:R1:W-:Y:S04]  /*9ae0*/  ST.E desc[UR46][R18.64], RZ ;  /* 0x000000ff12007985 */ /* 0x0003e8000c10192e */
[----:B-1----:R1:W5:Y:S01]  /*9af0*/  LDL.LU.64 R18, [R1+0x78] ;  /* 0x0000780001127983 */ /* 0x0023620000300a00 */
[----:B------:R-:W-:Y:S01]  /*9b00*/  LOP3.LUT R62, R34, 0x70, R3, 0x78, !PT ;  /* 0x00000070223e7812 */ /* 0x000fe200078e7803 */
[--C-:B------:R-:W-:Y:S01]  /*9b10*/  IMAD.X R55, RZ, RZ, R45.reuse, P5 ;  /* 0x000000ffff377224 */ /* 0x100fe200028e062d */
[----:B------:R-:W-:Y:S01]  /*9b20*/  IADD3 R40, P3, PT, R44, 0xf400, RZ ;  /* 0x0000f4002c287810 */ /* 0x000fe20007f7e0ff */
[----:B------:R-:W-:Y:S01]  /*9b30*/  IMAD.X R53, RZ, RZ, R45, P4 ;  /* 0x000000ffff357224 */ /* 0x000fe200020e062d */
[----:B------:R-:W-:Y:S01]  /*9b40*/  LOP3.LUT R60, R35, 0x70, R4, 0x78, !PT ;  /* 0x00000070233c7812 */ /* 0x000fe200078e7804 */
[----:B------:R1:W-:Y:S01]  /*9b50*/  ST.E desc[UR46][R92.64], RZ ;  /* 0x000000ff5c007985 */ /* 0x0003e2000c10192e */
[----:B------:R-:W-:-:S02]  /*9b60*/  SHF.R.U64 R3, R36, 0x3, R59 ;  /* 0x0000000324037819 */ /* 0x000fc4000000123b */
[----:B------:R-:W-:Y:S01]  /*9b70*/  IADD3 R41, P2, PT, R44, 0xf600, RZ ;  /* 0x0000f6002c297810 */ /* 0x000fe20007f5e0ff */
[----:B------:R1:W-:Y:S01]  /*9b80*/  ST.E desc[UR46][R90.64], RZ ;  /* 0x000000ff5a007985 */ /* 0x0003e2000c10192e */
[C---:B------:R-:W-:Y:S01]  /*9b90*/  SHF.R.U64 R4, R37.reuse, 0x3, R57 ;  /* 0x0000000325047819 */ /* 0x040fe20000001239 */
[----:B------:R-:W-:Y:S01]  /*9ba0*/  IMAD.X R51, RZ, RZ, R45, P3 ;  /* 0x000000ffff337224 */ /* 0x000fe200018e062d */
[----:B------:R-:W-:Y:S01]  /*9bb0*/  LOP3.LUT R58, R36, 0x70, R3, 0x78, !PT ;  /* 0x00000070243a7812 */ /* 0x000fe200078e7803 */
[----:B------:R1:W-:Y:S01]  /*9bc0*/  ST.E desc[UR46][R88.64], RZ ;  /* 0x000000ff58007985 */ /* 0x0003e2000c10192e */
[----:B------:R-:W-:Y:S01]  /*9bd0*/  IADD3 R42, P1, PT, R44, 0xfc00, RZ ;  /* 0x0000fc002c2a7810 */ /* 0x000fe20007f3e0ff */
[----:B------:R-:W-:Y:S01]  /*9be0*/  IMAD.X R49, RZ, RZ, R45, P2 ;  /* 0x000000ffff317224 */ /* 0x000fe200010e062d */
[----:B------:R-:W-:Y:S01]  /*9bf0*/  LOP3.LUT R56, R37, 0x70, R4, 0x78, !PT ;  /* 0x0000007025387812 */ /* 0x000fe200078e7804 */
[----:B------:R1:W-:Y:S01]  /*9c00*/  ST.E desc[UR46][R86.64], RZ ;  /* 0x000000ff56007985 */ /* 0x0003e2000c10192e */
[----:B------:R-:W-:-:S02]  /*9c10*/  SHF.R.U64 R3, R38, 0x3, R55 ;  /* 0x0000000326037819 */ /* 0x000fc40000001237 */
[----:B------:R-:W-:Y:S01]  /*9c20*/  IADD3 R43, P0, PT, R44, 0xfe00, RZ ;  /* 0x0000fe002c2b7810 */ /* 0x000fe20007f1e0ff */
[----:B------:R1:W-:Y:S01]  /*9c30*/  ST.E desc[UR46][R84.64], RZ ;  /* 0x000000ff54007985 */ /* 0x0003e2000c10192e */
[----:B------:R-:W-:-:S03]  /*9c40*/  SHF.R.U64 R4, R39, 0x3, R53 ;  /* 0x0000000327047819 */ /* 0x000fc60000001235 */
[----:B------:R1:W-:Y:S01]  /*9c50*/  ST.E desc[UR46][R82.64], RZ ;  /* 0x000000ff52007985 */ /* 0x0003e2000c10192e */
[----:B------:R-:W-:-:S03]  /*9c60*/  LOP3.LUT R54, R38, 0x70, R3, 0x78, !PT ;  /* 0x0000007026367812 */ /* 0x000fc600078e7803 */
[----:B------:R1:W-:Y:S01]  /*9c70*/  ST.E desc[UR46][R80.64], RZ ;  /* 0x000000ff50007985 */ /* 0x0003e2000c10192e */
[----:B------:R-:W-:Y:S01]  /*9c80*/  IMAD.X R47, RZ, RZ, R45, P1 ;  /* 0x000000ffff2f7224 */ /* 0x000fe200008e062d */
[----:B------:R-:W-:Y:S02]  /*9c90*/  LOP3.LUT R52, R39, 0x70, R4, 0x78, !PT ;  /* 0x0000007027347812 */ /* 0x000fe400078e7804 */
[----:B------:R1:W-:Y:S01]  /*9ca0*/  ST.E desc[UR46][R78.64], RZ ;  /* 0x000000ff4e007985 */ /* 0x0003e2000c10192e */
[----:B------:R-:W-:Y:S01]  /*9cb0*/  SHF.R.U64 R3, R40, 0x3, R51 ;  /* 0x0000000328037819 */ /* 0x000fe20000001233 */
[----:B------:R-:W-:Y:S02]  /*9cc0*/  IMAD.X R45, RZ, RZ, R45, P0 ;  /* 0x000000ffff2d7224 */ /* 0x000fe400000e062d */
[----:B------:R1:W-:Y:S01]  /*9cd0*/  ST.E desc[UR46][R76.64], RZ ;  /* 0x000000ff4c007985 */ /* 0x0003e2000c10192e */
[----:B------:R-:W-:-:S03]  /*9ce0*/  SHF.R.U64 R4, R41, 0x3, R49 ;  /* 0x0000000329047819 */ /* 0x000fc60000001231 */
[----:B------:R1:W-:Y:S01]  /*9cf0*/  ST.E desc[UR46][R74.64], RZ ;  /* 0x000000ff4a007985 */ /* 0x0003e2000c10192e */
[----:B------:R-:W-:-:S03]  /*9d00*/  LOP3.LUT R50, R40, 0x70, R3, 0x78, !PT ;  /* 0x0000007028327812 */ /* 0x000fc600078e7803 */
[----:B------:R1:W-:Y:S01]  /*9d10*/  ST.E desc[UR46][R72.64], RZ ;  /* 0x000000ff48007985 */ /* 0x0003e2000c10192e */
[----:B------:R-:W-:-:S03]  /*9d20*/  LOP3.LUT R48, R41, 0x70, R4, 0x78, !PT ;  /* 0x0000007029307812 */ /* 0x000fc600078e7804 */
[----:B------:R1:W-:Y:S01]  /*9d30*/  ST.E desc[UR46][R70.64], RZ ;  /* 0x000000ff46007985 */ /* 0x0003e2000c10192e */
[----:B------:R-:W-:-:S03]  /*9d40*/  SHF.R.U64 R3, R42, 0x3, R47 ;  /* 0x000000032a037819 */ /* 0x000fc6000000122f */
[----:B------:R1:W-:Y:S01]  /*9d50*/  ST.E desc[UR46][R68.64], RZ ;  /* 0x000000ff44007985 */ /* 0x0003e2000c10192e */
[----:B------:R-:W-:-:S03]  /*9d60*/  SHF.R.U64 R4, R43, 0x3, R45 ;  /* 0x000000032b047819 */ /* 0x000fc6000000122d */
[----:B------:R1:W-:Y:S04]  /*9d70*/  ST.E desc[UR46][R66.64], RZ ;  /* 0x000000ff42007985 */ /* 0x0003e8000c10192e */
[----:B------:R1:W-:Y:S01]  /*9d80*/  ST.E desc[UR46][R64.64], RZ ;  /* 0x000000ff40007985 */ /* 0x0003e2000c10192e */
[----:B------:R-:W-:-:S03]  /*9d90*/  LOP3.LUT R46, R42, 0x70, R3, 0x78, !PT ;  /* 0x000000702a2e7812 */ /* 0x000fc600078e7803 */
[----:B------:R1:W-:Y:S01]  /*9da0*/  ST.E desc[UR46][R62.64], RZ ;  /* 0x000000ff3e007985 */ /* 0x0003e2000c10192e */
[----:B------:R-:W-:-:S03]  /*9db0*/  LOP3.LUT R44, R43, 0x70, R4, 0x78, !PT ;  /* 0x000000702b2c7812 */ /* 0x000fc600078e7804 */
[----:B------:R1:W-:Y:S04]  /*9dc0*/  ST.E desc[UR46][R60.64], RZ ;  /* 0x000000ff3c007985 */ /* 0x0003e8000c10192e */
[----:B------:R1:W-:Y:S04]  /*9dd0*/  ST.E desc[UR46][R58.64], RZ ;  /* 0x000000ff3a007985 */ /* 0x0003e8000c10192e */
[----:B------:R1:W-:Y:S04]  /*9de0*/  ST.E desc[UR46][R56.64], RZ ;  /* 0x000000ff38007985 */ /* 0x0003e8000c10192e */
[----:B------:R1:W-:Y:S04]  /*9df0*/  ST.E desc[UR46][R54.64], RZ ;  /* 0x000000ff36007985 */ /* 0x0003e8000c10192e */
[----:B------:R1:W-:Y:S04]  /*9e00*/  ST.E desc[UR46][R52.64], RZ ;  /* 0x000000ff34007985 */ /* 0x0003e8000c10192e */
[----:B------:R1:W-:Y:S04]  /*9e10*/  ST.E desc[UR46][R50.64], RZ ;  /* 0x000000ff32007985 */ /* 0x0003e8000c10192e */
[----:B------:R1:W-:Y:S04]  /*9e20*/  ST.E desc[UR46][R48.64], RZ ;  /* 0x000000ff30007985 */ /* 0x0003e8000c10192e */
[----:B------:R1:W-:Y:S04]  /*9e30*/  ST.E desc[UR46][R46.64], RZ ;  /* 0x000000ff2e007985 */ /* 0x0003e8000c10192e */
[----:B------:R1:W-:Y:S01]  /*9e40*/  ST.E desc[UR46][R44.64], RZ ;  /* 0x000000ff2c007985 */ /* 0x0003e2000c10192e */
[----:B------:R-:W-:Y:S01]  /*9e50*/  @!PT LDS RZ, [RZ] ;  /* 0x00000000fffff984 */ /* 0x000fe20000000800 */
[----:B------:R-:W-:Y:S01]  /*9e60*/  @!PT LDS RZ, [RZ] ;  /* 0x00000000fffff984 */ /* 0x000fe20000000800 */
[----:B------:R-:W-:Y:S01]  /*9e70*/  @!PT LDS RZ, [RZ] ;  /* 0x00000000fffff984 */ /* 0x000fe20000000800 */
[----:B------:R-:W-:Y:S01]  /*9e80*/  @!PT LDS RZ, [RZ] ;  /* 0x00000000fffff984 */ /* 0x000fe20000000800 */
[----:B------:R2:W-:Y:S06]  /*9e90*/  MEMBAR.ALL.CTA ;  /* 0x0000000000007992 */ /* 0x0005ec0000008000 */
[----:B--2---:R-:W2:Y:S01]  /*9ea0*/  FENCE.VIEW.ASYNC.S ;  /* 0x00000000000073c6 */ /* 0x004ea20000000000 */
[----:B------:R-:W-:Y:S05]  /*9eb0*/  BRA.U UP0, `(.L_x_154) ;  /* 0x0000000100047547 */ /* 0x000fea000b800000 */
[----:B------:R-:W-:Y:S05]  /*9ec0*/  BPT.TRAP 0x1 ;  /* 0x000000040000795c */ /* 0x000fea0000300000 */
.L_x_154:
[----:B------:R-:W-:-:S05]  /*9ed0*/  HFMA2 R3, -RZ, RZ, 0, 5.9604644775390625e-08 ;  /* 0x00000001ff037431 */ /* 0x000fca00000001ff */
[----:B------:R-:W-:-:S04]  /*9ee0*/  SHF.L.U32 R4, R3, 0x1f, RZ ;  /* 0x0000001f03047819 */ /* 0x000fc800000006ff */
[----:B--2---:R-:W2:Y:S02]  /*9ef0*/  SYNCS.PHASECHK.TRANS64.TRYWAIT P0, [R17+URZ+0x280c8], R4 ;  /* 0x0280c804110075a7 */ /* 0x004ea400080011ff */
[----:B--2---:R-:W-:Y:S05]  /*9f00*/  @!P0 BRA `(.L_x_155) ;  /* 0x0000017c000c8947 */ /* 0x004fea0003800000 */
.L_x_428:
[----:B------:R-:W-:Y:S05]  /*9f10*/  @!P6 BRA `(.L_x_156) ;  /* 0x000000000090e947 */ /* 0x000fea0003800000 */
[----:B------:R-:W3:Y:S01]  /*9f20*/  LDCU UR4, c[0x0][0x380] ;  /* 0x00007000ff0477ac */ /* 0x000ee20008000800 */
[----:B-----5:R-:W-:Y:S01]  /*9f30*/  IADD3 R19, PT, PT, R18, 0x80, R19 ;  /* 0x0000008012137810 */ /* 0x020fe20007ffe013 */
[----:B------:R-:W-:Y:S03]  /*9f40*/  BSSY.RECONVERGENT B0, `(.L_x_156) ;  /* 0x0000021000007945 */ /* 0x000fe60003800200 */
[----:B---3--:R-:W-:-:S13]  /*9f50*/  ISETP.GE.AND P0, PT, R19, UR4, PT ;  /* 0x0000000413007c0c */ /* 0x008fda000bf06270 */
[----:B------:R-:W-:Y:S05]  /*9f60*/  @P0 BRA `(.L_x_157) ;  /* 0x0000000000780947 */ /* 0x000fea0003800000 */
[----:B------:R-:W3:Y:S01]  /*9f70*/  LDCU UR4, c[0x0][0x38c] ;  /* 0x00007180ff0477ac */ /* 0x000ee20008000800 */
[----:B--2---:R-:W-:Y:S01]  /*9f80*/  MOV R4, RZ ;  /* 0x000000ff00047202 */ /* 0x004fe20000000f00 */
[----:B------:R-:W2:Y:S01]  /*9f90*/  LDCU UR5, c[0x0][0x890] ;  /* 0x00011200ff0577ac */ /* 0x000ea20008000800 */
[----:B------:R-:W4:Y:S01]  /*9fa0*/  LDCU.64 UR6, c[0x0][0x888] ;  /* 0x00011100ff0677ac */ /* 0x000f220008000a00 */
[----:B---3--:R-:W3:Y:S01]  /*9fb0*/  I2F.U32.RP R7, UR4 ;  /* 0x0000000400077d06 */ /* 0x008ee20008209000 */
[----:B------:R-:W-:Y:S01]  /*9fc0*/  ISETP.NE.U32.AND P0, PT, RZ, UR4, PT ;  /* 0x00000004ff007c0c */ /* 0x000fe2000bf05070 */
[----:B--2---:R-:W-:-:S06]  /*9fd0*/  IMAD R0, R0, UR5, R19 ;  /* 0x0000000500007c24 */ /* 0x004fcc000f8e0213 */
[----:B---3--:R-:W2:Y:S02]  /*9fe0*/  MUFU.RCP R6, R7 ;  /* 0x0000000700067308 */ /* 0x008ea40000001000 */
[----:B--2---:R-:W-:-:S06]  /*9ff0*/  IADD3 R6, PT, PT, R6, 0xffffffe, RZ ;  /* 0x0ffffffe06067810 */ /* 0x004fcc0007ffe0ff */
[----:B------:R-:W2:Y:S02]  /*a000*/  F2I.FTZ.U32.TRUNC.NTZ R5, R6 ;  /* 0x0000000600057305 */ /* 0x000ea4000021f000 */
[----:B--2---:R-:W-:-:S05]  /*a010*/  IADD3 R3, PT, PT, RZ, -R5, RZ ;  /* 0x80000005ff037210 */ /* 0x004fca0007ffe0ff */
[----:B------:R-:W-:-:S04]  /*a020*/  IMAD R3, R3, UR4, RZ ;  /* 0x0000000403037c24 */ /* 0x000fc8000f8e02ff */
[----:B------:R-:W-:-:S06]  /*a030*/  IMAD.HI.U32 R3, R5, R3, R4 ;  /* 0x0000000305037227 */ /* 0x000fcc00078e0004 */
[----:B------:R-:W-:-:S04]  /*a040*/  IMAD.HI.U32 R3, R3, R2, RZ ;  /* 0x0000000203037227 */ /* 0x000fc800078e00ff */
[----:B------:R-:W-:-:S04]  /*a050*/  IMAD.MOV R5, RZ, RZ, -R3 ;  /* 0x000000ffff057224 */ /* 0x000fc800078e0a03 */
[----:B------:R-:W-:-:S05]  /*a060*/  IMAD R4, R5, UR4, R2 ;  /* 0x0000000405047c24 */ /* 0x000fca000f8e0202 */
[----:B------:R-:W-:-:S13]  /*a070*/  ISETP.GE.U32.AND P2, PT, R4, UR4, PT ;  /* 0x0000000404007c0c */ /* 0x000fda000bf46070 */
[----:B------:R-:W-:Y:S02]  /*a080*/  @P2 IADD3 R4, PT, PT, R4, -UR4, RZ ;  /* 0x8000000404042c10 */ /* 0x000fe4000fffe0ff */
[----:B------:R-:W-:Y:S02]  /*a090*/  @P2 IADD3 R3, PT, PT, R3, 0x1, RZ ;  /* 0x0000000103032810 */ /* 0x000fe40007ffe0ff */
[----:B------:R-:W-:Y:S02]  /*a0a0*/  ISETP.GE.U32.AND P1, PT, R4, UR4, PT ;  /* 0x0000000404007c0c */ /* 0x000fe4000bf26070 */
[----:B------:R-:W2:Y:S11]  /*a0b0*/  LDC.64 R4, c[0x0][0x880] ;  /* 0x00022000ff047b82 */ /* 0x000eb60000000a00 */
[----:B------:R-:W-:Y:S01]  /*a0c0*/  @P1 VIADD R3, R3, 0x1 ;  /* 0x0000000103031836 */ /* 0x000fe20000000000 */
[----:B------:R-:W-:-:S04]  /*a0d0*/  @!P0 LOP3.LUT R3, RZ, UR4, RZ, 0x33, !PT ;  /* 0x00000004ff038c12 */ /* 0x000fc8000f8e33ff */
[C---:B------:R-:W-:Y:S01]  /*a0e0*/  IADD3 R7, PT, PT, -R3.reuse, RZ, RZ ;  /* 0x000000ff03077210 */ /* 0x040fe20007ffe1ff */
[----:B----4-:R-:W-:-:S04]  /*a0f0*/  IMAD R0, R3, UR7, R0 ;  /* 0x0000000703007c24 */ /* 0x010fc8000f8e0200 */
[----:B------:R-:W-:-:S04]  /*a100*/  IMAD R7, R7, UR4, R2 ;  /* 0x0000000407077c24 */ /* 0x000fc8000f8e0202 */
[----:B------:R-:W-:Y:S01]  /*a110*/  IMAD R7, R7, UR6, R0 ;  /* 0x0000000607077c24 */ /* 0x000fe2000f8e0200 */
[----:B------:R-:W-:-:S03]  /*a120*/  MOV R0, 0xff800000 ;  /* 0xff80000000007802 */ /* 0x000fc60000000f00 */
[----:B--2---:R-:W-:-:S05]  /*a130*/  IMAD.WIDE.U32 R4, R7, 0x4, R4 ;  /* 0x0000000407047825 */ /* 0x004fca00078e0004 */
[----:B------:R3:W-:Y:S02]  /*a140*/  STG.E desc[UR46][R4.64], R0 ;  /* 0x0000000004007986 */ /* 0x0007e4000c10192e */
.L_x_157:
[----:B------:R-:W-:Y:S05]  /*a150*/  BSYNC.RECONVERGENT B0 ;  /* 0x0000000000007941 */ /* 0x000fea0003800200 */
.L_x_156:
[----:B------:R-:W-:Y:S01]  /*a160*/  @!PT LDS RZ, [RZ] ;  /* 0x00000000fffff984 */ /* 0x000fe20000000800 */
[----:B------:R-:W-:Y:S01]  /*a170*/  @!PT LDS RZ, [RZ] ;  /* 0x00000000fffff984 */ /* 0x000fe20000000800 */
[----:B------:R-:W-:Y:S01]  /*a180*/  @!PT LDS RZ, [RZ] ;  /* 0x00000000fffff984 */ /* 0x000fe20000000800 */
[----:B------:R-:W-:Y:S01]  /*a190*/  @!PT LDS RZ, [RZ] ;  /* 0x00000000fffff984 */ /* 0x000fe20000000800 */
[----:B------:R4:W-:Y:S06]  /*a1a0*/  MEMBAR.ALL.CTA ;  /* 0x0000000000007992 */ /* 0x0009ec0000008000 */
[----:B----4-:R-:W4:Y:S01]  /*a1b0*/  FENCE.VIEW.ASYNC.S ;  /* 0x00000000000073c6 */ /* 0x010f220000000000 */
[----:B------:R-:W-:-:S09]  /*a1c0*/  UISETP.NE.AND UP0, UPT, UR41, URZ, UPT ;  /* 0x000000ff2900728c */ /* 0x000fd2000bf05270 */
[----:B------:R-:W-:Y:S05]  /*a1d0*/  BRA.U UP0, `(.L_x_158) ;  /* 0x0000000100047547 */ /* 0x000fea000b800000 */
[----:B------:R-:W-:Y:S05]  /*a1e0*/  BPT.TRAP 0x1 ;  /* 0x000000040000795c */ /* 0x000fea0000300000 */
.L_x_158:
[----:B----4-:R-:W-:Y:S01]  /*a1f0*/  SYNCS.ARRIVE.TRANS64.A1T0 RZ, [R17+URZ+0x280b8], RZ ;  /* 0x0280b8ff11ff79a7 */ /* 0x010fe200081000ff */
[----:B------:R-:W-:Y:S05]  /*a200*/  EXIT ;  /* 0x000000000000794d */ /* 0x000fea0003800000 */
.L_x_87:
[----:B------:R-:W-:Y:S01]  /*a210*/  UISETP.NE.AND UP0, UPT, UR42, URZ, UPT ;  /* 0x000000ff2a00728c */ /* 0x000fe2000bf05270 */
[C---:B------:R-:W-:Y:S01]  /*a220*/  IMAD.U32 R22, R16.reuse, 0x10000, RZ ;  /* 0x0001000010167824 */ /* 0x040fe200078e00ff */
[----:B------:R-:W-:-:S04]  /*a230*/  LOP3.LUT R2, R16, 0x7f, RZ, 0xc0, !PT ;  /* 0x0000007f10027812 */ /* 0x000fc800078ec0ff */
[----:B------:R-:W-:-:S04]  /*a240*/  LOP3.LUT R22, R22, 0x600000, RZ, 0xc0, !PT ;  /* 0x0060000016167812 */ /* 0x000fc800078ec0ff */
[----:B------:R-:W-:Y:S01]  /*a250*/  LOP3.LUT R23, R22, 0x80, RZ, 0xfc, !PT ;  /* 0x0000008016177812 */ /* 0x000fe200078efcff */
[----:B------:R-:W-:Y:S05]  /*a260*/  BRA.U !UP0, `(.L_x_159) ;  /* 0x0000000108047547 */ /* 0x000fea000b800000 */
[----:B------:R-:W-:Y:S05]  /*a270*/  BPT.TRAP 0x1 ;  /* 0x000000040000795c */ /* 0x000fea0000300000 */
.L_x_159:
[----:B------:R-:W1:Y:S01]  /*a280*/  S2UR UR48, SR_CgaCtaId ;  /* 0x00000000003079c3 */ /* 0x000e620000008800 */
[----:B------:R-:W-:Y:S01]  /*a290*/  UMOV UR36, 0x400 ;  /* 0x0000040000247882 */ /* 0x000fe20000000000 */
[----:B------:R-:W-:Y:S01]  /*a2a0*/  SHF.L.U32 R3, RZ, 0x1f, RZ ;  /* 0x0000001fff037819 */ /* 0x000fe200000006ff */
[----:B-1----:R-:W-:-:S09]  /*a2b0*/  ULEA UR36, UR48, UR36, 0x18 ;  /* 0x0000002430247291 */ /* 0x002fd2000f8ec0ff */
[----:B------:R-:W1:Y:S02]  /*a2c0*/  SYNCS.PHASECHK.TRANS64.TRYWAIT P0, [UR36+0x28070], R3 ;  /* 0x02807003ff0075a7 */ /* 0x000e640008001124 */
[----:B-1----:R-:W-:Y:S05]  /*a2d0*/  @!P0 BRA `(.L_x_160) ;  /* 0x00000178002c8947 */ /* 0x002fea0003800000 */
.L_x_429:
[----:B------:R-:W-:-:S09]  /*a2e0*/  UISETP.NE.AND UP0, UPT, UR42, URZ, UPT ;  /* 0x000000ff2a00728c */ /* 0x000fd2000bf05270 */
[----:B------:R-:W-:Y:S05]  /*a2f0*/  BRA.U !UP0, `(.L_x_161) ;  /* 0x0000000108047547 */ /* 0x000fea000b800000 */
[----:B------:R-:W-:Y:S05]  /*a300*/  BPT.TRAP 0x1 ;  /* 0x000000040000795c */ /* 0x000fea0000300000 */
.L_x_161:
[----:B------:R-:W-:Y:S02]  /*a310*/  UIADD3 UR4, UPT, UPT, UR36, 0x28078, URZ ;  /* 0x0002807824047890 */ /* 0x000fe4000fffe0ff */
[----:B------:R-:W-:Y:S02]  /*a320*/  UISETP.NE.AND UP0, UPT, UR45, URZ, UPT ;  /* 0x000000ff2d00728c */ /* 0x000fe4000bf05270 */
[----:B------:R-:W-:-:S09]  /*a330*/  UPRMT UR5, UR48, 0x654, UR4 ;  /* 0x0000065430057896 */ /* 0x000fd20008000004 */
[----:B------:R-:W-:Y:S01]  /*a340*/  SYNCS.ARRIVE.TRANS64.RED.A1T0 RZ, [UR5], RZ ;  /* 0x000000ffffff79a7 */ /* 0x000fe20008100405 */
[----:B------:R-:W-:Y:S05]  /*a350*/  BRA.U !UP0, `(.L_x_162) ;  /* 0x0000000108047547 */ /* 0x000fea000b800000 */
[----:B------:R-:W-:Y:S05]  /*a360*/  BPT.TRAP 0x1 ;  /* 0x000000040000795c */ /* 0x000fea0000300000 */
.L_x_162:
[----:B------:R-:W2:Y:S01]  /*a370*/  SYNCS.PHASECHK.TRANS64.TRYWAIT P0, [UR36+0x28080], R3 ;  /* 0x02808003ff0075a7 */ /* 0x000ea20008001124 */
[----:B------:R-:W-:Y:S01]  /*a380*/  UMOV UR38, URZ ;  /* 0x000000ff00267c82 */ /* 0x000fe20008000000 */
[----:B--2---:R-:W-:Y:S05]  /*a390*/  @!P0 BRA `(.L_x_163) ;  /* 0x0000017800148947 */ /* 0x004fea0003800000 */
.L_x_430:
[----:B------:R-:W-:Y:S01]  /*a3a0*/  UISETP.GE.AND UP0, UPT, UR6, 0x81, UPT ;  /* 0x000000810600788c */ /* 0x000fe2000bf06270 */
[----:B------:R-:W-:Y:S01]  /*a3b0*/  UMOV UR44, 0x1 ;  /* 0x00000001002c7882 */ /* 0x000fe20000000000 */
[----:B------:R-:W-:-:S07]  /*a3c0*/  UMOV UR39, 0x1 ;  /* 0x0000000100277882 */ /* 0x000fce0000000000 */
[----:B------:R-:W-:Y:S05]  /*a3d0*/  BRA.U !UP0, `(.L_x_164) ;  /* 0x0000003d08487547 */ /* 0x000fea000b800000 */
[----:B------:R-:W-:Y:S01]  /*a3e0*/  UIADD3 UR5, UPT, UPT, UR6, 0x7f, URZ ;  /* 0x0000007f06057890 */ /* 0x000fe2000fffe0ff */
[C---:B------:R-:W-:Y:S01]  /*a3f0*/  VIADD R70, R22.reuse, 0x100 ;  /* 0x0000010016467836 */ /* 0x040fe20000000000 */
[----:B------:R-:W-:Y:S01]  /*a400*/  LOP3.LUT R71, R17, 0x3, RZ, 0xc0, !PT ;  /* 0x0000000311477812 */ /* 0x000fe200078ec0ff */
[C---:B------:R-:W-:Y:S01]  /*a410*/  VIADD R68, R22.reuse, 0x180 ;  /* 0x0000018016447836 */ /* 0x040fe20000000000 */
[----:B------:R-:W-:Y:S01]  /*a420*/  USHF.R.S32.HI UR4, URZ, 0x1f, UR5 ;  /* 0x0000001fff047899 */ /* 0x000fe20008011405 */
[C---:B------:R-:W-:Y:S01]  /*a430*/  VIADD R67, R22.reuse, 0x110 ;  /* 0x0000011016437836 */ /* 0x040fe20000000000 */
[----:B------:R-:W-:Y:S01]  /*a440*/  SHF.R.U32.HI R69, RZ, 0x15, R23 ;  /* 0x00000015ff457819 */ /* 0x000fe20000011617 */
[C---:B------:R-:W-:Y:S01]  /*a450*/  VIADD R66, R22.reuse, 0x120 ;  /* 0x0000012016427836 */ /* 0x040fe20000000000 */
[----:B------:R-:W-:Y:S01]  /*a460*/  ULEA.HI UR4, UR4, UR5, URZ, 0x7 ;  /* 0x0000000504047291 */ /* 0x000fe2000f8f38ff */
[C---:B------:R-:W-:Y:S01]  /*a470*/  VIADD R65, R22.reuse, 0x130 ;  /* 0x0000013016417836 */ /* 0x040fe20000000000 */
[----:B------:R-:W-:Y:S01]  /*a480*/  SHF.R.U32.HI R70, RZ, 0x15, R70 ;  /* 0x00000015ff467819 */ /* 0x000fe20000011646 */
        /* <DEDUP_REMOVED lines=20> */
[----:B------:R-:W-:Y:S01]  /*a5d0*/  VIADD R18, R22, 0x1f0 ;  /* 0x000001f016127836 */ /* 0x000fe20000000000 */
[----:B------:R-:W-:Y:S01]  /*a5e0*/  SHF.R.U32.HI R58, RZ, 0x15, R58 ;  /* 0x00000015ff3a7819 */ /* 0x000fe2000001163a */
[----:B------:R-:W-:Y:S01]  /*a5f0*/  UMOV UR38, URZ ;  /* 0x000000ff00267c82 */ /* 0x000fe20008000000 */
[----:B------:R-:W-:Y:S01]  /*a600*/  SHF.R.U32.HI R57, RZ, 0x15, R57 ;  /* 0x00000015ff397819 */ /* 0x000fe20000011639 */
[----:B------:R-:W-:Y:S01]  /*a610*/  USHF.R.S32.HI UR40, URZ, 0x7, UR4 ;  /* 0x00000007ff287899 */ /* 0x000fe20008011404 */
[----:B------:R-:W-:Y:S01]  /*a620*/  SHF.R.U32.HI R56, RZ, 0x15, R56 ;  /* 0x00000015ff387819 */ /* 0x000fe20000011638 */
[----:B------:R-:W-:Y:S01]  /*a630*/  UMOV UR39, 0x1 ;  /* 0x0000000100277882 */ /* 0x000fe20000000000 */
[----:B------:R-:W-:Y:S01]  /*a640*/  SHF.R.U32.HI R19, RZ, 0x15, R19 ;  /* 0x00000015ff137819 */ /* 0x000fe20000011613 */
[----:B------:R-:W-:Y:S01]  /*a650*/  UMOV UR37, URZ ;  /* 0x000000ff00257c82 */ /* 0x000fe20008000000 */
[----:B------:R-:W-:-:S07]  /*a660*/  SHF.R.U32.HI R18, RZ, 0x15, R18 ;  /* 0x00000015ff127819 */ /* 0x000fce0000011612 */
.L_x_212:
[----:B------:R-:W-:Y:S01]  /*a670*/  UISETP.NE.AND UP0, UPT, UR42, URZ, UPT ;  /* 0x000000ff2a00728c */ /* 0x000fe2000bf05270 */
[----:B------:R-:W-:Y:S01]  /*a680*/  UMOV UR4, UR40 ;  /* 0x0000002800047c82 */ /* 0x000fe20008000000 */
[----:B------:R-:W-:Y:S02]  /*a690*/  UIADD3 UR40, UPT, UPT, UR40, -0x1, URZ ;  /* 0xffffffff28287890 */ /* 0x000fe4000fffe0ff */
[----:B------:R-:W-:Y:S01]  /*a6a0*/  UISETP.GT.AND UP1, UPT, UR4, 0x2, UPT ;  /* 0x000000020400788c */ /* 0x000fe2000bf24270 */
[----:B------:R-:W-:-:S03]  /*a6b0*/  UMOV UR44, UR37 ;  /* 0x00000025002c7c82 */ /* 0x000fc60008000000 */
[----:B------:R-:W-:Y:S01]  /*a6c0*/  UP2UR UR43, UPR, URZ, 0x2 ;  /* 0x00000002ff2b7883 */ /* 0x000fe20008000000 */
[----:B--234-:R-:W-:Y:S11]  /*a6d0*/  BRA.U !UP0, `(.L_x_165) ;  /* 0x0000000108047547 */ /* 0x01cff6000b800000 */
[----:B------:R-:W-:Y:S05]  /*a6e0*/  BPT.TRAP 0x1 ;  /* 0x000000040000795c */ /* 0x000fea0000300000 */
.L_x_165:
[----:B-1----:R-:W-:-:S04]  /*a6f0*/  MOV R3, UR39 ;  /* 0x0000002700037c02 */ /* 0x002fc80008000f00 */
[----:B------:R-:W-:-:S04]  /*a700*/  SHF.L.U32 R3, R3, 0x1f, RZ ;  /* 0x0000001f03037819 */ /* 0x000fc800000006ff */
[----:B------:R-:W1:Y:S02]  /*a710*/  SYNCS.PHASECHK.TRANS64.TRYWAIT P0, [UR36+0x28070], R3 ;  /* 0x02807003ff0075a7 */ /* 0x000e640008001124 */
[----:B-1----:R-:W-:Y:S05]  /*a720*/  @!P0 BRA `(.L_x_166) ;  /* 0x0000017400488947 */ /* 0x002fea0003800000 */
.L_x_431:
[----:B------:R-:W-:Y:S01]  /*a730*/  R2UR UR4, R22 ;  /* 0x00000000160472ca */ /* 0x000fe200000e0000 */
[----:B------:R-:W-:Y:S01]  /*a740*/  UISETP.NE.AND UP0, UPT, UR41, URZ, UPT ;  /* 0x000000ff2900728c */ /* 0x000fe2000bf05270 */
[----:B------:R-:W-:Y:S01]  /*a750*/  PLOP3.LUT P0, PT, PT, PT, PT, 0x80, 0x8 ;  /* 0x000000000008781c */ /* 0x000fe20003f0f070 */
[----:B------:R-:W-:-:S10]  /*a760*/  IMAD.MOV.U32 R72, RZ, RZ, 0x3f800000 ;  /* 0x3f800000ff487424 */ /* 0x000fd400078e00ff */
[----:B------:R-:W2:Y:S02]  /*a770*/  LDTM.x2 R4, tmem[UR4] ;  /* 0x00000004000479ee */ /* 0x000ea400080c0000 */
[----:B--2---:R-:W-:-:S13]  /*a780*/  FSETP.NEU.AND P2, PT, R4, R5, PT ;  /* 0x000000050400720b */ /* 0x004fda0003f4d000 */
[----:B-1----:R-:W1:Y:S01]  /*a790*/  @P2 LDC R0, c[0x0][0x704] ;  /* 0x0001c100ff002b82 */ /* 0x002e620000000800 */
[----:B------:R-:W-:-:S04]  /*a7a0*/  @P2 FADD R5, R4, -R5 ;  /* 0x8000000504052221 */ /* 0x000fc80000000000 */
[----:B-1----:R-:W-:-:S05]  /*a7b0*/  @P2 FMUL R5, R5, R0 ;  /* 0x0000000005052220 */ /* 0x002fca0000400000 */
[----:B------:R-:W-:-:S04]  /*a7c0*/  @P2 FSETP.GEU.AND P1, PT, R5, -126, PT ;  /* 0xc2fc00000500280b */ /* 0x000fc80003f2e000 */
[----:B------:R-:W-:-:S13]  /*a7d0*/  @P2 PLOP3.LUT P0, PT, P1, PT, PT, 0x80, 0x8 ;  /* 0x000000000008281c */ /* 0x000fda0000f0f070 */
[----:B------:R-:W-:-:S04]  /*a7e0*/  @!P0 FMUL R5, R5, 0.5 ;  /* 0x3f00000005058820 */ /* 0x000fc80000400000 */
[----:B------:R-:W1:Y:S02]  /*a7f0*/  @P2 MUFU.EX2 R0, R5 ;  /* 0x0000000500002308 */ /* 0x000e640000000800 */
[----:B-1----:R-:W-:-:S05]  /*a800*/  @!P0 FMUL R0, R0, R0 ;  /* 0x0000000000008220 */ /* 0x002fca0000400000 */
[----:B------:R-:W-:Y:S01]  /*a810*/  @P2 MOV R72, R0 ;  /* 0x0000000000482202 */ /* 0x000fe20000000f00 */
[----:B------:R-:W-:Y:S06]  /*a820*/  BRA.U UP0, `(.L_x_167) ;  /* 0x0000000100047547 */ /* 0x000fec000b800000 */
[----:B------:R-:W-:Y:S05]  /*a830*/  BPT.TRAP 0x1 ;  /* 0x000000040000795c */ /* 0x000fea0000300000 */
.L_x_167:
[----:B------:R-:W-:Y:S01]  /*a840*/  IMAD.U32 R3, RZ, RZ, UR38 ;  /* 0x00000026ff037e24 */ /* 0x000fe2000f8e00ff */
[----:B------:R-:W-:-:S04]  /*a850*/  FSETP.NEU.AND P1, PT, R72, 1, PT ;  /* 0x3f8000004800780b */ /* 0x000fc80003f2d000 */
[----:B------:R-:W-:-:S04]  /*a860*/  SHF.L.U32 R3, R3, 0x1f, RZ ;  /* 0x0000001f03037819 */ /* 0x000fc800000006ff */
[----:B------:R-:W1:Y:S02]  /*a870*/  SYNCS.PHASECHK.TRANS64.TRYWAIT P0, [UR36+0x28090], R3 ;  /* 0x02809003ff0075a7 */ /* 0x000e640008001124 */
[----:B-1----:R-:W-:Y:S05]  /*a880*/  @!P0 BRA `(.L_x_168) ;  /* 0x0000017400088947 */ /* 0x002fea0003800000 */
.L_x_432:
[----:B------:R-:W-:-:S13]  /*a890*/  VOTE.ANY P1, P1 ;  /* 0x0000000000ff7806 */ /* 0x000fda0000820100 */
[----:B------:R-:W-:Y:S05]  /*a8a0*/  @!P1 BRA `(.L_x_169) ;  /* 0x0000001800649947 */ /* 0x000fea0003800000 */
[----:B------:R-:W-:-:S13]  /*a8b0*/  ISETP.NE.AND P0, PT, R71, R70, PT ;  /* 0x000000464700720c */ /* 0x000fda0003f05270 */
[----:B------:R-:W-:Y:S05]  /*a8c0*/  @!P0 BRA `(.L_x_170) ;  /* 0x0000000000408947 */ /* 0x000fea0003800000 */
[----:B------:R-:W-:Y:S01]  /*a8d0*/  MOV R14, 0x8 ;  /* 0x00000008000e7802 */ /* 0x000fe20000000f00 */
[----:B------:R-:W2:Y:S01]  /*a8e0*/  LDCU.64 UR8, c[0x4][0xb0] ;  /* 0x01001600ff0877ac */ /* 0x000ea20008000a00 */
[----:B------:R-:W-:Y:S02]  /*a8f0*/  HFMA2 R12, -RZ, RZ, 0, 5.9604644775390625e-08 ;  /* 0x00000001ff0c7431 */ /* 0x000fe400000001ff */
[----:B------:R-:W-:Y:S01]  /*a900*/  IMAD.MOV.U32 R8, RZ, RZ, 0x192 ;  /* 0x00000192ff087424 */ /* 0x000fe200078e00ff */
[----:B------:R-:W3:Y:S01]  /*a910*/  LDCU.64 UR6, c[0x4][0xb8] ;  /* 0x01001700ff0677ac */ /* 0x000ee20008000a00 */
[----:B------:R-:W4:Y:S01]  /*a920*/  LDC.64 R14, c[0x4][R14] ;  /* 0x010000000e0e7b82 */ /* 0x000f220000000a00 */
[----:B------:R-:W-:Y:S01]  /*a930*/  IMAD.MOV.U32 R13, RZ, RZ, RZ ;  /* 0x000000ffff0d7224 */ /* 0x000fe200078e00ff */
[----:B------:R-:W5:Y:S01]  /*a940*/  LDCU.64 UR4, c[0x4][0x30] ;  /* 0x01000600ff0477ac */ /* 0x000f620008000a00 */
[----:B--2---:R-:W-:Y:S01]  /*a950*/  IMAD.U32 R4, RZ, RZ, UR8 ;  /* 0x00000008ff047e24 */ /* 0x004fe2000f8e00ff */
[----:B------:R-:W-:Y:S01]  /*a960*/  MOV R5, UR9 ;  /* 0x0000000900057c02 */ /* 0x000fe20008000f00 */
[----:B---3--:R-:W-:Y:S01]  /*a970*/  IMAD.U32 R6, RZ, RZ, UR6 ;  /* 0x00000006ff067e24 */ /* 0x008fe2000f8e00ff */
[----:B------:R-:W-:Y:S01]  /*a980*/  MOV R7, UR7 ;  /* 0x0000000700077c02 */ /* 0x000fe20008000f00 */
[----:B-----5:R-:W-:Y:S01]  /*a990*/  IMAD.U32 R10, RZ, RZ, UR4 ;  /* 0x00000004ff0a7e24 */ /* 0x020fe2000f8e00ff */
[----:B------:R-:W-:-:S02]  /*a9a0*/  MOV R11, UR5 ;  /* 0x00000005000b7c02 */ /* 0x000fc40008000f00 */
[----:B------:R-:W-:-:S07]  /*a9b0*/  LEPC R20, `(.L_x_170) ;  /* 0x000000001014794e */ /* 0x000fce0000000000 */
[----:B-1--4-:R-:W-:Y:S05]  /*a9c0*/  CALL.ABS.NOINC R14 ;  /* 0x000000000e007343 */ /* 0x012fea0003c00000 */
.L_x_170:
[----:B------:R-:W-:Y:S05]  /*a9d0*/  WARPSYNC.ALL ;  /* 0x0000000000007948 */ /* 0x000fea0003800000 */
[----:B------:R-:W-:Y:S02]  /*a9e0*/  R2UR UR4, R22 ;  /* 0x00000000160472ca */ /* 0x000fe400000e0000 */
[----:B------:R-:W-:-:S11]  /*a9f0*/  ISETP.NE.AND P0, PT, R71, R67, PT ;  /* 0x000000434700720c */ /* 0x000fd60003f05270 */
[----:B------:R-:W2:Y:S02]  /*aa00*/  LDTM.x16 R40, tmem[UR4+0x100] ;  /* 0x00010004002879ee */ /* 0x000ea40008240000 */
[----:B--2---:R-:W-:Y:S05]  /*aa10*/  @!P0 BRA `(.L_x_171) ;  /* 0x0000000000408947 */ /* 0x004fea0003800000 */
        /* <DEDUP_REMOVED lines=16> */
.L_x_171:
[----:B------:R-:W-:Y:S05]  /*ab20*/  WARPSYNC.ALL ;  /* 0x0000000000007948 */ /* 0x000fea0003800000 */
[----:B------:R-:W-:Y:S02]  /*ab30*/  R2UR UR4, R22 ;  /* 0x00000000160472ca */ /* 0x000fe400000e0000 */
[----:B------:R-:W-:Y:S02]  /*ab40*/  ISETP.NE.AND P0, PT, R71, R70, PT ;  /* 0x000000464700720c */ /* 0x000fe40003f05270 */
[----:B------:R-:W-:-:S09]  /*ab50*/  FSETP.NEU.AND P1, PT, R72, 1, PT ;  /* 0x3f8000004800780b */ /* 0x000fd20003f2d000 */
[----:B------:R-:W2:Y:S04]  /*ab60*/  LDTM.x16 R24, tmem[UR4+0x110] ;  /* 0x00011004001879ee */ /* 0x000ea80008240000 */
[C---:B------:R-:W-:Y:S02]  /*ab70*/  @P1 FMUL2 R40, R72.reuse.F32, R40.F32x2.HI_LO ;  /* 0x000000284828124a */ /* 0x040fe40000040000 */
[C---:B------:R-:W-:Y:S02]  /*ab80*/  @P1 FMUL2 R42, R72.reuse.F32, R42.F32x2.HI_LO ;  /* 0x0000002a482a124a */ /* 0x040fe40000040000 */
[C---:B------:R-:W-:Y:S02]  /*ab90*/  @P1 FMUL2 R44, R72.reuse.F32, R44.F32x2.HI_LO ;  /* 0x0000002c482c124a */ /* 0x040fe40000040000 */
[----:B------:R-:W-:-:S02]  /*aba0*/  @P1 FMUL2 R46, R72.F32, R46.F32x2.HI_LO ;  /* 0x0000002e482e124a */ /* 0x000fc40000040000 */
[C---:B------:R-:W-:Y:S02]  /*abb0*/  @P1 FMUL2 R48, R72.reuse.F32, R48.F32x2.HI_LO ;  /* 0x000000304830124a */ /* 0x040fe40000040000 */
[C---:B------:R-:W-:Y:S02]  /*abc0*/  @P1 FMUL2 R50, R72.reuse.F32, R50.F32x2.HI_LO ;  /* 0x000000324832124a */ /* 0x040fe40000040000 */
[C---:B------:R-:W-:Y:S02]  /*abd0*/  @P1 FMUL2 R52, R72.reuse.F32, R52.F32x2.HI_LO ;  /* 0x000000344834124a */ /* 0x040fe40000040000 */
[----:B------:R-:W-:Y:S01]  /*abe0*/  @P1 FMUL2 R54, R72.F32, R54.F32x2.HI_LO ;  /* 0x000000364836124a */ /* 0x000fe20000040000 */
[----:B--2---:R-:W-:Y:S06]  /*abf0*/  @!P0 BRA `(.L_x_172) ;  /* 0x0000000000408947 */ /* 0x004fec0003800000 */
        /* <DEDUP_REMOVED lines=16> */
.L_x_172:
[----:B------:R-:W-:Y:S05]  /*ad00*/  WARPSYNC.ALL ;  /* 0x0000000000007948 */ /* 0x000fea0003800000 */
[----:B------:R-:W-:Y:S02]  /*ad10*/  R2UR UR4, R22 ;  /* 0x00000000160472ca */ /* 0x000fe400000e0000 */
[----:B------:R-:W-:-:S11]  /*ad20*/  ISETP.NE.AND P0, PT, R71, R66, PT ;  /* 0x000000424700720c */ /* 0x000fd60003f05270 */
[----:B------:R2:W-:Y:S02]  /*ad30*/  STTM.x16 tmem[UR4+0x100], R40 ;  /* 0x00010028000079ed */ /* 0x0005e40008240004 */
[----:B------:R-:W-:Y:S05]  /*ad40*/  @!P0 BRA `(.L_x_173) ;  /* 0x0000000000408947 */ /* 0x000fea0003800000 */
[----:B------:R-:W-:Y:S01]  /*ad50*/  MOV R14, 0x8 ;  /* 0x00000008000e7802 */ /* 0x000fe20000000f00 */
[----:B------:R-:W3:Y:S01]  /*ad60*/  LDCU.64 UR8, c[0x4][0xb0] ;  /* 0x01001600ff0877ac */ /* 0x000ee20008000a00 */
[----:B------:R-:W-:Y:S02]  /*ad70*/  HFMA2 R12, -RZ, RZ, 0, 5.9604644775390625e-08 ;  /* 0x00000001ff0c7431 */ /* 0x000fe400000001ff */
[----:B------:R-:W-:Y:S01]  /*ad80*/  IMAD.MOV.U32 R8, RZ, RZ, 0x192 ;  /* 0x00000192ff087424 */ /* 0x000fe200078e00ff */
[----:B------:R-:W4:Y:S01]  /*ad90*/  LDCU.64 UR6, c[0x4][0xb8] ;  /* 0x01001700ff0677ac */ /* 0x000f220008000a00 */
[----:B------:R-:W1:Y:S01]  /*ada0*/  LDC.64 R14, c[0x4][R14] ;  /* 0x010000000e0e7b82 */ /* 0x000e620000000a00 */
[----:B------:R-:W-:Y:S01]  /*adb0*/  IMAD.MOV.U32 R13, RZ, RZ, RZ ;  /* 0x000000ffff0d7224 */ /* 0x000fe200078e00ff */
[----:B------:R-:W5:Y:S01]  /*adc0*/  LDCU.64 UR4, c[0x4][0x30] ;  /* 0x01000600ff0477ac */ /* 0x000f620008000a00 */
[----:B---3--:R-:W-:Y:S01]  /*add0*/  IMAD.U32 R4, RZ, RZ, UR8 ;  /* 0x00000008ff047e24 */ /* 0x008fe2000f8e00ff */
[----:B------:R-:W-:Y:S01]  /*ade0*/  MOV R5, UR9 ;  /* 0x0000000900057c02 */ /* 0x000fe20008000f00 */
[----:B----4-:R-:W-:Y:S01]  /*adf0*/  IMAD.U32 R6, RZ, RZ, UR6 ;  /* 0x00000006ff067e24 */ /* 0x010fe2000f8e00ff */
[----:B------:R-:W-:Y:S01]  /*ae00*/  MOV R7, UR7 ;  /* 0x0000000700077c02 */ /* 0x000fe20008000f00 */
[----:B-----5:R-:W-:Y:S01]  /*ae10*/  IMAD.U32 R10, RZ, RZ, UR4 ;  /* 0x00000004ff0a7e24 */ /* 0x020fe2000f8e00ff */
[----:B------:R-:W-:-:S02]  /*ae20*/  MOV R11, UR5 ;  /* 0x00000005000b7c02 */ /* 0x000fc40008000f00 */
[----:B------:R-:W-:-:S07]  /*ae30*/  LEPC R20, `(.L_x_173) ;  /* 0x000000001014794e */ /* 0x000fce0000000000 */
[----:B-12---:R-:W-:Y:S05]  /*ae40*/  CALL.ABS.NOINC R14 ;  /* 0x000000000e007343 */ /* 0x006fea0003c00000 */
.L_x_173:
[----:B------:R-:W-:Y:S05]  /*ae50*/  WARPSYNC.ALL ;  /* 0x0000000000007948 */ /* 0x000fea0003800000 */
[----:B------:R-:W-:Y:S02]  /*ae60*/  R2UR UR4, R22 ;  /* 0x00000000160472ca */ /* 0x000fe400000e0000 */
[----:B------:R-:W-:Y:S02]  /*ae70*/  ISETP.NE.AND P0, PT, R71, R67, PT ;  /* 0x000000434700720c */ /* 0x000fe40003f05270 */
[----:B------:R-:W-:-:S09]  /*ae80*/  FSETP.NEU.AND P1, PT, R72, 1, PT ;  /* 0x3f8000004800780b */ /* 0x000fd20003f2d000 */
[----:B--2---:R-:W2:Y:S04]  /*ae90*/  LDTM.x16 R40, tmem[UR4+0x120] ;  /* 0x00012004002879ee */ /* 0x004ea80008240000 */
        /* <DEDUP_REMOVED lines=25> */
.L_x_174:
        /* <DEDUP_REMOVED lines=21> */
.L_x_175:
        /* <DEDUP_REMOVED lines=30> */
.L_x_176:
        /* <DEDUP_REMOVED lines=21> */
.L_x_177:
        /* <DEDUP_REMOVED lines=30> */
.L_x_178:
        /* <DEDUP_REMOVED lines=21> */
.L_x_179:
        /* <DEDUP_REMOVED lines=30> */
.L_x_180:
        /* <DEDUP_REMOVED lines=21> */
.L_x_181:
        /* <DEDUP_REMOVED lines=30> */
.L_x_182:
        /* <DEDUP_REMOVED lines=21> */
.L_x_183:
[----:B------:R-:W-:Y:S05]  /*be40*/  WARPSYNC.ALL ;  /* 0x0000000000007948 */ /* 0x000fea0003800000 */
[----:B------:R-:W-:Y:S02]  /*be50*/  R2UR UR4, R22 ;  /* 0x00000000160472ca */ /* 0x000fe400000e0000 */
[----:B------:R-:W-:Y:S02]  /*be60*/  ISETP.NE.AND P0, PT, R71, R62, PT ;  /* 0x0000003e4700720c */ /* 0x000fe40003f05270 */
[----:B------:R-:W-:-:S04]  /*be70*/  FSETP.NEU.AND P1, PT, R72, 1, PT ;  /* 0x3f8000004800780b */ /* 0x000fc80003f2d000 */
[----:B------:R-:W-:-:S05]  /*be80*/  P2R R73, PR, RZ, 0x2 ;  /* 0x00000002ff497803 */ /* 0x000fca0000000000 */
        /* <DEDUP_REMOVED lines=26> */
.L_x_184:
[----:B------:R-:W-:Y:S05]  /*c030*/  WARPSYNC.ALL ;  /* 0x0000000000007948 */ /* 0x000fea0003800000 */
[----:B------:R-:W-:Y:S02]  /*c040*/  R2UR UR4, R22 ;  /* 0x00000000160472ca */ /* 0x000fe400000e0000 */
[----:B------:R-:W-:Y:S02]  /*c050*/  ISETP.NE.AND P0, PT, R71, R61, PT ;  /* 0x0000003d4700720c */ /* 0x000fe40003f05270 */
[----:B------:R-:W-:-:S09]  /*c060*/  ISETP.NE.AND P6, PT, R73, RZ, PT ;  /* 0x000000ff4900720c */ /* 0x000fd20003fc5270 */
[----:B------:R2:W-:Y:S04]  /*c070*/  STTM.x16 tmem[UR4+0x160], R40 ;  /* 0x00016028000079ed */ /* 0x0005e80008240004 */
        /* <DEDUP_REMOVED lines=8> */
[----:B------:R-:W-:Y:S06]  /*c100*/  @!P0 BRA `(.L_x_185) ;  /* 0x0000000000408947 */ /* 0x000fec0003800000 */
        /* <DEDUP_REMOVED lines=16> */
.L_x_185:
[----:B------:R-:W-:Y:S05]  /*c210*/  WARPSYNC.ALL ;  /* 0x0000000000007948 */ /* 0x000fea0003800000 */
[----:B------:R-:W-:-:S13]  /*c220*/  R2UR UR4, R22 ;  /* 0x00000000160472ca */ /* 0x000fda00000e0000 */
[----:B------:R3:W-:Y:S02]  /*c230*/  STTM.x16 tmem[UR4+0x170], R24 ;  /* 0x00017018000079ed */ /* 0x0007e40008240004 */
.L_x_169:
[----:B------:R-:W-:-:S09]  /*c240*/  UISETP.NE.AND UP0, UPT, UR45, URZ, UPT ;  /* 0x000000ff2d00728c */ /* 0x000fd2000bf05270 */
[----:B------:R-:W-:Y:S05]  /*c250*/  BRA.U !UP0, `(.L_x_186) ;  /* 0x0000000108047547 */ /* 0x000fea000b800000 */
[----:B------:R-:W-:Y:S05]  /*c260*/  BPT.TRAP 0x1 ;  /* 0x000000040000795c */ /* 0x000fea0000300000 */
.L_x_186:
[----:B------:R-:W-:Y:S02]  /*c270*/  UIADD3 UR4, UPT, UPT, UR36, 0x28088, URZ ;  /* 0x0002808824047890 */ /* 0x000fe4000fffe0ff */
[----:B------:R-:W-:Y:S02]  /*c280*/  UISETP.NE.AND UP0, UPT, UR41, URZ, UPT ;  /* 0x000000ff2900728c */ /* 0x000fe4000bf05270 */
[----:B------:R-:W-:Y:S02]  /*c290*/  UPRMT UR4, UR48, 0x654, UR4 ;  /* 0x0000065430047896 */ /* 0x000fe40008000004 */
[----:B------:R-:W-:-:S07]  /*c2a0*/  ULOP3.LUT UR37, UR44, 0x1, URZ, 0x3c, !UPT ;  /* 0x000000012c257892 */ /* 0x000fce000f8e3cff */
[----:B------:R-:W-:Y:S01]  /*c2b0*/  SYNCS.ARRIVE.TRANS64.RED.A1T0 RZ, [UR4], RZ ;  /* 0x000000ffffff79a7 */ /* 0x000fe20008100404 */
[----:B------:R-:W4:Y:S01]  /*c2c0*/  FENCE.VIEW.ASYNC.T ;  /* 0x00000000000073c6 */ /* 0x000f220000000200 */
[----:B------:R-:W-:Y:S05]  /*c2d0*/  BRA.U UP0, `(.L_x_187) ;  /* 0x0000000100087547 */ /* 0x000fea000b800000 */
[----:B------:R-:W-:Y:S05]  /*c2e0*/  BPT.TRAP 0x1 ;  /* 0x000000040000795c */ /* 0x000fea0000300000 */
[----:B------:R-:W-:Y:S05]  /*c2f0*/  BPT.TRAP 0x1 ;  /* 0x000000040000795c */ /* 0x000fea0000300000 */
.L_x_187:
[----:B------:R-:W-:Y:S02]  /*c300*/  UIADD3 UR4, UPT, UPT, UR36, 0x280a0, URZ ;  /* 0x000280a024047890 */ /* 0x000fe4000fffe0ff */
[----:B------:R-:W-:Y:S02]  /*c310*/  UISETP.NE.AND UP0, UPT, UR45, URZ, UPT ;  /* 0x000000ff2d00728c */ /* 0x000fe4000bf05270 */
[----:B------:R-:W-:-:S09]  /*c320*/  UPRMT UR4, UR48, 0x654, UR4 ;  /* 0x0000065430047896 */ /* 0x000fd20008000004 */
[----:B----4-:R-:W-:Y:S01]  /*c330*/  SYNCS.ARRIVE.TRANS64.RED.A1T0 RZ, [UR4], RZ ;  /* 0x000000ffffff79a7 */ /* 0x010fe20008100404 */
[----:B------:R-:W-:Y:S05]  /*c340*/  BRA.U !UP0, `(.L_x_188) ;  /* 0x0000000108047547 */ /* 0x000fea000b800000 */
[----:B------:R-:W-:Y:S05]  /*c350*/  BPT.TRAP 0x1 ;  /* 0x000000040000795c */ /* 0x000fea0000300000 */
.L_x_188:
[----:B-1----:R-:W-:Y:S01]  /*c360*/  IMAD.U32 R3, RZ, RZ, UR37 ;  /* 0x00000025ff037e24 */ /* 0x002fe2000f8e00ff */
[----:B------:R-:W-:-:S04]  /*c370*/  ISETP.NE.AND P0, PT, R71, R69, PT ;  /* 0x000000454700720c */ /* 0x000fc80003f05270 */
[----:B------:R-:W-:-:S04]  /*c380*/  SHF.L.U32 R3, R3, 0x1f, RZ ;  /* 0x0000001f03037819 */ /* 0x000fc800000006ff */
[----:B------:R-:W1:Y:S02]  /*c390*/  SYNCS.PHASECHK.TRANS64.TRYWAIT P1, [UR36+0x28080], R3 ;  /* 0x02808003ff0075a7 */ /* 0x000e640008021124 */
[----:B-1----:R-:W-:Y:S05]  /*c3a0*/  @!P1 BRA `(.L_x_189) ;  /* 0x0000015800589947 */ /* 0x002fea0003800000 */
.L_x_433:
[----:B------:R-:W-:Y:S05]  /*c3b0*/  @!P0 BRA `(.L_x_190) ;  /* 0x0000000000408947 */ /* 0x000fea0003800000 */
[----:B------:R-:W-:Y:S01]  /*c3c0*/  MOV R14, 0x8 ;  /* 0x00000008000e7802 */ /* 0x000fe20000000f00 */
[----:B------:R-:W4:Y:S01]  /*c3d0*/  LDCU.64 UR6, c[0x4][0xb0] ;  /* 0x01001600ff0677ac */ /* 0x000f220008000a00 */
[----:B------:R-:W-:Y:S02]  /*c3e0*/  HFMA2 R12, -RZ, RZ, 0, 5.9604644775390625e-08 ;  /* 0x00000001ff0c7431 */ /* 0x000fe400000001ff */
[----:B------:R-:W-:Y:S01]  /*c3f0*/  IMAD.MOV.U32 R8, RZ, RZ, 0x192 ;  /* 0x00000192ff087424 */ /* 0x000fe200078e00ff */
[----:B------:R-:W5:Y:S01]  /*c400*/  LDCU.64 UR4, c[0x4][0xb8] ;  /* 0x01001700ff0477ac */ /* 0x000f620008000a00 */
[----:B------:R-:W1:Y:S01]  /*c410*/  LDC.64 R14, c[0x4][R14] ;  /* 0x010000000e0e7b82 */ /* 0x000e620000000a00 */
[----:B------:R-:W-:Y:S01]  /*c420*/  IMAD.MOV.U32 R13, RZ, RZ, RZ ;  /* 0x000000ffff0d7224 */ /* 0x000fe200078e00ff */
[----:B------:R-:W2:Y:S01]  /*c430*/  LDCU.64 UR8, c[0x4][0x28] ;  /* 0x01000500ff0877ac */ /* 0x000ea20008000a00 */
[----:B----4-:R-:W-:Y:S01]  /*c440*/  IMAD.U32 R4, RZ, RZ, UR6 ;  /* 0x00000006ff047e24 */ /* 0x010fe2000f8e00ff */
[----:B------:R-:W-:Y:S01]  /*c450*/  MOV R5, UR7 ;  /* 0x0000000700057c02 */ /* 0x000fe20008000f00 */
[----:B-----5:R-:W-:Y:S01]  /*c460*/  IMAD.U32 R6, RZ, RZ, UR4 ;  /* 0x00000004ff067e24 */ /* 0x020fe2000f8e00ff */
[----:B------:R-:W-:Y:S01]  /*c470*/  MOV R7, UR5 ;  /* 0x0000000500077c02 */ /* 0x000fe20008000f00 */
[----:B--2---:R-:W-:Y:S01]  /*c480*/  IMAD.U32 R10, RZ, RZ, UR8 ;  /* 0x00000008ff0a7e24 */ /* 0x004fe2000f8e00ff */
[----:B------:R-:W-:-:S02]  /*c490*/  MOV R11, UR9 ;  /* 0x00000009000b7c02 */ /* 0x000fc40008000f00 */
[----:B------:R-:W-:-:S07]  /*c4a0*/  LEPC R20, `(.L_x_190) ;  /* 0x000000001014794e */ /* 0x000fce0000000000 */
[----:B-1-3--:R-:W-:Y:S05]  /*c4b0*/  CALL.ABS.NOINC R14 ;  /* 0x000000000e007343 */ /* 0x00afea0003c00000 */
.L_x_190:
[----:B------:R-:W-:Y:S05]  /*c4c0*/  WARPSYNC.ALL ;  /* 0x0000000000007948 */ /* 0x000fea0003800000 */
[----:B------:R-:W-:Y:S01]  /*c4d0*/  R2UR UR4, R23 ;  /* 0x00000000170472ca */ /* 0x000fe200000e0000 */
[----:B------:R-:W-:Y:S01]  /*c4e0*/  UISETP.NE.AND UP0, UPT, UR41, URZ, UPT ;  /* 0x000000ff2900728c */ /* 0x000fe2000bf05270 */
[----:B------:R-:W-:Y:S01]  /*c4f0*/  PLOP3.LUT P0, PT, PT, PT, PT, 0x80, 0x8 ;  /* 0x000000000008781c */ /* 0x000fe20003f0f070 */
[----:B------:R-:W-:-:S10]  /*c500*/  IMAD.MOV.U32 R72, RZ, RZ, 0x3f800000 ;  /* 0x3f800000ff487424 */ /* 0x000fd400078e00ff */
[----:B------:R-:W4:Y:S02]  /*c510*/  LDTM.x2 R4, tmem[UR4] ;  /* 0x00000004000479ee */ /* 0x000f2400080c0000 */
[----:B----4-:R-:W-:-:S13]  /*c520*/  FSETP.NEU.AND P2, PT, R4, R5, PT ;  /* 0x000000050400720b */ /* 0x010fda0003f4d000 */
        /* <DEDUP_REMOVED lines=11> */
.L_x_191:
[----:B------:R-:W-:Y:S01]  /*c5e0*/  IMAD.U32 R3, RZ, RZ, UR38 ;  /* 0x00000026ff037e24 */ /* 0x000fe2000f8e00ff */
[----:B------:R-:W-:-:S04]  /*c5f0*/  FSETP.NEU.AND P1, PT, R72, 1, PT ;  /* 0x3f8000004800780b */ /* 0x000fc80003f2d000 */
[----:B------:R-:W-:-:S04]  /*c600*/  SHF.L.U32 R3, R3, 0x1f, RZ ;  /* 0x0000001f03037819 */ /* 0x000fc800000006ff */
[----:B------:R-:W1:Y:S02]  /*c610*/  SYNCS.PHASECHK.TRANS64.TRYWAIT P0, [UR36+0x28098], R3 ;  /* 0x02809803ff0075a7 */ /* 0x000e640008001124 */
[----:B-1----:R-:W-:Y:S05]  /*c620*/  @!P0 BRA `(.L_x_192) ;  /* 0x0000015400d08947 */ /* 0x002fea0003800000 */
.L_x_434:
[----:B------:R-:W-:-:S13]  /*c630*/  VOTE.ANY P1, P1 ;  /* 0x0000000000ff7806 */ /* 0x000fda0000820100 */
[----:B------:R-:W-:Y:S05]  /*c640*/  @!P1 BRA `(.L_x_193) ;  /* 0x0000001800649947 */ /* 0x000fea0003800000 */
[----:B------:R-:W-:-:S13]  /*c650*/  ISETP.NE.AND P0, PT, R71, R68, PT ;  /* 0x000000444700720c */ /* 0x000fda0003f05270 */
        /* <DEDUP_REMOVED lines=17> */
.L_x_194:
[----:B------:R-:W-:Y:S05]  /*c770*/  WARPSYNC.ALL ;  /* 0x0000000000007948 */ /* 0x000fea0003800000 */
[----:B------:R-:W-:Y:S02]  /*c780*/  R2UR UR4, R22 ;  /* 0x00000000160472ca */ /* 0x000fe400000e0000 */
[----:B------:R-:W-:-:S11]  /*c790*/  ISETP.NE.AND P0, PT, R71, R60, PT ;  /* 0x0000003c4700720c */ /* 0x000fd60003f05270 */
[----:B--2---:R-:W2:Y:S02]  /*c7a0*/  LDTM.x16 R40, tmem[UR4+0x180] ;  /* 0x00018004002879ee */ /* 0x004ea40008240000 */
[----:B--2---:R-:W-:Y:S05]  /*c7b0*/  @!P0 BRA `(.L_x_195) ;  /* 0x0000000000408947 */ /* 0x004fea0003800000 */
[----:B------:R-:W-:Y:S01]  /*c7c0*/  MOV R14, 0x8 ;  /* 0x00000008000e7802 */ /* 0x000fe20000000f00 */
[----:B------:R-:W2:Y:S01]  /*c7d0*/  LDCU.64 UR8, c[0x4][0xb0] ;  /* 0x01001600ff0877ac */ /* 0x000ea20008000a00 */
[----:B------:R-:W-:Y:S02]  /*c7e0*/  HFMA2 R12, -RZ, RZ, 0, 5.9604644775390625e-08 ;  /* 0x00000001ff0c7431 */ /* 0x000fe400000001ff */
[----:B------:R-:W-:Y:S01]  /*c7f0*/  IMAD.MOV.U32 R8, RZ, RZ, 0x192 ;  /* 0x00000192ff087424 */ /* 0x000fe200078e00ff */
[----:B------:R-:W4:Y:S01]  /*c800*/  LDCU.64 UR6, c[0x4][0xb8] ;  /* 0x01001700ff0677ac */ /* 0x000f220008000a00 */
[----:B------:R-:W1:Y:S01]  /*c810*/  LDC.64 R14, c[0x4][R14] ;  /* 0x010000000e0e7b82 */ /* 0x000e620000000a00 */
[----:B------:R-:W-:Y:S01]  /*c820*/  IMAD.MOV.U32 R13, RZ, RZ, RZ ;  /* 0x000000ffff0d7224 */ /* 0x000fe200078e00ff */
[----:B------:R-:W5:Y:S01]  /*c830*/  LDCU.64 UR4, c[0x4][0x30] ;  /* 0x01000600ff0477ac */ /* 0x000f620008000a00 */
[----:B--2---:R-:W-:Y:S01]  /*c840*/  IMAD.U32 R4, RZ, RZ, UR8 ;  /* 0x00000008ff047e24 */ /* 0x004fe2000f8e00ff */
[----:B------:R-:W-:Y:S01]  /*c850*/  MOV R5, UR9 ;  /* 0x0000000900057c02 */ /* 0x000fe20008000f00 */
[----:B----4-:R-:W-:Y:S01]  /*c860*/  IMAD.U32 R6, RZ, RZ, UR6 ;  /* 0x00000006ff067e24 */ /* 0x010fe2000f8e00ff */
[----:B------:R-:W-:Y:S01]  /*c870*/  MOV R7, UR7 ;  /* 0x0000000700077c02 */ /* 0x000fe20008000f00 */
[----:B-----5:R-:W-:Y:S01]  /*c880*/  IMAD.U32 R10, RZ, RZ, UR4 ;  /* 0x00000004ff0a7e24 */ /* 0x020fe2000f8e00ff */
[----:B------:R-:W-:-:S02]  /*c890*/  MOV R11, UR5 ;  /* 0x00000005000b7c02 */ /* 0x000fc40008000f00 */
[----:B------:R-:W-:-:S07]  /*c8a0*/  LEPC R20, `(.L_x_195) ;  /* 0x000000001014794e */ /* 0x000fce0000000000 */
[----:B-1-3--:R-:W-:Y:S05]  /*c8b0*/  CALL.ABS.NOINC R14 ;  /* 0x000000000e007343 */ /* 0x00afea0003c00000 */
.L_x_195:
[----:B------:R-:W-:Y:S05]  /*c8c0*/  WARPSYNC.ALL ;  /* 0x0000000000007948 */ /* 0x000fea0003800000 */
[----:B------:R-:W-:Y:S02]  /*c8d0*/  R2UR UR4, R22 ;  /* 0x00000000160472ca */ /* 0x000fe400000e0000 */
[----:B------:R-:W-:Y:S02]  /*c8e0*/  ISETP.NE.AND P0, PT, R71, R68, PT ;  /* 0x000000444700720c */ /* 0x000fe40003f05270 */
[----:B------:R-:W-:-:S09]  /*c8f0*/  FSETP.NEU.AND P1, PT, R72, 1, PT ;  /* 0x3f8000004800780b */ /* 0x000fd20003f2d000 */
[----:B---3--:R-:W2:Y:S04]  /*c900*/  LDTM.x16 R24, tmem[UR4+0x190] ;  /* 0x00019004001879ee */ /* 0x008ea80008240000 */
        /* <DEDUP_REMOVED lines=25> */
.L_x_196:
        /* <DEDUP_REMOVED lines=21> */
.L_x_197:
        /* <DEDUP_REMOVED lines=30> */
.L_x_198:
        /* <DEDUP_REMOVED lines=21> */
.L_x_199:
        /* <DEDUP_REMOVED lines=30> */
.L_x_200:
        /* <DEDUP_REMOVED lines=21> */
.L_x_201:
        /* <DEDUP_REMOVED lines=30> */
.L_x_202:
        /* <DEDUP_REMOVED lines=21> */
.L_x_203:
        /* <DEDUP_REMOVED lines=30> */
.L_x_204:
        /* <DEDUP_REMOVED lines=21> */
.L_x_205:
        /* <DEDUP_REMOVED lines=30> */
.L_x_206:
        /* <DEDUP_REMOVED lines=21> */
.L_x_207:
        /* <DEDUP_REMOVED lines=31> */
.L_x_208:
        /* <DEDUP_REMOVED lines=30> */
.L_x_209:
[----:B------:R-:W-:Y:S05]  /*dfb0*/  WARPSYNC.ALL ;  /* 0x0000000000007948 */ /* 0x000fea0003800000 */
[----:B------:R-:W-:-:S13]  /*dfc0*/  R2UR UR4, R22 ;  /* 0x00000000160472ca */ /* 0x000fda00000e0000 */
[----:B------:R4:W-:Y:S02]  /*dfd0*/  STTM.x16 tmem[UR4+0x1f0], R24 ;  /* 0x0001f018000079ed */ /* 0x0009e40008240004 */
.L_x_193:
[----:B------:R-:W-:-:S09]  /*dfe0*/  UISETP.NE.AND UP0, UPT, UR42, URZ, UPT ;  /* 0x000000ff2a00728c */ /* 0x000fd2000bf05270 */
[----:B------:R-:W-:Y:S05]  /*dff0*/  BRA.U !UP0, `(.L_x_210) ;  /* 0x0000000108047547 */ /* 0x000fea000b800000 */
[----:B------:R-:W-:Y:S05]  /*e000*/  BPT.TRAP 0x1 ;  /* 0x000000040000795c */ /* 0x000fea0000300000 */
.L_x_210:
[----:B------:R-:W-:Y:S02]  /*e010*/  UIADD3 UR4, UPT, UPT, UR36, 0x28078, URZ ;  /* 0x0002807824047890 */ /* 0x000fe4000fffe0ff */
[----:B------:R-:W-:Y:S02]  /*e020*/  UISETP.NE.AND UP0, UPT, UR41, URZ, UPT ;  /* 0x000000ff2900728c */ /* 0x000fe4000bf05270 */
[----:B------:R-:W-:-:S09]  /*e030*/  UPRMT UR5, UR48, 0x654, UR4 ;  /* 0x0000065430057896 */ /* 0x000fd20008000004 */
[----:B------:R-:W-:Y:S01]  /*e040*/  SYNCS.ARRIVE.TRANS64.RED.A1T0 RZ, [UR5], RZ ;  /* 0x000000ffffff79a7 */ /* 0x000fe20008100405 */
[----:B------:R-:W1:Y:S01]  /*e050*/  FENCE.VIEW.ASYNC.T ;  /* 0x00000000000073c6 */ /* 0x000e620000000200 */
[----:B------:R-:W-:Y:S05]  /*e060*/  BRA.U UP0, `(.L_x_211) ;  /* 0x0000000100087547 */ /* 0x000fea000b800000 */
[----:B------:R-:W-:Y:S05]  /*e070*/  BPT.TRAP 0x1 ;  /* 0x000000040000795c */ /* 0x000fea0000300000 */
[----:B------:R-:W-:Y:S05]  /*e080*/  BPT.TRAP 0x1 ;  /* 0x000000040000795c */ /* 0x000fea0000300000 */
.L_x_211:
[----:B------:R-:W-:Y:S02]  /*e090*/  UIADD3 UR4, UPT, UPT, UR36, 0x280a8, URZ ;  /* 0x000280a824047890 */ /* 0x000fe4000fffe0ff */
[----:B------:R-:W-:Y:S02]  /*e0a0*/  UISETP.NE.AND UP0, UPT, UR43, URZ, UPT ;  /* 0x000000ff2b00728c */ /* 0x000fe4000bf05270 */
[----:B------:R-:W-:Y:S02]  /*e0b0*/  UPRMT UR4, UR48, 0x654, UR4 ;  /* 0x0000065430047896 */ /* 0x000fe40008000004 */
[----:B------:R-:W-:Y:S02]  /*e0c0*/  ULOP3.LUT UR38, UR38, 0x1, URZ, 0x3c, !UPT ;  /* 0x0000000126267892 */ /* 0x000fe4000f8e3cff */
[----:B------:R-:W-:-:S05]  /*e0d0*/  ULOP3.LUT UR39, UR39, 0x1, URZ, 0x3c, !UPT ;  /* 0x0000000127277892 */ /* 0x000fca000f8e3cff */
[----:B-1----:R-:W-:Y:S01]  /*e0e0*/  SYNCS.ARRIVE.TRANS64.RED.A1T0 RZ, [UR4], RZ ;  /* 0x000000ffffff79a7 */ /* 0x002fe20008100404 */
[----:B------:R-:W-:Y:S06]  /*e0f0*/  BRA.U UP0, `(.L_x_212) ;  /* 0xffffffc5005c7547 */ /* 0x000fec000b83ffff */
.L_x_164:
[----:B------:R-:W-:-:S09]  /*e100*/  UISETP.NE.AND UP0, UPT, UR45, URZ, UPT ;  /* 0x000000ff2d00728c */ /* 0x000fd2000bf05270 */
[----:B------:R-:W-:Y:S05]  /*e110*/  BRA.U !UP0, `(.L_x_213) ;  /* 0x0000000108047547 */ /* 0x000fea000b800000 */
[----:B------:R-:W-:Y:S05]  /*e120*/  BPT.TRAP 0x1 ;  /* 0x000000040000795c */ /* 0x000fea0000300000 */
.L_x_213:
[----:B---34-:R-:W3:Y:S01]  /*e130*/  S2R R27, SR_CgaCtaId ;  /* 0x00000000001b7919 */ /* 0x018ee20000008800 */
[----:B------:R-:W-:Y:S01]  /*e140*/  MOV R26, 0x400 ;  /* 0x00000400001a7802 */ /* 0x000fe20000000f00 */
[----:B------:R-:W-:-:S03]  /*e150*/  UISETP.NE.AND UP0, UPT, UR42, URZ, UPT ;  /* 0x000000ff2a00728c */ /* 0x000fc6000bf05270 */
[----:B---3--:R-:W-:-:S05]  /*e160*/  LEA R26, R27, R26, 0x18 ;  /* 0x0000001a1b1a7211 */ /* 0x008fca00078ec0ff */
[----:B------:R-:W-:-:S05]  /*e170*/  VIADD R34, R26, 0x28088 ;  /* 0x000280881a227836 */ /* 0x000fca0000000000 */
[----:B-1----:R-:W-:-:S04]  /*e180*/  PRMT R0, R27, 0x654, R34 ;  /* 0x000006541b007816 */ /* 0x002fc80000000022 */
[----:B------:R1:W-:Y:S01]  /*e190*/  SYNCS.ARRIVE.TRANS64.RED.A1T0 RZ, [R0+URZ], RZ ;  /* 0x000000ff00ff79a7 */ /* 0x0003e200081004ff */
[----:B------:R-:W-:Y:S05]  /*e1a0*/  BRA.U !UP0, `(.L_x_214) ;  /* 0x0000000108047547 */ /* 0x000fea000b800000 */
[----:B------:R-:W-:Y:S05]  /*e1b0*/  BPT.TRAP 0x1 ;  /* 0x000000040000795c */ /* 0x000fea0000300000 */
.L_x_214:
[----:B-1----:R-:W-:-:S04]  /*e1c0*/  MOV R0, UR39 ;  /* 0x0000002700007c02 */ /* 0x002fc80008000f00 */
[----:B------:R-:W-:-:S04]  /*e1d0*/  SHF.L.U32 R3, R0, 0x1f, RZ ;  /* 0x0000001f00037819 */ /* 0x000fc800000006ff */
[----:B------:R-:W1:Y:S02]  /*e1e0*/  SYNCS.PHASECHK.TRANS64.TRYWAIT P0, [R26+URZ+0x28070], R3 ;  /* 0x028070031a0075a7 */ /* 0x000e6400080011ff */
[----:B-1----:R-:W-:Y:S05]  /*e1f0*/  @!P0 BRA `(.L_x_215) ;  /* 0x0000013800f48947 */ /* 0x002fea0003800000 */
.L_x_435:
[----:B------:R-:W-:Y:S01]  /*e200*/  R2UR UR4, R22 ;  /* 0x00000000160472ca */ /* 0x000fe200000e0000 */
[----:B------:R-:W-:-:S12]  /*e210*/  UISETP.NE.AND UP0, UPT, UR42, URZ, UPT ;  /* 0x000000ff2a00728c */ /* 0x000fd8000bf05270 */
[----:B------:R-:W3:Y:S02]  /*e220*/  LDTM.x2 R24, tmem[UR4] ;  /* 0x00000004001879ee */ /* 0x000ee400080c0000 */
[----:B---3--:R-:W-:Y:S05]  /*e230*/  BRA.U !UP0, `(.L_x_216) ;  /* 0x0000000108047547 */ /* 0x008fea000b800000 */
[----:B------:R-:W-:Y:S05]  /*e240*/  BPT.TRAP 0x1 ;  /* 0x000000040000795c */ /* 0x000fea0000300000 */
.L_x_216:
[----:B------:R-:W-:Y:S01]  /*e250*/  SYNCS.ARRIVE.TRANS64.RED.A1T0 RZ, [UR5], RZ ;  /* 0x000000ffffff79a7 */ /* 0x000fe20008100405 */
[----:B------:R-:W-:-:S09]  /*e260*/  UISETP.NE.AND UP0, UPT, UR41, URZ, UPT ;  /* 0x000000ff2900728c */ /* 0x000fd2000bf05270 */
[----:B------:R-:W-:Y:S05]  /*e270*/  BRA.U UP0, `(.L_x_217) ;  /* 0x0000000100047547 */ /* 0x000fea000b800000 */
[----:B------:R-:W-:Y:S05]  /*e280*/  BPT.TRAP 0x1 ;  /* 0x000000040000795c */ /* 0x000fea0000300000 */
.L_x_217:
[----:B------:R-:W-:-:S04]  /*e290*/  MOV R0, UR38 ;  /* 0x0000002600007c02 */ /* 0x000fc80008000f00 */
[----:B-1----:R-:W-:-:S04]  /*e2a0*/  SHF.L.U32 R3, R0, 0x1f, RZ ;  /* 0x0000001f00037819 */ /* 0x002fc800000006ff */
[----:B------:R-:W1:Y:S02]  /*e2b0*/  SYNCS.PHASECHK.TRANS64.TRYWAIT P0, [R26+URZ+0x28090], R3 ;  /* 0x028090031a0075a7 */ /* 0x000e6400080011ff */
[----:B-1----:R-:W-:Y:S05]  /*e2c0*/  @!P0 BRA `(.L_x_218) ;  /* 0x0000013800d48947 */ /* 0x002fea0003800000 */
.L_x_436:
[----:B------:R-:W-:-:S09]  /*e2d0*/  UISETP.NE.AND UP0, UPT, UR41, URZ, UPT ;  /* 0x000000ff2900728c */ /* 0x000fd2000bf05270 */
[----:B------:R-:W-:Y:S05]  /*e2e0*/  BRA.U UP0, `(.L_x_219) ;  /* 0x0000000100047547 */ /* 0x000fea000b800000 */
[----:B------:R-:W-:Y:S05]  /*e2f0*/  BPT.TRAP 0x1 ;  /* 0x000000040000795c */ /* 0x000fea0000300000 */
.L_x_219:
[----:B------:R-:W-:Y:S01]  /*e300*/  MOV R5, 0x1 ;  /* 0x0000000100057802 */ /* 0x000fe20000000f00 */
[----:B-1----:R1:W3:Y:S03]  /*e310*/  MUFU.RCP R3, R24 ;  /* 0x0000001800037308 */ /* 0x0022e60000001000 */
[----:B------:R-:W-:-:S04]  /*e320*/  SHF.L.U32 R5, R5, 0x1f, RZ ;  /* 0x0000001f05057819 */ /* 0x000fc800000006ff */
[----:B------:R-:W4:Y:S02]  /*e330*/  SYNCS.PHASECHK.TRANS64.TRYWAIT P0, [R26+URZ+0x280c0], R5 ;  /* 0x0280c0051a0075a7 */ /* 0x000f2400080011ff */
[----:B-1-34-:R-:W-:Y:S05]  /*e340*/  @!P0 BRA `(.L_x_220) ;  /* 0x0000013800c88947 */ /* 0x01afea0003800000 */
.L_x_437:
[----:B------:R-:W3:Y:S01]  /*e350*/  LDCU UR4, c[0x0][0x708] ;  /* 0x0000e100ff0477ac */ /* 0x000ee20008000800 */
[----:B------:R-:W-:Y:S01]  /*e360*/  FFMA R32, -R24, R3, 1 ;  /* 0x3f80000018207423 */ /* 0x000fe20000000103 */
[----:B------:R-:W4:Y:S01]  /*e370*/  LDC R36, c[0x0][0x708] ;  /* 0x0001c200ff247b82 */ /* 0x000f220000000800 */
[----:B------:R-:W-:Y:S02]  /*e380*/  BSSY.RECONVERGENT B2, `(.L_x_221) ;  /* 0x000000b000027945 */ /* 0x000fe40003800200 */
[----:B------:R-:W-:Y:S01]  /*e390*/  FFMA R32, R3, R32, R3 ;  /* 0x0000002003207223 */ /* 0x000fe20000000003 */
[----:B---3--:R-:W-:-:S03]  /*e3a0*/  MOV R3, UR4 ;  /* 0x0000000400037c02 */ /* 0x008fc60008000f00 */
[----:B-1----:R-:W-:Y:S01]  /*e3b0*/  FFMA R5, R32, UR4, RZ ;  /* 0x0000000420057c23 */ /* 0x002fe200080000ff */
[----:B------:R-:W1:Y:S03]  /*e3c0*/  FCHK P0, R3, R24 ;  /* 0x0000001803007302 */ /* 0x000e660000000000 */
[----:B------:R-:W-:-:S04]  /*e3d0*/  FFMA R0, -R24, R5, UR4 ;  /* 0x0000000418007e23 */ /* 0x000fc80008000105 */
[----:B------:R-:W-:Y:S01]  /*e3e0*/  FFMA R32, R32, R0, R5 ;  /* 0x0000000020207223 */ /* 0x000fe20000000005 */
[----:B-1----:R-:W-:Y:S05]  /*e3f0*/  @!P0 BRA `(.L_x_222) ;  /* 0x00000000000c8947 */ /* 0x002fea0003800000 */
[----:B------:R-:W-:Y:S02]  /*e400*/  MOV R4, 0xe420 ;  /* 0x0000e42000047802 */ /* 0x000fe40000000f00 */
[----:B--2-4-:R-:W-:Y:S05]  /*e410*/  CALL.REL.NOINC `($__internal_3_$__cuda_sm3x_div_rn_noftz_f32_slowpath) ;  /* 0x0000014400787944 */ /* 0x014fea0003c00000 */
[----:B------:R-:W-:Y:S02]  /*e420*/  MOV R32, R0 ;  /* 0x0000000000207202 */ /* 0x000fe40000000f00 */
.L_x_222:
[----:B------:R-:W-:Y:S05]  /*e430*/  BSYNC.RECONVERGENT B2 ;  /* 0x0000000000027941 */ /* 0x000fea0003800200 */
.L_x_221:
[----:B------:R-:W-:Y:S01]  /*e440*/  VIADD R0, R22, 0x100 ;  /* 0x0000010016007836 */ /* 0x000fe20000000000 */
[C---:B------:R-:W-:Y:S01]  /*e450*/  LOP3.LUT R29, R17.reuse, 0x3, RZ, 0xc0, !PT ;  /* 0x00000003111d7812 */ /* 0x040fe200078ec0ff */
[C---:B------:R-:W-:Y:S02]  /*e460*/  IMAD.SHL.U32 R3, R16.reuse, 0x80, RZ ;  /* 0x0000008010037824 */ /* 0x040fe400078e00ff */
[----:B------:R-:W-:Y:S01]  /*e470*/  IMAD.SHL.U32 R16, R16, 0x40, RZ ;  /* 0x0000004010107824 */ /* 0x000fe200078e00ff */
[----:B------:R-:W-:Y:S01]  /*e480*/  SHF.R.U32.HI R0, RZ, 0x15, R0 ;  /* 0x00000015ff007819 */ /* 0x000fe20000011600 */
[----:B------:R-:W-:Y:S01]  /*e490*/  IMAD.SHL.U32 R28, R17, 0x1000, RZ ;  /* 0x00001000111c7824 */ /* 0x000fe200078e00ff */
[----:B------:R-:W-:Y:S02]  /*e4a0*/  LOP3.LUT R3, R3, 0xc00, RZ, 0xc0, !PT ;  /* 0x00000c0003037812 */ /* 0x000fe400078ec0ff */
[----:B------:R-:W-:Y:S02]  /*e4b0*/  ISETP.NE.AND P0, PT, R29, R0, PT ;  /* 0x000000001d00720c */ /* 0x000fe40003f05270 */
[----:B------:R-:W-:-:S04]  /*e4c0*/  LOP3.LUT R3, R3, 0x1c0, R16, 0xf8, !PT ;  /* 0x000001c003037812 */ /* 0x000fc800078ef810 */
[----:B------:R-:W-:-:S07]  /*e4d0*/  LOP3.LUT R28, R3, 0x3000, R28, 0xf8, !PT ;  /* 0x00003000031c7812 */ /* 0x000fce00078ef81c */
[----:B------:R-:W-:Y:S05]  /*e4e0*/  @!P0 BRA `(.L_x_223) ;  /* 0x0000000000408947 */ /* 0x000fea0003800000 */
[----:B------:R-:W-:Y:S01]  /*e4f0*/  MOV R14, 0x8 ;  /* 0x00000008000e7802 */ /* 0x000fe20000000f00 */
[----:B------:R-:W1:Y:S01]  /*e500*/  LDCU.64 UR6, c[0x4][0xb0] ;  /* 0x01001600ff0677ac */ /* 0x000e620008000a00 */
[----:B------:R-:W-:Y:S02]  /*e510*/  HFMA2 R12, -RZ, RZ, 0, 5.9604644775390625e-08 ;  /* 0x00000001ff0c7431 */ /* 0x000fe400000001ff */
[----:B------:R-:W-:Y:S01]  /*e520*/  IMAD.MOV.U32 R8, RZ, RZ, 0x192 ;  /* 0x00000192ff087424 */ /* 0x000fe200078e00ff */
[----:B------:R-:W3:Y:S01]  /*e530*/  LDCU.64 UR4, c[0x4][0xb8] ;  /* 0x01001700ff0477ac */ /* 0x000ee20008000a00 */
[----:B------:R-:W2:Y:S01]  /*e540*/  LDC.64 R14, c[0x4][R14] ;  /* 0x010000000e0e7b82 */ /* 0x000ea20000000a00 */
[----:B------:R-:W-:Y:S01]  /*e550*/  IMAD.MOV.U32 R13, RZ, RZ, RZ ;  /* 0x000000ffff0d7224 */ /* 0x000fe200078e00ff */
[----:B------:R-:W5:Y:S01]  /*e560*/  LDCU.64 UR8, c[0x4][0x40] ;  /* 0x01000800ff0877ac */ /* 0x000f620008000a00 */
[----:B-1----:R-:W-:Y:S01]  /*e570*/  IMAD.U32 R4, RZ, RZ, UR6 ;  /* 0x00000006ff047e24 */ /* 0x002fe2000f8e00ff */
[----:B------:R-:W-:Y:S01]  /*e580*/  MOV R5, UR7 ;  /* 0x0000000700057c02 */ /* 0x000fe20008000f00 */
[----:B---3--:R-:W-:Y:S01]  /*e590*/  IMAD.U32 R6, RZ, RZ, UR4 ;  /* 0x00000004ff067e24 */ /* 0x008fe2000f8e00ff */
[----:B------:R-:W-:Y:S01]  /*e5a0*/  MOV R7, UR5 ;  /* 0x0000000500077c02 */ /* 0x000fe20008000f00 */
[----:B-----5:R-:W-:Y:S01]  /*e5b0*/  IMAD.U32 R10, RZ, RZ, UR8 ;  /* 0x00000008ff0a7e24 */ /* 0x020fe2000f8e00ff */
[----:B------:R-:W-:-:S02]  /*e5c0*/  MOV R11, UR9 ;  /* 0x00000009000b7c02 */ /* 0x000fc40008000f00 */
[----:B------:R-:W-:-:S07]  /*e5d0*/  LEPC R20, `(.L_x_223) ;  /* 0x000000001014794e */ /* 0x000fce0000000000 */
[----:B--2-4-:R-:W-:Y:S05]  /*e5e0*/  CALL.ABS.NOINC R14 ;  /* 0x000000000e007343 */ /* 0x014fea0003c00000 */
.L_x_223:
[----:B------:R-:W1:Y:S01]  /*e5f0*/  S2R R3, SR_SWINHI ;  /* 0x0000000000037919 */ /* 0x000e620000002f00 */
[----:B------:R-:W-:Y:S05]  /*e600*/  WARPSYNC.ALL ;  /* 0x0000000000007948 */ /* 0x000fea0003800000 */
[----:B------:R-:W-:-:S13]  /*e610*/  R2UR UR4, R22 ;  /* 0x00000000160472ca */ /* 0x000fda00000e0000 */
[----:B------:R-:W3:Y:S01]  /*e620*/  LDTM.x16 R4, tmem[UR4+0x100] ;  /* 0x00010004000479ee */ /* 0x000ee20008240000 */
[----:B------:R-:W-:Y:S02]  /*e630*/  MOV R30, R26 ;  /* 0x0000001a001e7202 */ /* 0x000fe40000000f00 */
[----:B-1----:R-:W-:Y:S02]  /*e640*/  MOV R31, R3 ;  /* 0x00000003001f7202 */ /* 0x002fe40000000f00 */
[----:B------:R-:W-:-:S05]  /*e650*/  LEA R28, P0, R28, R30, 0x1 ;  /* 0x0000001e1c1c7211 */ /* 0x000fca00078008ff */
[----:B------:R-:W-:Y:S01]  /*e660*/  IMAD.X R31, RZ, RZ, R31, P0 ;  /* 0x000000ffff1f7224 */ /* 0x000fe200000e061f */
[----:B------:R-:W-:Y:S01]  /*e670*/  IADD3 R0, P0, PT, R28, 0x10, RZ ;  /* 0x000000101c007810 */ /* 0x000fe20007f1e0ff */
[C---:B---3--:R-:W-:Y:S02]  /*e680*/  FMUL2 R20, R32.reuse.F32, R8.F32x2.HI_LO ;  /* 0x000000082014724a */ /* 0x048fe40000040000 */
[----:B------:R-:W-:Y:S01]  /*e690*/  FMUL2 R38, R32.F32, R10.F32x2.HI_LO ;  /* 0x0000000a2026724a */ /* 0x000fe20000040000 */
[--C-:B------:R-:W-:Y:S01]  /*e6a0*/  SHF.R.U64 R3, R28, 0x3, R31.reuse ;  /* 0x000000031c037819 */ /* 0x100fe2000000121f */
[C---:B------:R-:W-:Y:S01]  /*e6b0*/  FMUL2 R6, R32.reuse.F32, R6.F32x2.HI_LO ;  /* 0x000000062006724a */ /* 0x040fe20000040000 */
[----:B------:R-:W-:Y:S01]  /*e6c0*/  F2FP.F16.F32.PACK_AB R10, R21, R20 ;  /* 0x00000014150a723e */ /* 0x000fe200000000ff */
[----:B------:R-:W-:Y:S02]  /*e6d0*/  IMAD.X R21, RZ, RZ, R31, P0 ;  /* 0x000000ffff157224 */ /* 0x000fe400000e061f */
[C---:B------:R-:W-:Y:S01]  /*e6e0*/  FMUL2 R4, R32.reuse.F32, R4.F32x2.HI_LO ;  /* 0x000000042004724a */ /* 0x040fe20000040000 */
[----:B------:R-:W-:Y:S01]  /*e6f0*/  F2FP.F16.F32.PACK_AB R11, R39, R38 ;  /* 0x00000026270b723e */ /* 0x000fe200000000ff */
[C---:B------:R-:W-:Y:S01]  /*e700*/  FMUL2 R12, R32.reuse.F32, R12.F32x2.HI_LO ;  /* 0x0000000c200c724a */ /* 0x040fe20000040000 */
[----:B------:R-:W-:Y:S01]  /*e710*/  F2FP.F16.F32.PACK_AB R9, R7, R6 ;  /* 0x000000060709723e */ /* 0x000fe200000000ff */
[----:B------:R-:W-:Y:S01]  /*e720*/  FMUL2 R14, R32.F32, R14.F32x2.HI_LO ;  /* 0x0000000e200e724a */ /* 0x000fe20000040000 */
[----:B------:R-:W-:Y:S01]  /*e730*/  SHF.R.U64 R7, R0, 0x3, R21 ;  /* 0x0000000300077819 */ /* 0x000fe20000001215 */
[C---:B------:R-:W-:Y:S01]  /*e740*/  FMUL2 R16, R32.reuse.F32, R16.F32x2.HI_LO ;  /* 0x000000102010724a */ /* 0x040fe20000040000 */
[----:B------:R-:W-:Y:S01]  /*e750*/  F2FP.F16.F32.PACK_AB R8, R5, R4 ;  /* 0x000000040508723e */ /* 0x000fe200000000ff */
[----:B------:R-:W-:Y:S01]  /*e760*/  FMUL2 R18, R32.F32, R18.F32x2.HI_LO ;  /* 0x000000122012724a */ /* 0x000fe20000040000 */
[----:B------:R-:W-:-:S02]  /*e770*/  LOP3.LUT R30, R28, 0x70, R3, 0x78, !PT ;  /* 0x000000701c1e7812 */ /* 0x000fc400078e7803 */
[----:B------:R-:W-:Y:S01]  /*e780*/  LOP3.LUT R20, R0, 0x70, R7, 0x78, !PT ;  /* 0x0000007000147812 */ /* 0x000fe200078e7807 */
[----:B------:R-:W-:Y:S01]  /*e790*/  VIADD R0, R22, 0x110 ;  /* 0x0000011016007836 */ /* 0x000fe20000000000 */
[----:B------:R-:W-:Y:S01]  /*e7a0*/  F2FP.F16.F32.PACK_AB R4, R13, R12 ;  /* 0x0000000c0d04723e */ /* 0x000fe200000000ff */
[----:B------:R1:W-:Y:S01]  /*e7b0*/  ST.E.128 desc[UR46][R30.64], R8 ;  /* 0x000000081e007985 */ /* 0x0003e2000c101d2e */
[----:B------:R-:W-:Y:S02]  /*e7c0*/  F2FP.F16.F32.PACK_AB R5, R15, R14 ;  /* 0x0000000e0f05723e */ /* 0x000fe400000000ff */
[----:B------:R-:W-:Y:S02]  /*e7d0*/  F2FP.F16.F32.PACK_AB R6, R17, R16 ;  /* 0x000000101106723e */ /* 0x000fe400000000ff */
[----:B------:R-:W-:Y:S02]  /*e7e0*/  F2FP.F16.F32.PACK_AB R7, R19, R18 ;  /* 0x000000121307723e */ /* 0x000fe400000000ff */
[----:B------:R-:W-:-:S03]  /*e7f0*/  SHF.R.U32.HI R0, RZ, 0x15, R0 ;  /* 0x00000015ff007819 */ /* 0x000fc60000011600 */
[----:B------:R1:W-:Y:S01]  /*e800*/  ST.E.128 desc[UR46][R20.64], R4 ;  /* 0x0000000414007985 */ /* 0x0003e2000c101d2e */
[----:B------:R-:W-:-:S13]  /*e810*/  ISETP.NE.AND P0, PT, R29, R0, PT ;  /* 0x000000001d00720c */ /* 0x000fda0003f05270 */
[----:B------:R-:W-:Y:S05]  /*e820*/  @!P0 BRA `(.L_x_224) ;  /* 0x0000000000408947 */ /* 0x000fea0003800000 */
[----:B------:R-:W-:Y:S01]  /*e830*/  MOV R14, 0x8 ;  /* 0x00000008000e7802 */ /* 0x000fe20000000f00 */
[----:B------:R-:W3:Y:S01]  /*e840*/  LDCU.64 UR8, c[0x4][0xb0] ;  /* 0x01001600ff0877ac */ /* 0x000ee20008000a00 */
[----:B------:R-:W-:Y:S02]  /*e850*/  HFMA2 R12, -RZ, RZ, 0, 5.9604644775390625e-08 ;  /* 0x00000001ff0c7431 */ /* 0x000fe400000001ff */
[----:B-1----:R-:W-:Y:S01]  /*e860*/  IMAD.MOV.U32 R8, RZ, RZ, 0x192 ;  /* 0x00000192ff087424 */ /* 0x002fe200078e00ff */
[----:B------:R-:W1:Y:S01]  /*e870*/  LDCU.64 UR6, c[0x4][0xb8] ;  /* 0x01001700ff0677ac */ /* 0x000e620008000a00 */
[----:B------:R-:W2:Y:S01]  /*e880*/  LDC.64 R14, c[0x4][R14] ;  /* 0x010000000e0e7b82 */ /* 0x000ea20000000a00 */
[----:B------:R-:W-:Y:S01]  /*e890*/  IMAD.MOV.U32 R13, RZ, RZ, RZ ;  /* 0x000000ffff0d7224 */ /* 0x000fe200078e00ff */
[----:B------:R-:W5:Y:S01]  /*e8a0*/  LDCU.64 UR4, c[0x4][0x40] ;  /* 0x01000800ff0477ac */ /* 0x000f620008000a00 */
[----:B---3--:R-:W-:Y:S01]  /*e8b0*/  IMAD.U32 R4, RZ, RZ, UR8 ;  /* 0x00000008ff047e24 */ /* 0x008fe2000f8e00ff */
[----:B------:R-:W-:Y:S01]  /*e8c0*/  MOV R5, UR9 ;  /* 0x0000000900057c02 */ /* 0x000fe20008000f00 */
[----:B-1----:R-:W-:Y:S01]  /*e8d0*/  IMAD.U32 R6, RZ, RZ, UR6 ;  /* 0x00000006ff067e24 */ /* 0x002fe2000f8e00ff */
[----:B------:R-:W-:Y:S01]  /*e8e0*/  MOV R7, UR7 ;  /* 0x0000000700077c02 */ /* 0x000fe20008000f00 */
[----:B-----5:R-:W-:Y:S01]  /*e8f0*/  IMAD.U32 R10, RZ, RZ, UR4 ;  /* 0x00000004ff0a7e24 */ /* 0x020fe2000f8e00ff */
[----:B------:R-:W-:-:S02]  /*e900*/  MOV R11, UR5 ;  /* 0x00000005000b7c02 */ /* 0x000fc40008000f00 */
[----:B------:R-:W-:-:S07]  /*e910*/  LEPC R20, `(.L_x_224) ;  /* 0x000000001014794e */ /* 0x000fce0000000000 */
[----:B--2-4-:R-:W-:Y:S05]  /*e920*/  CALL.ABS.NOINC R14 ;  /* 0x000000000e007343 */ /* 0x014fea0003c00000 */
.L_x_224:
[----:B------:R-:W-:Y:S05]  /*e930*/  WARPSYNC.ALL ;  /* 0x0000000000007948 */ /* 0x000fea0003800000 */
[----:B------:R-:W-:Y:S02]  /*e940*/  R2UR UR4, R22 ;  /* 0x00000000160472ca */ /* 0x000fe400000e0000 */
[C---:B------:R-:W-:Y:S02]  /*e950*/  IADD3 R33, P0, PT, R28.reuse, 0x30, RZ ;  /* 0x000000301c217810 */ /* 0x040fe40007f1e0ff */
[----:B------:R-:W-:-:S03]  /*e960*/  IADD3 R3, P1, PT, R28, 0x20, RZ ;  /* 0x000000201c037810 */ /* 0x000fc60007f3e0ff */
[--C-:B--2---:R-:W-:Y:S02]  /*e970*/  IMAD.X R43, RZ, RZ, R31.reuse, P0 ;  /* 0x000000ffff2b7224 */ /* 0x104fe400000e061f */
[----:B------:R-:W-:-:S04]  /*e980*/  IMAD.X R41, RZ, RZ, R31, P1 ;  /* 0x000000ffff297224 */ /* 0x000fc800008e061f */
[----:B-1----:R-:W1:Y:S01]  /*e990*/  LDTM.x16 R4, tmem[UR4+0x110] ;  /* 0x00011004000479ee */ /* 0x002e620008240000 */
[----:B------:R-:W-:-:S04]  /*e9a0*/  SHF.R.U64 R0, R3, 0x3, R41 ;  /* 0x0000000303007819 */ /* 0x000fc80000001229 */
[----:B------:R-:W-:Y:S01]  /*e9b0*/  LOP3.LUT R40, R3, 0x70, R0, 0x78, !PT ;  /* 0x0000007003287812 */ /* 0x000fe200078e7800 */
[----:B------:R-:W-:-:S05]  /*e9c0*/  VIADD R0, R22, 0x120 ;  /* 0x0000012016007836 */ /* 0x000fca0000000000 */
[----:B------:R-:W-:-:S04]  /*e9d0*/  SHF.R.U32.HI R0, RZ, 0x15, R0 ;  /* 0x00000015ff007819 */ /* 0x000fc80000011600 */
[----:B------:R-:W-:Y:S01]  /*e9e0*/  ISETP.NE.AND P0, PT, R29, R0, PT ;  /* 0x000000001d00720c */ /* 0x000fe20003f05270 */
[C---:B-1----:R-:W-:Y:S01]  /*e9f0*/  FMUL2 R20, R32.reuse.F32, R8.F32x2.HI_LO ;  /* 0x000000082014724a */ /* 0x042fe20000040000 */
[C---:B------:R-:W-:Y:S01]  /*ea00*/  SHF.R.U64 R8, R33.reuse, 0x3, R43 ;  /* 0x0000000321087819 */ /* 0x040fe2000000122b */
[C---:B------:R-:W-:Y:S02]  /*ea10*/  FMUL2 R4, R32.reuse.F32, R4.F32x2.HI_LO ;  /* 0x000000042004724a */ /* 0x040fe40000040000 */
[C---:B------:R-:W-:Y:S01]  /*ea20*/  FMUL2 R6, R32.reuse.F32, R6.F32x2.HI_LO ;  /* 0x000000062006724a */ /* 0x040fe20000040000 */
[----:B------:R-:W-:Y:S01]  /*ea30*/  LOP3.LUT R42, R33, 0x70, R8, 0x78, !PT ;  /* 0x00000070212a7812 */ /* 0x000fe200078e7808 */
[C---:B------:R-:W-:Y:S01]  /*ea40*/  FMUL2 R38, R32.reuse.F32, R10.F32x2.HI_LO ;  /* 0x0000000a2026724a */ /* 0x040fe20000040000 */
[----:B------:R-:W-:Y:S01]  /*ea50*/  F2FP.F16.F32.PACK_AB R8, R5, R4 ;  /* 0x000000040508723e */ /* 0x000fe200000000ff */
[C---:B------:R-:W-:Y:S01]  /*ea60*/  FMUL2 R12, R32.reuse.F32, R12.F32x2.HI_LO ;  /* 0x0000000c200c724a */ /* 0x040fe20000040000 */
[----:B------:R-:W-:Y:S01]  /*ea70*/  F2FP.F16.F32.PACK_AB R9, R7, R6 ;  /* 0x000000060709723e */ /* 0x000fe200000000ff */
[C---:B------:R-:W-:Y:S01]  /*ea80*/  FMUL2 R14, R32.reuse.F32, R14.F32x2.HI_LO ;  /* 0x0000000e200e724a */ /* 0x040fe20000040000 */
[----:B------:R-:W-:Y:S01]  /*ea90*/  F2FP.F16.F32.PACK_AB R10, R21, R20 ;  /* 0x00000014150a723e */ /* 0x000fe200000000ff */
[C---:B------:R-:W-:Y:S01]  /*eaa0*/  FMUL2 R16, R32.reuse.F32, R16.F32x2.HI_LO ;  /* 0x000000102010724a */ /* 0x040fe20000040000 */
[----:B------:R-:W-:Y:S01]  /*eab0*/  F2FP.F16.F32.PACK_AB R11, R39, R38 ;  /* 0x00000026270b723e */ /* 0x000fe200000000ff */
[----:B------:R-:W-:Y:S01]  /*eac0*/  FMUL2 R18, R32.F32, R18.F32x2.HI_LO ;  /* 0x000000122012724a */ /* 0x000fe20000040000 */
[----:B------:R-:W-:-:S02]  /*ead0*/  F2FP.F16.F32.PACK_AB R4, R13, R12 ;  /* 0x0000000c0d04723e */ /* 0x000fc400000000ff */
[----:B------:R-:W-:Y:S01]  /*eae0*/  F2FP.F16.F32.PACK_AB R5, R15, R14 ;  /* 0x0000000e0f05723e */ /* 0x000fe200000000ff */
[----:B------:R1:W-:Y:S01]  /*eaf0*/  ST.E.128 desc[UR46][R40.64], R8 ;  /* 0x0000000828007985 */ /* 0x0003e2000c101d2e */
[----:B------:R-:W-:Y:S02]  /*eb00*/  F2FP.F16.F32.PACK_AB R6, R17, R16 ;  /* 0x000000101106723e */ /* 0x000fe400000000ff */
[----:B------:R-:W-:-:S05]  /*eb10*/  F2FP.F16.F32.PACK_AB R7, R19, R18 ;  /* 0x000000121307723e */ /* 0x000fca00000000ff */
[----:B------:R1:W-:Y:S01]  /*eb20*/  ST.E.128 desc[UR46][R42.64], R4 ;  /* 0x000000042a007985 */ /* 0x0003e2000c101d2e */
[----:B------:R-:W-:Y:S05]  /*eb30*/  @!P0 BRA `(.L_x_225) ;  /* 0x0000000000408947 */ /* 0x000fea0003800000 */
[----:B------:R-:W-:Y:S01]  /*eb40*/  MOV R14, 0x8 ;  /* 0x00000008000e7802 */ /* 0x000fe20000000f00 */
[----:B------:R-:W2:Y:S01]  /*eb50*/  LDCU.64 UR8, c[0x4][0xb0] ;  /* 0x01001600ff0877ac */ /* 0x000ea20008000a00 */
[----:B------:R-:W-:Y:S02]  /*eb60*/  HFMA2 R12, -RZ, RZ, 0, 5.9604644775390625e-08 ;  /* 0x00000001ff0c7431 */ /* 0x000fe400000001ff */
[----:B-1----:R-:W-:Y:S01]  /*eb70*/  IMAD.MOV.U32 R8, RZ, RZ, 0x192 ;  /* 0x00000192ff087424 */ /* 0x002fe200078e00ff */
[----:B------:R-:W1:Y:S01]  /*eb80*/  LDCU.64 UR6, c[0x4][0xb8] ;  /* 0x01001700ff0677ac */ /* 0x000e620008000a00 */
[----:B------:R-:W3:Y:S01]  /*eb90*/  LDC.64 R14, c[0x4][R14] ;  /* 0x010000000e0e7b82 */ /* 0x000ee20000000a00 */
[----:B------:R-:W-:Y:S01]  /*eba0*/  IMAD.MOV.U32 R13, RZ, RZ, RZ ;  /* 0x000000ffff0d7224 */ /* 0x000fe200078e00ff */
[----:B------:R-:W5:Y:S01]  /*ebb0*/  LDCU.64 UR4, c[0x4][0x40] ;  /* 0x01000800ff0477ac */ /* 0x000f620008000a00 */
[----:B--2---:R-:W-:Y:S01]  /*ebc0*/  IMAD.U32 R4, RZ, RZ, UR8 ;  /* 0x00000008ff047e24 */ /* 0x004fe2000f8e00ff */
[----:B------:R-:W-:Y:S01]  /*ebd0*/  MOV R5, UR9 ;  /* 0x0000000900057c02 */ /* 0x000fe20008000f00 */
[----:B-1----:R-:W-:Y:S01]  /*ebe0*/  IMAD.U32 R6, RZ, RZ, UR6 ;  /* 0x00000006ff067e24 */ /* 0x002fe2000f8e00ff */
[----:B------:R-:W-:Y:S01]  /*ebf0*/  MOV R7, UR7 ;  /* 0x0000000700077c02 */ /* 0x000fe20008000f00 */
[----:B-----5:R-:W-:Y:S01]  /*ec00*/  IMAD.U32 R10, RZ, RZ, UR4 ;  /* 0x00000004ff0a7e24 */ /* 0x020fe2000f8e00ff */
[----:B------:R-:W-:-:S02]  /*ec10*/  MOV R11, UR5 ;  /* 0x00000005000b7c02 */ /* 0x000fc40008000f00 */
[----:B------:R-:W-:-:S07]  /*ec20*/  LEPC R20, `(.L_x_225) ;  /* 0x000000001014794e */ /* 0x000fce0000000000 */
[----:B---34-:R-:W-:Y:S05]  /*ec30*/  CALL.ABS.NOINC R14 ;  /* 0x000000000e007343 */ /* 0x018fea0003c00000 */
.L_x_225:
[----:B------:R-:W-:Y:S05]  /*ec40*/  WARPSYNC.ALL ;  /* 0x0000000000007948 */ /* 0x000fea0003800000 */
[----:B------:R-:W-:Y:S02]  /*ec50*/  R2UR UR4, R22 ;  /* 0x00000000160472ca */ /* 0x000fe400000e0000 */
[C---:B------:R-:W-:Y:S02]  /*ec60*/  IADD3 R33, P0, PT, R28.reuse, 0x50, RZ ;  /* 0x000000501c217810 */ /* 0x040fe40007f1e0ff */
[----:B------:R-:W-:-:S03]  /*ec70*/  IADD3 R3, P1, PT, R28, 0x40, RZ ;  /* 0x000000401c037810 */ /* 0x000fc60007f3e0ff */
[--C-:B-1----:R-:W-:Y:S02]  /*ec80*/  IMAD.X R43, RZ, RZ, R31.reuse, P0 ;  /* 0x000000ffff2b7224 */ /* 0x102fe400000e061f */
[----:B------:R-:W-:-:S04]  /*ec90*/  IMAD.X R41, RZ, RZ, R31, P1 ;  /* 0x000000ffff297224 */ /* 0x000fc800008e061f */
[----:B------:R-:W1:Y:S01]  /*eca0*/  LDTM.x16 R4, tmem[UR4+0x120] ;  /* 0x00012004000479ee */ /* 0x000e620008240000 */
        /* <DEDUP_REMOVED lines=42> */
.L_x_226:
        /* <DEDUP_REMOVED lines=49> */
.L_x_227:
        /* <DEDUP_REMOVED lines=49> */
.L_x_228:
        /* <DEDUP_REMOVED lines=49> */
.L_x_229:
        /* <DEDUP_REMOVED lines=49> */
.L_x_230:
[----:B------:R-:W-:Y:S05]  /*fb90*/  WARPSYNC.ALL ;  /* 0x0000000000007948 */ /* 0x000fea0003800000 */
[----:B------:R-:W-:Y:S01]  /*fba0*/  R2UR UR4, R22 ;  /* 0x00000000160472ca */ /* 0x000fe200000e0000 */
[----:B------:R-:W2:Y:S01]  /*fbb0*/  S2R R35, SR_CTAID.X ;  /* 0x0000000000237919 */ /* 0x000ea20000002500 */
[C---:B------:R-:W-:Y:S02]  /*fbc0*/  IADD3 R33, P0, PT, R28.reuse, 0x470, RZ ;  /* 0x000004701c217810 */ /* 0x040fe40007f1e0ff */
[----:B------:R-:W-:-:S03]  /*fbd0*/  IADD3 R3, P1, PT, R28, 0x460, RZ ;  /* 0x000004601c037810 */ /* 0x000fc60007f3e0ff */
[--C-:B-1----:R-:W-:Y:S02]  /*fbe0*/  IMAD.X R43, RZ, RZ, R31.reuse, P0 ;  /* 0x000000ffff2b7224 */ /* 0x102fe400000e061f */
[----:B------:R-:W-:-:S04]  /*fbf0*/  IMAD.X R41, RZ, RZ, R31, P1 ;  /* 0x000000ffff297224 */ /* 0x000fc800008e061f */
[----:B------:R-:W1:Y:S01]  /*fc00*/  LDTM.x16 R4, tmem[UR4+0x170] ;  /* 0x00017004000479ee */ /* 0x000e620008240000 */
[----:B------:R-:W3:Y:S01]  /*fc10*/  LDCU.64 UR4, c[0x0][0x880] ;  /* 0x00011000ff0477ac */ /* 0x000ee20008000a00 */
[----:B------:R-:W-:-:S04]  /*fc20*/  SHF.R.U64 R0, R3, 0x3, R41 ;  /* 0x0000000303007819 */ /* 0x000fc80000001229 */
[----:B------:R-:W-:Y:S01]  /*fc30*/  LOP3.LUT R40, R3, 0x70, R0, 0x78, !PT ;  /* 0x0000007003287812 */ /* 0x000fe200078e7800 */
[----:B---3--:R-:W-:-:S04]  /*fc40*/  UISETP.NE.U32.AND UP0, UPT, UR4, URZ, UPT ;  /* 0x000000ff0400728c */ /* 0x008fc8000bf05070 */
[----:B------:R-:W-:Y:S01]  /*fc50*/  UISETP.NE.AND.EX UP0, UPT, UR5, URZ, UPT, UP0 ;  /* 0x000000ff0500728c */ /* 0x000fe2000bf05300 */
        /* <DEDUP_REMOVED lines=14> */
[----:B------:R-:W-:Y:S01]  /*fd40*/  F2FP.F16.F32.PACK_AB R4, R13, R12 ;  /* 0x0000000c0d04723e */ /* 0x000fe200000000ff */
[----:B------:R-:W1:Y:S01]  /*fd50*/  S2R R33, SR_CTAID.Y ;  /* 0x0000000000217919 */ /* 0x000e620000002600 */
[----:B------:R-:W-:-:S02]  /*fd60*/  F2FP.F16.F32.PACK_AB R5, R15, R14 ;  /* 0x0000000e0f05723e */ /* 0x000fc400000000ff */
[----:B------:R-:W-:Y:S01]  /*fd70*/  F2FP.F16.F32.PACK_AB R6, R17, R16 ;  /* 0x000000101106723e */ /* 0x000fe200000000ff */
[----:B------:R3:W-:Y:S01]  /*fd80*/  ST.E.128 desc[UR46][R40.64], R8 ;  /* 0x0000000828007985 */ /* 0x0007e2000c101d2e */
[----:B------:R-:W-:Y:S01]  /*fd90*/  F2FP.F16.F32.PACK_AB R7, R19, R18 ;  /* 0x000000121307723e */ /* 0x000fe200000000ff */
[----:B------:R-:W1:Y:S04]  /*fda0*/  S2R R32, SR_CTAID.Z ;  /* 0x0000000000207919 */ /* 0x000e680000002700 */
[----:B------:R3:W-:Y:S01]  /*fdb0*/  ST.E.128 desc[UR46][R42.64], R4 ;  /* 0x000000042a007985 */ /* 0x0007e2000c101d2e */
[----:B------:R-:W-:Y:S01]  /*fdc0*/  @!PT LDS RZ, [RZ] ;  /* 0x00000000fffff984 */ /* 0x000fe20000000800 */
[----:B------:R-:W-:Y:S01]  /*fdd0*/  @!PT LDS RZ, [RZ] ;  /* 0x00000000fffff984 */ /* 0x000fe20000000800 */
[----:B------:R-:W-:Y:S01]  /*fde0*/  @!PT LDS RZ, [RZ] ;  /* 0x00000000fffff984 */ /* 0x000fe20000000800 */
[----:B------:R-:W-:Y:S01]  /*fdf0*/  @!PT LDS RZ, [RZ] ;  /* 0x00000000fffff984 */ /* 0x000fe20000000800 */
[----:B------:R5:W-:Y:S06]  /*fe00*/  MEMBAR.ALL.CTA ;  /* 0x0000000000007992 */ /* 0x000bec0000008000 */
[----:B-----5:R-:W1:Y:S01]  /*fe10*/  FENCE.VIEW.ASYNC.S ;  /* 0x00000000000073c6 */ /* 0x020e620000000000 */
[----:B--2---:R-:W-:Y:S05]  /*fe20*/  BRA.U !UP0, `(.L_x_231) ;  /* 0x0000000108fc7547 */ /* 0x004fea000b800000 */
[C---:B------:R-:W-:Y:S01]  /*fe30*/  FSETP.GEU.AND P0, PT, R24.reuse, 1.175494350822287508e-38, PT ;  /* 0x008000001800780b */ /* 0x040fe20003f0e000 */
[----:B------:R-:W2:Y:S01]  /*fe40*/  LDCU UR4, c[0x0][0x380] ;  /* 0x00007000ff0477ac */ /* 0x000ea20008000800 */
[----:B------:R-:W-:Y:S01]  /*fe50*/  MOV R0, 0x3e055027 ;  /* 0x3e05502700007802 */ /* 0x000fe20000000f00 */
[----:B------:R-:W-:Y:S01]  /*fe60*/  BSSY.RECONVERGENT B0, `(.L_x_231) ;  /* 0x000003b000007945 */ /* 0x000fe20003800200 */
[----:B---3--:R-:W-:Y:S01]  /*fe70*/  FSEL R5, RZ, -23, P0 ;  /* 0xc1b80000ff057808 */ /* 0x008fe20000000000 */
[----:B------:R-:W3:Y:S08]  /*fe80*/  LDCU UR5, c[0x0][0x700] ;  /* 0x0000e000ff0577ac */ /* 0x000ef00008000800 */
[----:B------:R-:W-:-:S05]  /*fe90*/  @!P0 FMUL R24, R24, 8388608 ;  /* 0x4b00000018188820 */ /* 0x000fca0000400000 */
[C---:B------:R-:W-:Y:S02]  /*fea0*/  IADD3 R7, PT, PT, R24.reuse, -0x3f2aaaab, RZ ;  /* 0xc0d5555518077810 */ /* 0x040fe40007ffe0ff */
[C---:B------:R-:W-:Y:S02]  /*feb0*/  ISETP.GT.U32.AND P0, PT, R24.reuse, 0x7f7fffff, PT ;  /* 0x7f7fffff1800780c */ /* 0x040fe40003f04070 */
[----:B------:R-:W-:Y:S02]  /*fec0*/  LOP3.LUT R7, R7, 0xff800000, RZ, 0xc0, !PT ;  /* 0xff80000007077812 */ /* 0x000fe400078ec0ff */
[C---:B------:R-:W-:Y:S02]  /*fed0*/  FSETP.NEU.AND P1, PT, R24.reuse, RZ, PT ;  /* 0x000000ff1800720b */ /* 0x040fe40003f2d000 */
[-C--:B------:R-:W-:Y:S02]  /*fee0*/  IADD3 R3, PT, PT, R24, -R7.reuse, RZ ;  /* 0x8000000718037210 */ /* 0x080fe40007ffe0ff */
[----:B------:R-:W-:-:S03]  /*fef0*/  I2FP.F32.S32 R4, R7 ;  /* 0x0000000700047245 */ /* 0x000fc60000201400 */
[----:B------:R-:W-:Y:S02]  /*ff00*/  FADD R3, R3, -1 ;  /* 0xbf80000003037421 */ /* 0x000fe40000000000 */
[----:B------:R-:W-:Y:S02]  /*ff10*/  FFMA R4, R4, 1.1920928955078125e-07, R5 ;  /* 0x3400000004047823 */ /* 0x000fe40000000005 */
[----:B------:R-:W-:-:S04]  /*ff20*/  FFMA R0, R3, -R0, 0.14084610342979431152 ;  /* 0x3e1039f603007423 */ /* 0x000fc80000000800 */
[----:B------:R-:W-:-:S04]  /*ff30*/  FFMA R0, R3, R0, -0.12148627638816833496 ;  /* 0xbdf8cdcc03007423 */ /* 0x000fc80000000000 */
[----:B------:R-:W-:-:S04]  /*ff40*/  FFMA R0, R3, R0, 0.13980610668659210205 ;  /* 0x3e0f295503007423 */ /* 0x000fc80000000000 */
[----:B------:R-:W-:-:S04]  /*ff50*/  FFMA R0, R3, R0, -0.16684235632419586182 ;  /* 0xbe2ad8b903007423 */ /* 0x000fc80000000000 */
[----:B------:R-:W-:-:S04]  /*ff60*/  FFMA R0, R3, R0, 0.20012299716472625732 ;  /* 0x3e4ced0b03007423 */ /* 0x000fc80000000000 */
[----:B------:R-:W-:-:S04]  /*ff70*/  FFMA R0, R3, R0, -0.24999669194221496582 ;  /* 0xbe7fff2203007423 */ /* 0x000fc80000000000 */
[----:B------:R-:W-:-:S04]  /*ff80*/  FFMA R0, R3, R0, 0.33333182334899902344 ;  /* 0x3eaaaa7803007423 */ /* 0x000fc80000000000 */
[----:B------:R-:W-:-:S04]  /*ff90*/  FFMA R0, R3, R0, -0.5 ;  /* 0xbf00000003007423 */ /* 0x000fc80000000000 */
[----:B------:R-:W-:-:S04]  /*ffa0*/  FMUL R0, R3, R0 ;  /* 0x0000000003007220 */ /* 0x000fc80000400000 */
[----:B------:R-:W-:Y:S01]  /*ffb0*/  FFMA R5, R3, R0, R3 ;  /* 0x0000000003057223 */ /* 0x000fe20000000003 */
[----:B------:R-:W-:-:S03]  /*ffc0*/  MOV R3, 0x7f800000 ;  /* 0x7f80000000037802 */ /* 0x000fc60000000f00 */
[----:B------:R-:W-:Y:S02]  /*ffd0*/  FFMA R4, R4, 0.69314718246459960938, R5 ;  /* 0x3f31721804047823 */ /* 0x000fe40000000005 */
[----:B------:R-:W-:Y:S01]  /*ffe0*/  @P0 FFMA R4, R24, R3, +INF ;  /* 0x7f80000018040423 */ /* 0x000fe20000000003 */
[----:B------:R-:W-:-:S04]  /*fff0*/  LEA R3, R35, R2, 0x8 ;  /* 0x0000000223037211 */ /* 0x000fc800078e40ff */
[----:B--2---:R-:W-:Y:S02]  /*10000*/  ISETP.GE.AND P0, PT, R3, UR4, PT ;  /* 0x0000000403007c0c */ /* 0x004fe4000bf06270 */
[----:B------:R-:W-:-:S05]  /*10010*/  FSEL R4, R4, -INF , P1 ;  /* 0xff80000004047808 */ /* 0x000fca0000800000 */
[----:B---3--:R-:W-:-:S06]  /*10020*/  FFMA R25, R25, UR5, R4 ;  /* 0x0000000519197c23 */ /* 0x008fcc0008000004 */
[----:B------:R-:W-:Y:S05]  /*10030*/  @P0 BRA `(.L_x_232) ;  /* 0x0000000000740947 */ /* 0x000fea0003800000 */
[----:B------:R-:W2:Y:S01]  /*10040*/  LDCU UR4, c[0x0][0x38c] ;  /* 0x00007180ff0477ac */ /* 0x000ea20008000800 */
[----:B------:R-:W-:Y:S01]  /*10050*/  HFMA2 R4, -RZ, RZ, 0, 0 ;  /* 0x00000000ff047431 */ /* 0x000fe200000001ff */
[----:B------:R-:W1:Y:S01]  /*10060*/  LDCU UR5, c[0x0][0x890] ;  /* 0x00011200ff0577ac */ /* 0x000e620008000800 */
[----:B------:R-:W3:Y:S01]  /*10070*/  LDCU.64 UR6, c[0x0][0x888] ;  /* 0x00011100ff0677ac */ /* 0x000ee20008000a00 */
[----:B--2---:R-:W2:Y:S01]  /*10080*/  I2F.U32.RP R6, UR4 ;  /* 0x0000000400067d06 */ /* 0x004ea20008209000 */
[----:B------:R-:W-:Y:S01]  /*10090*/  ISETP.NE.U32.AND P0, PT, RZ, UR4, PT ;  /* 0x00000004ff007c0c */ /* 0x000fe2000bf05070 */
[----:B-1----:R-:W-:-:S06]  /*100a0*/  IMAD R3, R32, UR5, R3 ;  /* 0x0000000520037c24 */ /* 0x002fcc000f8e0203 */
[----:B--2---:R-:W1:Y:S02]  /*100b0*/  MUFU.RCP R5, R6 ;  /* 0x0000000600057308 */ /* 0x004e640000001000 */
[----:B-1----:R-:W-:-:S06]  /*100c0*/  IADD3 R5, PT, PT, R5, 0xffffffe, RZ ;  /* 0x0ffffffe05057810 */ /* 0x002fcc0007ffe0ff */
[----:B------:R-:W1:Y:S02]  /*100d0*/  F2I.FTZ.U32.TRUNC.NTZ R5, R5 ;  /* 0x0000000500057305 */ /* 0x000e64000021f000 */
[----:B-1----:R-:W-:-:S05]  /*100e0*/  IADD3 R0, PT, PT, RZ, -R5, RZ ;  /* 0x80000005ff007210 */ /* 0x002fca0007ffe0ff */
[----:B------:R-:W-:-:S04]  /*100f0*/  IMAD R7, R0, UR4, RZ ;  /* 0x0000000400077c24 */ /* 0x000fc8000f8e02ff */
[----:B------:R-:W-:Y:S02]  /*10100*/  IMAD.HI.U32 R0, R5, R7, R4 ;  /* 0x0000000705007227 */ /* 0x000fe400078e0004 */
[----:B------:R-:W1:Y:S04]  /*10110*/  LDC.64 R6, c[0x0][0x880] ;  /* 0x00022000ff067b82 */ /* 0x000e680000000a00 */
[----:B------:R-:W-:-:S05]  /*10120*/  IMAD.HI.U32 R0, R0, R33, RZ ;  /* 0x0000002100007227 */ /* 0x000fca00078e00ff */
[----:B------:R-:W-:-:S05]  /*10130*/  IADD3 R4, PT, PT, -R0, RZ, RZ ;  /* 0x000000ff00047210 */ /* 0x000fca0007ffe1ff */
[----:B------:R-:W-:-:S05]  /*10140*/  IMAD R4, R4, UR4, R33 ;  /* 0x0000000404047c24 */ /* 0x000fca000f8e0221 */
[----:B------:R-:W-:-:S13]  /*10150*/  ISETP.GE.U32.AND P2, PT, R4, UR4, PT ;  /* 0x0000000404007c0c */ /* 0x000fda000bf46070 */
[----:B------:R-:W-:Y:S02]  /*10160*/  @P2 IADD3 R4, PT, PT, R4, -UR4, RZ ;  /* 0x8000000404042c10 */ /* 0x000fe4000fffe0ff */
[----:B------:R-:W-:Y:S02]  /*10170*/  @P2 IADD3 R0, PT, PT, R0, 0x1, RZ ;  /* 0x0000000100002810 */ /* 0x000fe40007ffe0ff */
[----:B------:R-:W-:-:S13]  /*10180*/  ISETP.GE.U32.AND P1, PT, R4, UR4, PT ;  /* 0x0000000404007c0c */ /* 0x000fda000bf26070 */
[----:B------:R-:W-:Y:S02]  /*10190*/  @P1 IADD3 R0, PT, PT, R0, 0x1, RZ ;  /* 0x0000000100001810 */ /* 0x000fe40007ffe0ff */
[----:B------:R-:W-:-:S04]  /*101a0*/  @!P0 LOP3.LUT R0, RZ, UR4, RZ, 0x33, !PT ;  /* 0x00000004ff008c12 */ /* 0x000fc8000f8e33ff */
[C---:B------:R-:W-:Y:S01]  /*101b0*/  IADD3 R4, PT, PT, -R0.reuse, RZ, RZ ;  /* 0x000000ff00047210 */ /* 0x040fe20007ffe1ff */
[----:B---3--:R-:W-:-:S04]  /*101c0*/  IMAD R3, R0, UR7, R3 ;  /* 0x0000000700037c24 */ /* 0x008fc8000f8e0203 */
[----:B------:R-:W-:-:S04]  /*101d0*/  IMAD R4, R4, UR4, R33 ;  /* 0x0000000404047c24 */ /* 0x000fc8000f8e0221 */
[----:B------:R-:W-:-:S04]  /*101e0*/  IMAD R3, R4, UR6, R3 ;  /* 0x0000000604037c24 */ /* 0x000fc8000f8e0203 */
[----:B-1----:R-:W-:-:S05]  /*101f0*/  IMAD.WIDE.U32 R6, R3, 0x4, R6 ;  /* 0x0000000403067825 */ /* 0x002fca00078e0006 */
[----:B------:R2:W-:Y:S02]  /*10200*/  STG.E desc[UR46][R6.64], R25 ;  /* 0x0000001906007986 */ /* 0x0005e4000c10192e */
.L_x_232:
[----:B------:R-:W-:Y:S05]  /*10210*/  BSYNC.RECONVERGENT B0 ;  /* 0x0000000000007941 */ /* 0x000fea0003800200 */
.L_x_231:
[----:B------:R-:W-:Y:S01]  /*10220*/  UISETP.NE.AND UP0, UPT, UR41, URZ, UPT ;  /* 0x000000ff2900728c */ /* 0x000fe2000bf05270 */
[----:B------:R-:W-:-:S08]  /*10230*/  NOP ;  /* 0x0000000000007918 */ /* 0x000fd00000000000 */
[----:B------:R-:W-:Y:S05]  /*10240*/  BRA.U UP0, `(.L_x_233) ;  /* 0x0000000100087547 */ /* 0x000fea000b800000 */
[----:B------:R-:W-:Y:S05]  /*10250*/  BPT.TRAP 0x1 ;  /* 0x000000040000795c */ /* 0x000fea0000300000 */
[----:B------:R-:W-:Y:S05]  /*10260*/  BPT.TRAP 0x1 ;  /* 0x000000040000795c */ /* 0x000fea0000300000 */
.L_x_233:
[----:B------:R-:W-:Y:S01]  /*10270*/  IADD3 R0, PT, PT, R26, 0x280a0, RZ ;  /* 0x000280a01a007810 */ /* 0x000fe20007ffe0ff */
[----:B------:R-:W-:-:S03]  /*10280*/  UISETP.NE.AND UP0, UPT, UR41, URZ, UPT ;  /* 0x000000ff2900728c */ /* 0x000fc6000bf05270 */
[----:B------:R-:W-:-:S04]  /*10290*/  PRMT R0, R27, 0x654, R0 ;  /* 0x000006541b007816 */ /* 0x000fc80000000000 */
[----:B-1----:R1:W-:Y:S02]  /*102a0*/  SYNCS.ARRIVE.TRANS64.RED.A1T0 RZ, [R0+URZ], RZ ;  /* 0x000000ff00ff79a7 */ /* 0x0023e400081004ff */
[----:B------:R-:W-:Y:S05]  /*102b0*/  BRA.U UP0, `(.L_x_234) ;  /* 0x0000000100047547 */ /* 0x000fea000b800000 */
[----:B------:R-:W-:Y:S05]  /*102c0*/  BPT.TRAP 0x1 ;  /* 0x000000040000795c */ /* 0x000fea0000300000 */
.L_x_234:
[----:B------:R1:W-:Y:S01]  /*102d0*/  SYNCS.ARRIVE.TRANS64.A1T0 RZ, [R26+URZ+0x280b0], RZ ;  /* 0x0280b0ff1aff79a7 */ /* 0x0003e200081000ff */
[----:B------:R-:W-:-:S09]  /*102e0*/  UISETP.NE.AND UP0, UPT, UR45, URZ, UPT ;  /* 0x000000ff2d00728c */ /* 0x000fd2000bf05270 */
[----:B------:R-:W-:Y:S05]  /*102f0*/  BRA.U !UP0, `(.L_x_235) ;  /* 0x0000000108047547 */ /* 0x000fea000b800000 */
[----:B------:R-:W-:Y:S05]  /*10300*/  BPT.TRAP 0x1 ;  /* 0x000000040000795c */ /* 0x000fea0000300000 */
.L_x_235:
[----:B------:R-:W-:Y:S01]  /*10310*/  IMAD.U32 R3, RZ, RZ, UR44 ;  /* 0x0000002cff037e24 */ /* 0x000fe2000f8e00ff */
[----:B-1----:R-:W-:-:S04]  /*10320*/  SHF.R.U32.HI R0, RZ, 0x15, R23 ;  /* 0x00000015ff007819 */ /* 0x002fc80000011617 */
[----:B------:R-:W-:Y:S02]  /*10330*/  SHF.L.U32 R3, R3, 0x1f, RZ ;  /* 0x0000001f03037819 */ /* 0x000fe400000006ff */
[----:B------:R-:W-:Y:S02]  /*10340*/  ISETP.NE.AND P0, PT, R29, R0, PT ;  /* 0x000000001d00720c */ /* 0x000fe40003f05270 */
[----:B------:R-:W1:Y:S02]  /*10350*/  SYNCS.PHASECHK.TRANS64.TRYWAIT P1, [R26+URZ+0x28080], R3 ;  /* 0x028080031a0075a7 */ /* 0x000e6400080211ff */
[----:B-1----:R-:W-:Y:S09]  /*10360*/  @!P1 BRA `(.L_x_236) ;  /* 0x0000011800d49947 */ /* 0x002ff20003800000 */
.L_x_438:
[----:B------:R-:W-:Y:S05]  /*10370*/  @!P0 BRA `(.L_x_237) ;  /* 0x0000000000408947 */ /* 0x000fea0003800000 */
[----:B------:R-:W-:Y:S01]  /*10380*/  MOV R14, 0x8 ;  /* 0x00000008000e7802 */ /* 0x000fe20000000f00 */
[----:B------:R-:W1:Y:S01]  /*10390*/  LDCU.64 UR8, c[0x4][0xb0] ;  /* 0x01001600ff0877ac */ /* 0x000e620008000a00 */
[----:B------:R-:W-:Y:S02]  /*103a0*/  HFMA2 R12, -RZ, RZ, 0, 5.9604644775390625e-08 ;  /* 0x00000001ff0c7431 */ /* 0x000fe400000001ff */
[----:B---3--:R-:W-:Y:S01]  /*103b0*/  IMAD.MOV.U32 R8, RZ, RZ, 0x192 ;  /* 0x00000192ff087424 */ /* 0x008fe200078e00ff */
[----:B------:R-:W2:Y:S01]  /*103c0*/  LDCU.64 UR6, c[0x4][0xb8] ;  /* 0x01001700ff0677ac */ /* 0x000ea20008000a00 */
[----:B------:R-:W3:Y:S01]  /*103d0*/  LDC.64 R14, c[0x4][R14] ;  /* 0x010000000e0e7b82 */ /* 0x000ee20000000a00 */
[----:B------:R-:W-:Y:S01]  /*103e0*/  IMAD.MOV.U32 R13, RZ, RZ, RZ ;  /* 0x000000ffff0d7224 */ /* 0x000fe200078e00ff */
[----:B------:R-:W5:Y:S01]  /*103f0*/  LDCU.64 UR4, c[0x4][0x28] ;  /* 0x01000500ff0477ac */ /* 0x000f620008000a00 */
[----:B-1----:R-:W-:Y:S01]  /*10400*/  IMAD.U32 R4, RZ, RZ, UR8 ;  /* 0x00000008ff047e24 */ /* 0x002fe2000f8e00ff */
[----:B------:R-:W-:Y:S01]  /*10410*/  MOV R5, UR9 ;  /* 0x0000000900057c02 */ /* 0x000fe20008000f00 */
[----:B--2---:R-:W-:Y:S01]  /*10420*/  IMAD.U32 R6, RZ, RZ, UR6 ;  /* 0x00000006ff067e24 */ /* 0x004fe2000f8e00ff */
[----:B------:R-:W-:Y:S01]  /*10430*/  MOV R7, UR7 ;  /* 0x0000000700077c02 */ /* 0x000fe20008000f00 */
[----:B-----5:R-:W-:Y:S01]  /*10440*/  IMAD.U32 R10, RZ, RZ, UR4 ;  /* 0x00000004ff0a7e24 */ /* 0x020fe2000f8e00ff */
[----:B------:R-:W-:-:S02]  /*10450*/  MOV R11, UR5 ;  /* 0x00000005000b7c02 */ /* 0x000fc40008000f00 */
[----:B------:R-:W-:-:S07]  /*10460*/  LEPC R20, `(.L_x_237) ;  /* 0x000000001014794e */ /* 0x000fce0000000000 */
[----:B---34-:R-:W-:Y:S05]  /*10470*/  CALL.ABS.NOINC R14 ;  /* 0x000000000e007343 */ /* 0x018fea0003c00000 */
.L_x_237:
[----:B------:R-:W-:Y:S05]  /*10480*/  WARPSYNC.ALL ;  /* 0x0000000000007948 */ /* 0x000fea0003800000 */
[----:B------:R-:W-:Y:S01]  /*10490*/  R2UR UR4, R23 ;  /* 0x00000000170472ca */ /* 0x000fe200000e0000 */
[----:B------:R-:W-:-:S12]  /*104a0*/  UISETP.NE.AND UP0, UPT, UR45, URZ, UPT ;  /* 0x000000ff2d00728c */ /* 0x000fd8000bf05270 */
[----:B--2---:R-:W1:Y:S02]  /*104b0*/  LDTM.x2 R24, tmem[UR4] ;  /* 0x00000004001879ee */ /* 0x004e6400080c0000 */
[----:B-1----:R-:W-:Y:S05]  /*104c0*/  BRA.U !UP0, `(.L_x_238) ;  /* 0x0000000108047547 */ /* 0x002fea000b800000 */
[----:B------:R-:W-:Y:S05]  /*104d0*/  BPT.TRAP 0x1 ;  /* 0x000000040000795c */ /* 0x000fea0000300000 */
.L_x_238:
[----:B------:R-:W-:Y:S01]  /*104e0*/  PRMT R34, R27, 0x654, R34 ;  /* 0x000006541b227816 */ /* 0x000fe20000000022 */
[----:B------:R-:W-:-:S03]  /*104f0*/  UISETP.NE.AND UP0, UPT, UR41, URZ, UPT ;  /* 0x000000ff2900728c */ /* 0x000fc6000bf05270 */
[----:B------:R1:W-:Y:S06]  /*10500*/  SYNCS.ARRIVE.TRANS64.RED.A1T0 RZ, [R34+URZ], RZ ;  /* 0x000000ff22ff79a7 */ /* 0x0003ec00081004ff */
[----:B------:R-:W-:Y:S05]  /*10510*/  BRA.U UP0, `(.L_x_239) ;  /* 0x0000000100047547 */ /* 0x000fea000b800000 */
[----:B------:R-:W-:Y:S05]  /*10520*/  BPT.TRAP 0x1 ;  /* 0x000000040000795c */ /* 0x000fea0000300000 */
.L_x_239:
[----:B------:R-:W-:-:S04]  /*10530*/  MOV R0, UR38 ;  /* 0x0000002600007c02 */ /* 0x000fc80008000f00 */
[----:B------:R-:W-:-:S04]  /*10540*/  SHF.L.U32 R3, R0, 0x1f, RZ ;  /* 0x0000001f00037819 */ /* 0x000fc800000006ff */
[----:B------:R-:W2:Y:S02]  /*10550*/  SYNCS.PHASECHK.TRANS64.TRYWAIT P0, [R26+URZ+0x28098], R3 ;  /* 0x028098031a0075a7 */ /* 0x000ea400080011ff */
[----:B--2---:R-:W-:Y:S05]  /*10560*/  @!P0 BRA `(.L_x_240) ;  /* 0x0000011800688947 */ /* 0x004fea0003800000 */
.L_x_439:
[----:B------:R-:W-:-:S09]  /*10570*/  UISETP.NE.AND UP0, UPT, UR41, URZ, UPT ;  /* 0x000000ff2900728c */ /* 0x000fd2000bf05270 */
[----:B------:R-:W-:Y:S05]  /*10580*/  BRA.U UP0, `(.L_x_241) ;  /* 0x0000000100047547 */ /* 0x000fea000b800000 */
[----:B------:R-:W-:Y:S05]  /*10590*/  BPT.TRAP 0x1 ;  /* 0x000000040000795c */ /* 0x000fea0000300000 */
.L_x_241:
[----:B--2---:R-:W-:Y:S01]  /*105a0*/  MOV R3, 0x1 ;  /* 0x0000000100037802 */ /* 0x004fe20000000f00 */
[----:B---3--:R2:W3:Y:S03]  /*105b0*/  MUFU.RCP R5, R24 ;  /* 0x0000001800057308 */ /* 0x0084e60000001000 */
[----:B------:R-:W-:-:S04]  /*105c0*/  SHF.L.U32 R3, R3, 0x1f, RZ ;  /* 0x0000001f03037819 */ /* 0x000fc800000006ff */
[----:B------:R-:W5:Y:S02]  /*105d0*/  SYNCS.PHASECHK.TRANS64.TRYWAIT P0, [R26+URZ+0x280c8], R3 ;  /* 0x0280c8031a0075a7 */ /* 0x000f6400080011ff */
[----:B--23-5:R-:W-:Y:S05]  /*105e0*/  @!P0 BRA `(.L_x_242) ;  /* 0x00000118005c8947 */ /* 0x02cfea0003800000 */
.L_x_440:
[----:B------:R-:W2:Y:S01]  /*105f0*/  LDCU UR4, c[0x0][0x708] ;  /* 0x0000e100ff0477ac */ /* 0x000ea20008000800 */
[----:B------:R-:W-:Y:S01]  /*10600*/  FFMA R0, -R24, R5, 1 ;  /* 0x3f80000018007423 */ /* 0x000fe20000000105 */
[----:B------:R-:W-:Y:S03]  /*10610*/  BSSY.RECONVERGENT B2, `(.L_x_243) ;  /* 0x000000b000027945 */ /* 0x000fe60003800200 */
[----:B------:R-:W-:Y:S01]  /*10620*/  FFMA R0, R5, R0, R5 ;  /* 0x0000000005007223 */ /* 0x000fe20000000005 */
[----:B--2---:R-:W-:-:S03]  /*10630*/  MOV R3, UR4 ;  /* 0x0000000400037c02 */ /* 0x004fc60008000f00 */
[----:B------:R-:W-:Y:S01]  /*10640*/  FFMA R23, R0, UR4, RZ ;  /* 0x0000000400177c23 */ /* 0x000fe200080000ff */
[----:B------:R-:W2:Y:S03]  /*10650*/  FCHK P0, R3, R24 ;  /* 0x0000001803007302 */ /* 0x000ea60000000000 */
[----:B------:R-:W-:-:S04]  /*10660*/  FFMA R4, -R24, R23, UR4 ;  /* 0x0000000418047e23 */ /* 0x000fc80008000117 */
[----:B------:R-:W-:Y:S01]  /*10670*/  FFMA R23, R0, R4, R23 ;  /* 0x0000000400177223 */ /* 0x000fe20000000017 */
[----:B--2---:R-:W-:Y:S06]  /*10680*/  @!P0 BRA `(.L_x_244) ;  /* 0x00000000000c8947 */ /* 0x004fec0003800000 */
[----:B------:R-:W-:Y:S02]  /*10690*/  MOV R4, 0x106b0 ;  /* 0x000106b000047802 */ /* 0x000fe40000000f00 */
[----:B-1--4-:R-:W-:Y:S05]  /*106a0*/  CALL.REL.NOINC `($__internal_3_$__cuda_sm3x_div_rn_noftz_f32_slowpath) ;  /* 0x0000012000d47944 */ /* 0x012fea0003c00000 */
[----:B------:R-:W-:Y:S02]  /*106b0*/  MOV R23, R0 ;  /* 0x0000000000177202 */ /* 0x000fe40000000f00 */
.L_x_244:
[----:B------:R-:W-:Y:S05]  /*106c0*/  BSYNC.RECONVERGENT B2 ;  /* 0x0000000000027941 */ /* 0x000fea0003800200 */
.L_x_243:
[----:B------:R-:W-:-:S05]  /*106d0*/  VIADD R0, R22, 0x180 ;  /* 0x0000018016007836 */ /* 0x000fca0000000000 */
[----:B------:R-:W-:-:S04]  /*106e0*/  SHF.R.U32.HI R0, RZ, 0x15, R0 ;  /* 0x00000015ff007819 */ /* 0x000fc80000011600 */
[----:B------:R-:W-:-:S13]  /*106f0*/  ISETP.NE.AND P0, PT, R29, R0, PT ;  /* 0x000000001d00720c */ /* 0x000fda0003f05270 */
[----:B------:R-:W-:Y:S05]  /*10700*/  @!P0 BRA `(.L_x_245) ;  /* 0x0000000000408947 */ /* 0x000fea0003800000 */
[----:B------:R-:W-:Y:S01]  /*10710*/  MOV R14, 0x8 ;  /* 0x00000008000e7802 */ /* 0x000fe20000000f00 */
[----:B------:R-:W2:Y:S01]  /*10720*/  LDCU.64 UR8, c[0x4][0xb0] ;  /* 0x01001600ff0877ac */ /* 0x000ea20008000a00 */
[----:B------:R-:W-:Y:S02]  /*10730*/  HFMA2 R12, -RZ, RZ, 0, 5.9604644775390625e-08 ;  /* 0x00000001ff0c7431 */ /* 0x000fe400000001ff */
[----:B------:R-:W-:Y:S01]  /*10740*/  IMAD.MOV.U32 R8, RZ, RZ, 0x192 ;  /* 0x00000192ff087424 */ /* 0x000fe200078e00ff */
[----:B------:R-:W3:Y:S01]  /*10750*/  LDCU.64 UR6, c[0x4][0xb8] ;  /* 0x01001700ff0677ac */ /* 0x000ee20008000a00 */
[----:B------:R-:W1:Y:S01]  /*10760*/  LDC.64 R14, c[0x4][R14] ;  /* 0x010000000e0e7b82 */ /* 0x000e620000000a00 */
        /* <DEDUP_REMOVED lines=10> */
.L_x_245:
[----:B------:R-:W-:Y:S05]  /*10810*/  WARPSYNC.ALL ;  /* 0x0000000000007948 */ /* 0x000fea0003800000 */
[----:B------:R-:W-:Y:S02]  /*10820*/  R2UR UR4, R22 ;  /* 0x00000000160472ca */ /* 0x000fe400000e0000 */
[C---:B------:R-:W-:Y:S02]  /*10830*/  IADD3 R40, P0, PT, R28.reuse, 0x8010, RZ ;  /* 0x000080101c287810 */ /* 0x040fe40007f1e0ff */
[----:B------:R-:W-:-:S03]  /*10840*/  IADD3 R3, P1, PT, R28, 0x8000, RZ ;  /* 0x000080001c037810 */ /* 0x000fc60007f3e0ff */
[--C-:B------:R-:W-:Y:S02]  /*10850*/  IMAD.X R41, RZ, RZ, R31.reuse, P0 ;  /* 0x000000ffff297224 */ /* 0x100fe400000e061f */
[----:B------:R-:W-:-:S04]  /*10860*/  IMAD.X R39, RZ, RZ, R31, P1 ;  /* 0x000000ffff277224 */ /* 0x000fc800008e061f */
[----:B------:R-:W2:Y:S01]  /*10870*/  LDTM.x16 R4, tmem[UR4+0x180] ;  /* 0x00018004000479ee */ /* 0x000ea20008240000 */
[----:B------:R-:W-:-:S04]  /*10880*/  SHF.R.U64 R0, R3, 0x3, R39 ;  /* 0x0000000303007819 */ /* 0x000fc80000001227 */
[----:B------:R-:W-:Y:S01]  /*10890*/  LOP3.LUT R38, R3, 0x70, R0, 0x78, !PT ;  /* 0x0000007003267812 */ /* 0x000fe200078e7800 */
[----:B------:R-:W-:-:S05]  /*108a0*/  VIADD R0, R22, 0x190 ;  /* 0x0000019016007836 */ /* 0x000fca0000000000 */
[----:B------:R-:W-:-:S04]  /*108b0*/  SHF.R.U32.HI R0, RZ, 0x15, R0 ;  /* 0x00000015ff007819 */ /* 0x000fc80000011600 */
[----:B------:R-:W-:Y:S01]  /*108c0*/  ISETP.NE.AND P0, PT, R29, R0, PT ;  /* 0x000000001d00720c */ /* 0x000fe20003f05270 */
[C---:B--2---:R-:W-:Y:S01]  /*108d0*/  FMUL2 R20, R23.reuse.F32, R8.F32x2.HI_LO ;  /* 0x000000081714724a */ /* 0x044fe20000040000 */
[C---:B------:R-:W-:Y:S01]  /*108e0*/  SHF.R.U64 R9, R40.reuse, 0x3, R41 ;  /* 0x0000000328097819 */ /* 0x040fe20000001229 */
[C---:B------:R-:W-:Y:S02]  /*108f0*/  FMUL2 R4, R23.reuse.F32, R4.F32x2.HI_LO ;  /* 0x000000041704724a */ /* 0x040fe40000040000 */
[C---:B------:R-:W-:Y:S01]  /*10900*/  FMUL2 R6, R23.reuse.F32, R6.F32x2.HI_LO ;  /* 0x000000061706724a */ /* 0x040fe20000040000 */
[----:B------:R-:W-:Y:S01]  /*10910*/  LOP3.LUT R40, R40, 0x70, R9, 0x78, !PT ;  /* 0x0000007028287812 */ /* 0x000fe200078e7809 */
[----:B----4-:R-:W-:Y:S01]  /*10920*/  FMUL2 R36, R23.F32, R10.F32x2.HI_LO ;  /* 0x0000000a1724724a */ /* 0x010fe20000040000 */
[----:B------:R-:W-:Y:S01]  /*10930*/  F2FP.F16.F32.PACK_AB R8, R5, R4 ;  /* 0x000000040508723e */ /* 0x000fe200000000ff */
[----:B------:R-:W-:Y:S01]  /*10940*/  FMUL2 R12, R23.F32, R12.F32x2.HI_LO ;  /* 0x0000000c170c724a */ /* 0x000fe20000040000 */
[----:B------:R-:W-:Y:S01]  /*10950*/  F2FP.F16.F32.PACK_AB R9, R7, R6 ;  /* 0x000000060709723e */ /* 0x000fe200000000ff */
[----:B------:R-:W-:Y:S01]  /*10960*/  FMUL2 R14, R23.F32, R14.F32x2.HI_LO ;  /* 0x0000000e170e724a */ /* 0x000fe20000040000 */
[----:B------:R-:W-:Y:S01]  /*10970*/  F2FP.F16.F32.PACK_AB R10, R21, R20 ;  /* 0x00000014150a723e */ /* 0x000fe200000000ff */
[----:B------:R-:W-:Y:S01]  /*10980*/  FMUL2 R16, R23.F32, R16.F32x2.HI_LO ;  /* 0x000000101710724a */ /* 0x000fe20000040000 */
        /* <DEDUP_REMOVED lines=10> */
[----:B------:R-:W3:Y:S01]  /*10a30*/  LDCU.64 UR8, c[0x4][0xb0] ;  /* 0x01001600ff0877ac */ /* 0x000ee20008000a00 */
[----:B------:R-:W-:Y:S02]  /*10a40*/  HFMA2 R12, -RZ, RZ, 0, 5.9604644775390625e-08 ;  /* 0x00000001ff0c7431 */ /* 0x000fe400000001ff */
[----:B--2---:R-:W-:Y:S01]  /*10a50*/  IMAD.MOV.U32 R8, RZ, RZ, 0x192 ;  /* 0x00000192ff087424 */ /* 0x004fe200078e00ff */
[----:B------:R-:W2:Y:S01]  /*10a60*/  LDCU.64 UR6, c[0x4][0xb8] ;  /* 0x01001700ff0677ac */ /* 0x000ea20008000a00 */
[----:B------:R-:W4:Y:S01]  /*10a70*/  LDC.64 R14, c[0x4][R14] ;  /* 0x010000000e0e7b82 */ /* 0x000f220000000a00 */
[----:B------:R-:W-:Y:S01]  /*10a80*/  IMAD.MOV.U32 R13, RZ, RZ, RZ ;  /* 0x000000ffff0d7224 */ /* 0x000fe200078e00ff */
[----:B------:R-:W5:Y:S01]  /*10a90*/  LDCU.64 UR4, c[0x4][0x40] ;  /* 0x01000800ff0477ac */ /* 0x000f620008000a00 */
[----:B---3--:R-:W-:Y:S01]  /*10aa0*/  IMAD.U32 R4, RZ, RZ, UR8 ;  /* 0x00000008ff047e24 */ /* 0x008fe2000f8e00ff */
[----:B------:R-:W-:Y:S01]  /*10ab0*/  MOV R5, UR9 ;  /* 0x0000000900057c02 */ /* 0x000fe20008000f00 */
[----:B--2---:R-:W-:Y:S01]  /*10ac0*/  IMAD.U32 R6, RZ, RZ, UR6 ;  /* 0x00000006ff067e24 */ /* 0x004fe2000f8e00ff */
[----:B------:R-:W-:Y:S01]  /*10ad0*/  MOV R7, UR7 ;  /* 0x0000000700077c02 */ /* 0x000fe20008000f00 */
[----:B-----5:R-:W-:Y:S01]  /*10ae0*/  IMAD.U32 R10, RZ, RZ, UR4 ;  /* 0x00000004ff0a7e24 */ /* 0x020fe2000f8e00ff */
[----:B------:R-:W-:-:S02]  /*10af0*/  MOV R11, UR5 ;  /* 0x00000005000b7c02 */ /* 0x000fc40008000f00 */
[----:B------:R-:W-:-:S07]  /*10b00*/  LEPC R20, `(.L_x_246) ;  /* 0x000000001014794e */ /* 0x000fce0000000000 */
[----:B-1--4-:R-:W-:Y:S05]  /*10b10*/  CALL.ABS.NOINC R14 ;  /* 0x000000000e007343 */ /* 0x012fea0003c00000 */
.L_x_246:
[----:B------:R-:W-:Y:S05]  /*10b20*/  WARPSYNC.ALL ;  /* 0x0000000000007948 */ /* 0x000fea0003800000 */
[----:B------:R-:W-:Y:S02]  /*10b30*/  R2UR UR4, R22 ;  /* 0x00000000160472ca */ /* 0x000fe400000e0000 */
[C---:B--2---:R-:W-:Y:S02]  /*10b40*/  IADD3 R40, P0, PT, R28.reuse, 0x8030, RZ ;  /* 0x000080301c287810 */ /* 0x044fe40007f1e0ff */
        /* <DEDUP_REMOVED lines=14> */
[----:B------:R-:W-:Y:S01]  /*10c30*/  FMUL2 R36, R23.F32, R10.F32x2.HI_LO ;  /* 0x0000000a1724724a */ /* 0x000fe20000040000 */
        /* <DEDUP_REMOVED lines=31> */
.L_x_247:
        /* <DEDUP_REMOVED lines=49> */
.L_x_248:
        /* <DEDUP_REMOVED lines=49> */
.L_x_249:
        /* <DEDUP_REMOVED lines=49> */
.L_x_250:
        /* <DEDUP_REMOVED lines=49> */
.L_x_251:
        /* <DEDUP_REMOVED lines=49> */
.L_x_252:
[----:B------:R-:W3:Y:S01]  /*11d80*/  LDCU.64 UR4, c[0x0][0x880] ;  /* 0x00011000ff0477ac */ /* 0x000ee20008000a00 */
[C---:B------:R-:W-:Y:S02]  /*11d90*/  IADD3 R3, P2, PT, R28.reuse, 0x8460, RZ ;  /* 0x000084601c037810 */ /* 0x040fe40007f5e0ff */
[----:B------:R-:W-:-:S03]  /*11da0*/  IADD3 R30, P1, PT, R28, 0x8470, RZ ;  /* 0x000084701c1e7810 */ /* 0x000fc60007f3e0ff */
[--C-:B------:R-:W-:Y:S02]  /*11db0*/  IMAD.X R37, RZ, RZ, R31.reuse, P2 ;  /* 0x000000ffff257224 */ /* 0x100fe400010e061f */
[----:B------:R-:W-:-:S03]  /*11dc0*/  IMAD.X R31, RZ, RZ, R31, P1 ;  /* 0x000000ffff1f7224 */ /* 0x000fc600008e061f */
[----:B------:R-:W-:-:S04]  /*11dd0*/  SHF.R.U64 R0, R3, 0x3, R37 ;  /* 0x0000000303007819 */ /* 0x000fc80000001225 */
[----:B------:R-:W-:Y:S02]  /*11de0*/  LOP3.LUT R36, R3, 0x70, R0, 0x78, !PT ;  /* 0x0000007003247812 */ /* 0x000fe400078e7800 */
[----:B---3--:R-:W-:-:S04]  /*11df0*/  ISETP.NE.U32.AND P0, PT, RZ, UR4, PT ;  /* 0x00000004ff007c0c */ /* 0x008fc8000bf05070 */
[----:B------:R-:W-:Y:S01]  /*11e00*/  ISETP.NE.AND.EX P0, PT, RZ, UR5, PT, P0 ;  /* 0x00000005ff007c0c */ /* 0x000fe2000bf05300 */
[----:B------:R-:W-:Y:S05]  /*11e10*/  WARPSYNC.ALL ;  /* 0x0000000000007948 */ /* 0x000fea0003800000 */
[----:B------:R-:W-:-:S13]  /*11e20*/  R2UR UR4, R22 ;  /* 0x00000000160472ca */ /* 0x000fda00000e0000 */
[----:B--2---:R-:W2:Y:S02]  /*11e30*/  LDTM.x16 R4, tmem[UR4+0x1f0] ;  /* 0x0001f004000479ee */ /* 0x004ea40008240000 */
        /* <DEDUP_REMOVED lines=20> */
[----:B------:R-:W-:Y:S01]  /*11f80*/  @!PT LDS RZ, [RZ] ;  /* 0x00000000fffff984 */ /* 0x000fe20000000800 */
[----:B------:R-:W-:Y:S01]  /*11f90*/  @!PT LDS RZ, [RZ] ;  /* 0x00000000fffff984 */ /* 0x000fe20000000800 */
[----:B------:R-:W-:Y:S01]  /*11fa0*/  @!PT LDS RZ, [RZ] ;  /* 0x00000000fffff984 */ /* 0x000fe20000000800 */
[----:B------:R-:W-:Y:S01]  /*11fb0*/  @!PT LDS RZ, [RZ] ;  /* 0x00000000fffff984 */ /* 0x000fe20000000800 */
[----:B------:R3:W-:Y:S06]  /*11fc0*/  MEMBAR.ALL.CTA ;  /* 0x0000000000007992 */ /* 0x0007ec0000008000 */
[----:B---3--:R-:W3:Y:S01]  /*11fd0*/  FENCE.VIEW.ASYNC.S ;  /* 0x00000000000073c6 */ /* 0x008ee20000000000 */
[----:B------:R-:W-:Y:S05]  /*11fe0*/  @!P0 BRA `(.L_x_253) ;  /* 0x0000000400008947 */ /* 0x000fea0003800000 */
[----:B------:R-:W-:Y:S01]  /*11ff0*/  FSETP.GEU.AND P0, PT, R24, 1.175494350822287508e-38, PT ;  /* 0x008000001800780b */ /* 0x000fe20003f0e000 */
[----:B------:R-:W4:Y:S01]  /*12000*/  LDCU UR4, c[0x0][0x380] ;  /* 0x00007000ff0477ac */ /* 0x000f220008000800 */
[----:B------:R-:W-:Y:S01]  /*12010*/  MOV R0, 0x3e055027 ;  /* 0x3e05502700007802 */ /* 0x000fe20000000f00 */
[----:B------:R-:W-:Y:S01]  /*12020*/  BSSY.RECONVERGENT B0, `(.L_x_253) ;  /* 0x000003c000007945 */ /* 0x000fe20003800200 */
[----:B--2---:R-:W-:Y:S01]  /*12030*/  FSEL R5, RZ, -23, P0 ;  /* 0xc1b80000ff057808 */ /* 0x004fe20000000000 */
[----:B------:R-:W2:Y:S01]  /*12040*/  LDCU UR5, c[0x0][0x700] ;  /* 0x0000e000ff0577ac */ /* 0x000ea20008000800 */
[----:B------:R-:W-:-:S07]  /*12050*/  LEA R2, R35, R2, 0x8 ;  /* 0x0000000223027211 */ /* 0x000fce00078e40ff */
        /* <DEDUP_REMOVED lines=22> */
[----:B------:R-:W-:-:S04]  /*121c0*/  IADD3 R3, PT, PT, R2, 0x80, RZ ;  /* 0x0000008002037810 */ /* 0x000fc80007ffe0ff */
[----:B----4-:R-:W-:Y:S02]  /*121d0*/  ISETP.GE.AND P0, PT, R3, UR4, PT ;  /* 0x0000000403007c0c */ /* 0x010fe4000bf06270 */
[----:B------:R-:W-:-:S05]  /*121e0*/  FSEL R4, R4, -INF , P1 ;  /* 0xff80000004047808 */ /* 0x000fca0000800000 */
[----:B--2---:R-:W-:-:S06]  /*121f0*/  FFMA R25, R25, UR5, R4 ;  /* 0x0000000519197c23 */ /* 0x004fcc0008000004 */
[----:B------:R-:W-:Y:S05]  /*12200*/  @P0 BRA `(.L_x_254) ;  /* 0x0000000000740947 */ /* 0x000fea0003800000 */
[----:B------:R-:W2:Y:S01]  /*12210*/  LDCU UR4, c[0x0][0x38c] ;  /* 0x00007180ff0477ac */ /* 0x000ea20008000800 */
[----:B------:R-:W4:Y:S01]  /*12220*/  LDCU UR5, c[0x0][0x890] ;  /* 0x00011200ff0577ac */ /* 0x000f220008000800 */
[----:B------:R-:W5:Y:S01]  /*12230*/  LDCU.64 UR6, c[0x0][0x888] ;  /* 0x00011100ff0677ac */ /* 0x000f620008000a00 */
[----:B--2---:R-:W2:Y:S01]  /*12240*/  I2F.U32.RP R6, UR4 ;  /* 0x0000000400067d06 */ /* 0x004ea20008209000 */
[----:B------:R-:W-:Y:S01]  /*12250*/  ISETP.NE.U32.AND P0, PT, RZ, UR4, PT ;  /* 0x00000004ff007c0c */ /* 0x000fe2000bf05070 */
[----:B----4-:R-:W-:-:S06]  /*12260*/  IMAD R3, R32, UR5, R3 ;  /* 0x0000000520037c24 */ /* 0x010fcc000f8e0203 */
[----:B--2---:R-:W2:Y:S02]  /*12270*/  MUFU.RCP R4, R6 ;  /* 0x0000000600047308 */ /* 0x004ea40000001000 */
[----:B--2---:R-:W-:-:S06]  /*12280*/  IADD3 R4, PT, PT, R4, 0xffffffe, RZ ;  /* 0x0ffffffe04047810 */ /* 0x004fcc0007ffe0ff */
[----:B------:R2:W4:Y:S02]  /*12290*/  F2I.FTZ.U32.TRUNC.NTZ R5, R4 ;  /* 0x0000000400057305 */ /* 0x000524000021f000 */
[----:B--2---:R-:W-:Y:S01]  /*122a0*/  HFMA2 R4, -RZ, RZ, 0, 0 ;  /* 0x00000000ff047431 */ /* 0x004fe200000001ff */
[----:B----4-:R-:W-:-:S05]  /*122b0*/  IADD3 R0, PT, PT, RZ, -R5, RZ ;  /* 0x80000005ff007210 */ /* 0x010fca0007ffe0ff */
[----:B------:R-:W-:-:S04]  /*122c0*/  IMAD R7, R0, UR4, RZ ;  /* 0x0000000400077c24 */ /* 0x000fc8000f8e02ff */
[----:B------:R-:W-:Y:S02]  /*122d0*/  IMAD.HI.U32 R0, R5, R7, R4 ;  /* 0x0000000705007227 */ /* 0x000fe400078e0004 */
[----:B------:R-:W2:Y:S04]  /*122e0*/  LDC.64 R4, c[0x0][0x880] ;  /* 0x00022000ff047b82 */ /* 0x000ea80000000a00 */
        /* <DEDUP_REMOVED lines=10> */
[----:B-----5:R-:W-:-:S04]  /*12390*/  IMAD R3, R0, UR7, R3 ;  /* 0x0000000700037c24 */ /* 0x020fc8000f8e0203 */
[----:B------:R-:W-:-:S04]  /*123a0*/  IMAD R2, R2, UR4, R33 ;  /* 0x0000000402027c24 */ /* 0x000fc8000f8e0221 */
[----:B------:R-:W-:-:S04]  /*123b0*/  IMAD R3, R2, UR6, R3 ;  /* 0x0000000602037c24 */ /* 0x000fc8000f8e0203 */
[----:B--2---:R-:W-:-:S05]  /*123c0*/  IMAD.WIDE.U32 R4, R3, 0x4, R4 ;  /* 0x0000000403047825 */ /* 0x004fca00078e0004 */
[----:B------:R2:W-:Y:S02]  /*123d0*/  STG.E desc[UR46][R4.64], R25 ;  /* 0x0000001904007986 */ /* 0x0005e4000c10192e */
.L_x_254:
[----:B------:R-:W-:Y:S05]  /*123e0*/  BSYNC.RECONVERGENT B0 ;  /* 0x0000000000007941 */ /* 0x000fea0003800200 */
.L_x_253:
[----:B------:R-:W-:Y:S01]  /*123f0*/  UISETP.NE.AND UP0, UPT, UR41, URZ, UPT ;  /* 0x000000ff2900728c */ /* 0x000fe2000bf05270 */
[----:B------:R-:W-:-:S08]  /*12400*/  NOP ;  /* 0x0000000000007918 */ /* 0x000fd00000000000 */
[----:B------:R-:W-:Y:S05]  /*12410*/  BRA.U UP0, `(.L_x_255) ;  /* 0x0000000100087547 */ /* 0x000fea000b800000 */
[----:B------:R-:W-:Y:S05]  /*12420*/  BPT.TRAP 0x1 ;  /* 0x000000040000795c */ /* 0x000fea0000300000 */
[----:B------:R-:W-:Y:S05]  /*12430*/  BPT.TRAP 0x1 ;  /* 0x000000040000795c */ /* 0x000fea0000300000 */
.L_x_255:
[----:B------:R-:W-:Y:S01]  /*12440*/  IADD3 R0, PT, PT, R26, 0x280a8, RZ ;  /* 0x000280a81a007810 */ /* 0x000fe20007ffe0ff */
[----:B------:R-:W-:-:S03]  /*12450*/  UISETP.NE.AND UP0, UPT, UR41, URZ, UPT ;  /* 0x000000ff2900728c */ /* 0x000fc6000bf05270 */
[----:B------:R-:W-:-:S04]  /*12460*/  PRMT R0, R27, 0x654, R0 ;  /* 0x000006541b007816 */ /* 0x000fc80000000000 */
[----:B---3--:R3:W-:Y:S02]  /*12470*/  SYNCS.ARRIVE.TRANS64.RED.A1T0 RZ, [R0+URZ], RZ ;  /* 0x000000ff00ff79a7 */ /* 0x0087e400081004ff */
[----:B------:R-:W-:Y:S05]  /*12480*/  BRA.U UP0, `(.L_x_256) ;  /* 0x0000000100047547 */ /* 0x000fea000b800000 */
[----:B------:R-:W-:Y:S05]  /*12490*/  BPT.TRAP 0x1 ;  /* 0x000000040000795c */ /* 0x000fea0000300000 */
.L_x_256:
[----:B------:R-:W-:Y:S01]  /*124a0*/  SYNCS.ARRIVE.TRANS64.A1T0 RZ, [R26+URZ+0x280b8], RZ ;  /* 0x0280b8ff1aff79a7 */ /* 0x000fe200081000ff */
[----:B------:R-:W-:Y:S05]  /*124b0*/  EXIT ;  /* 0x000000000000794d */ /* 0x000fea0003800000 */
.L_x_27:
[----:B------:R-:W-:-:S08]  /*124c0*/  NOP ;  /* 0x0000000000007918 */ /* 0x000fd00000000000 */
[----:B------:R-:W1:Y:S02]  /*124d0*/  USETMAXREG.TRY_ALLOC.CTAPOOL UP0, 0xc0 ;  /* 0x000000c0000079c8 */ /* 0x000e640008000600 */
[----:B-1----:R-:W-:Y:S05]  /*124e0*/  BRA.U !UP0, `(.L_x_27) ;  /* 0xfffffffd08f47547 */ /* 0x002fea000b83ffff */
[----:B------:R-:W1:Y:S01]  /*124f0*/  S2UR UR6, SR_CTAID.X ;  /* 0x00000000000679c3 */ /* 0x000e620000002500 */
[----:B------:R-:W2:Y:S02]  /*12500*/  LDCU.64 UR4, c[0x0][0x380] ;  /* 0x00007000ff0477ac */ /* 0x000ea40008000a00 */
[----:B--2---:R-:W-:Y:S02]  /*12510*/  UISETP.NE.AND UP0, UPT, UR5, URZ, UPT ;  /* 0x000000ff0500728c */ /* 0x004fe4000bf05270 */
[----:B-1----:R-:W-:-:S04]  /*12520*/  USHF.L.U32 UR6, UR6, 0x8, URZ ;  /* 0x0000000806067899 */ /* 0x002fc800080006ff */
[----:B------:R-:W-:-:S06]  /*12530*/  UISETP.GE.U32.OR UP0, UPT, UR6, UR4, !UP0 ;  /* 0x000000040600728c */ /* 0x000fcc000c706470 */
[----:B------:R-:W-:-:S13]  /*12540*/  PLOP3.LUT P0, PT, PT, PT, UP0, 0x80, 0x8 ;  /* 0x000000000008781c */ /* 0x000fda0003f0f008 */
[----:B------:R-:W-:Y:S05]  /*12550*/  @P0 EXIT ;  /* 0x000000000000094d */ /* 0x000fea0003800000 */
[----:B------:R-:W-:Y:S02]  /*12560*/  UIADD3 UR6, UPT, UPT, UR5, 0x7f, URZ ;  /* 0x0000007f05067890 */ /* 0x000fe4000fffe0ff */
[----:B------:R-:W-:Y:S02]  /*12570*/  ULOP3.LUT UP0, URZ, UR5, 0x7f, URZ, 0xc0, !UPT ;  /* 0x0000007f05ff7892 */ /* 0x000fe4000f80c0ff */
[----:B------:R-:W-:Y:S02]  /*12580*/  UISETP.NE.AND UP1, UPT, UR40, URZ, UPT ;  /* 0x000000ff2800728c */ /* 0x000fe4000bf25270 */
[----:B------:R-:W-:Y:S02]  /*12590*/  USHF.R.S32.HI UR4, URZ, 0x1f, UR6 ;  /* 0x0000001fff047899 */ /* 0x000fe40008011406 */
[----:B------:R-:W-:Y:S02]  /*125a0*/  USEL UR7, UR11, UR10, UP1 ;  /* 0x0000000a0b077287 */ /* 0x000fe40008800000 */
[----:B------:R-:W-:-:S02]  /*125b0*/  ULEA.HI UR4, UR4, UR6, URZ, 0x7 ;  /* 0x0000000604047291 */ /* 0x000fc4000f8f38ff */
[----:B------:R-:W-:Y:S02]  /*125c0*/  ULOP3.LUT UR47, UR7, 0x1, URZ, 0xc0, !UPT ;  /* 0x00000001072f7892 */ /* 0x000fe4000f8ec0ff */
[----:B------:R-:W-:Y:S02]  /*125d0*/  @UP0 ULEA.HI.SX32 UR6, UR4, 0xffffffff, 0x19 ;  /* 0xffffffff04060891 */ /* 0x000fe4000f8fcaff */
[----:B------:R-:W-:Y:S02]  /*125e0*/  @!UP0 USHF.R.S32.HI UR6, URZ, 0x7, UR4 ;  /* 0x00000007ff068899 */ /* 0x000fe40008011404 */
[----:B------:R-:W-:-:S09]  /*125f0*/  UISETP.NE.U32.AND UP0, UPT, UR47, 0x1, UPT ;  /* 0x000000012f00788c */ /* 0x000fd2000bf05070 */
[----:B------:R-:W-:Y:S05]  /*12600*/  BRA.U !UP0, `(.L_x_257) ;  /* 0x0000000108047547 */ /* 0x000fea000b800000 */
[----:B------:R-:W-:Y:S05]  /*12610*/  BPT.TRAP 0x1 ;  /* 0x000000040000795c */ /* 0x000fea0000300000 */
.L_x_257:
[----:B------:R-:W1:Y:S01]  /*12620*/  S2UR UR5, SR_CgaCtaId ;  /* 0x00000000000579c3 */ /* 0x000e620000008800 */
[----:B------:R-:W-:Y:S01]  /*12630*/  UISETP.NE.AND UP0, UPT, UR40, URZ, UPT ;  /* 0x000000ff2800728c */ /* 0x000fe2000bf05270 */
[----:B------:R-:W-:Y:S01]  /*12640*/  MOV R3, 0x1 ;  /* 0x0000000100037802 */ /* 0x000fe20000000f00 */
[----:B------:R-:W-:Y:S01]  /*12650*/  UMOV UR4, 0x400 ;  /* 0x0000040000047882 */ /* 0x000fe20000000000 */
[----:B------:R-:W-:Y:S02]  /*12660*/  UMOV UR46, 0x1 ;  /* 0x00000001002e7882 */ /* 0x000fe40000000000 */
[----:B------:R-:W-:Y:S01]  /*12670*/  SHF.L.U32 R3, R3, 0x1f, RZ ;  /* 0x0000001f03037819 */ /* 0x000fe200000006ff */
[----:B-1----:R-:W-:-:S04]  /*12680*/  ULEA UR5, UR5, UR4, 0x18 ;  /* 0x0000000405057291 */ /* 0x002fc8000f8ec0ff */
[----:B------:R-:W-:Y:S02]  /*12690*/  UIADD3 UR4, UPT, UPT, UR5, 0x28078, URZ ;  /* 0x0002807805047890 */ /* 0x000fe4000fffe0ff */
[----:B------:R-:W-:-:S09]  /*126a0*/  @!UP0 UIADD3 UR4, UPT, UPT, UR5, 0x28088, URZ ;  /* 0x0002808805048890 */ /* 0x000fd2000fffe0ff */
[----:B------:R-:W1:Y:S02]  /*126b0*/  SYNCS.PHASECHK.TRANS64.TRYWAIT P0, [UR4], R3 ;  /* 0x00000003ff0075a7 */ /* 0x000e640008001104 */
[----:B-1----:R-:W-:Y:S05]  /*126c0*/  @!P0 BRA `(.L_x_258) ;  /* 0x000000f800388947 */ /* 0x002fea0003800000 */
.L_x_442:
[----:B------:R-:W-:Y:S01]  /*126d0*/  UISETP.GE.AND UP0, UPT, UR6, 0x1, UPT ;  /* 0x000000010600788c */ /* 0x000fe2000bf06270 */
[----:B------:R-:W-:Y:S01]  /*126e0*/  HFMA2 R2, -RZ, RZ, 0, 0 ;  /* 0x00000000ff027431 */ /* 0x000fe200000001ff */
[----:B------:R-:W-:Y:S01]  /*126f0*/  MOV R17, 0xff800000 ;  /* 0xff80000000117802 */ /* 0x000fe20000000f00 */
[----:B------:R-:W-:Y:S01]  /*12700*/  HFMA2 R16, -RZ, RZ, 0, 0 ;  /* 0x00000000ff107431 */ /* 0x000fe200000001ff */
[----:B------:R-:W-:Y:S01]  /*12710*/  UMOV UR45, 0x1 ;  /* 0x00000001002d7882 */ /* 0x000fe20000000000 */
[----:B------:R-:W-:Y:S01]  /*12720*/  UMOV UR43, URZ ;  /* 0x000000ff002b7c82 */ /* 0x000fe20008000000 */
[----:B------:R-:W-:-:S03]  /*12730*/  UMOV UR42, URZ ;  /* 0x000000ff002a7c82 */ /* 0x000fc60008000000 */
[----:B------:R-:W-:Y:S05]  /*12740*/  BRA.U !UP0, `(.L_x_259) ;  /* 0x00000045089c7547 */ /* 0x000fea000b800000 */
[----:B------:R-:W-:Y:S01]  /*12750*/  USHF.L.U32 UR4, UR6, 0x7, URZ ;  /* 0x0000000706047899 */ /* 0x000fe200080006ff */
[----:B------:R-:W-:Y:S01]  /*12760*/  MOV R16, RZ ;  /* 0x000000ff00107202 */ /* 0x000fe20000000f00 */
[----:B------:R-:W2:Y:S01]  /*12770*/  LDCU UR37, c[0x0][0x704] ;  /* 0x0000e080ff2577ac */ /* 0x000ea20008000800 */
[----:B------:R-:W-:-:S03]  /*12780*/  MOV R156, 0xff800000 ;  /* 0xff800000009c7802 */ /* 0x000fc60000000f00 */
[----:B------:R-:W-:Y:S01]  /*12790*/  MOV R2, UR4 ;  /* 0x0000000400027c02 */ /* 0x000fe20008000f00 */
[----:B------:R-:W3:Y:S01]  /*127a0*/  LDCU UR51, c[0x0][0x384] ;  /* 0x00007080ff3377ac */ /* 0x000ee20008000800 */
[----:B------:R-:W-:Y:S01]  /*127b0*/  UIADD3 UR41, UPT, UPT, UR6, -0x1, URZ ;  /* 0xffffffff06297890 */ /* 0x000fe2000fffe0ff */
[----:B------:R-:W-:Y:S01]  /*127c0*/  UMOV UR42, URZ ;  /* 0x000000ff002a7c82 */ /* 0x000fe20008000000 */
[----:B------:R-:W-:Y:S01]  /*127d0*/  UMOV UR45, 0x1 ;  /* 0x00000001002d7882 */ /* 0x000fe20000000000 */
[----:B------:R-:W-:Y:S01]  /*127e0*/  UMOV UR46, 0x1 ;  /* 0x00000001002e7882 */ /* 0x000fe20000000000 */
[----:B------:R-:W-:-:S08]  /*127f0*/  UMOV UR43, URZ ;  /* 0x000000ff002b7c82 */ /* 0x000fd00008000000 */
.L_x_280:
[----:B------:R-:W4:Y:S01]  /*12800*/  S2R R56, SR_TID.X ;  /* 0x0000000000387919 */ /* 0x000f220000002100 */
[----:B------:R-:W-:Y:S01]  /*12810*/  UISETP.NE.AND UP0, UPT, UR40, URZ, UPT ;  /* 0x000000ff2800728c */ /* 0x000fe2000bf05270 */
[----:B------:R-:W-:-:S03]  /*12820*/  UMOV UR4, 0x20 ;  /* 0x0000002000047882 */ /* 0x000fc60000000000 */
[----:B------:R-:W-:Y:S02]  /*12830*/  USEL UR4, UR4, 0xa0, UP0 ;  /* 0x000000a004047887 */ /* 0x000fe40008000000 */
[----:B------:R-:W-:Y:S01]  /*12840*/  USEL UR5, UR43, UR42, UP0 ;  /* 0x0000002a2b057287 */ /* 0x000fe20008000000 */
[----:B----4-:R-:W-:-:S05]  /*12850*/  IMAD.U32 R18, R56, 0x10000, RZ ;  /* 0x0001000038127824 */ /* 0x010fca00078e00ff */
[----:B------:R-:W-:-:S05]  /*12860*/  LOP3.LUT R18, R18, 0x600000, RZ, 0xc0, !PT ;  /* 0x0060000012127812 */ /* 0x000fca00078ec0ff */
[----:B-1----:R-:W-:Y:S01]  /*12870*/  VIADD R0, R18, UR4 ;  /* 0x0000000412007c36 */ /* 0x002fe20008000000 */
[----:B------:R-:W-:-:S04]  /*12880*/  USEL UR4, UR48, UR50, UP0 ;  /* 0x0000003230047287 */ /* 0x000fc80008000000 */
[----:B------:R-:W-:Y:S01]  /*12890*/  UISETP.GT.U32.AND UP0, UPT, UR4, 0x1, UPT ;  /* 0x000000010400788c */ /* 0x000fe2000bf04070 */
[----:B------:R-:W1:Y:S02]  /*128a0*/  SHFL.IDX PT, R0, R0, RZ, 0x1f ;  /* 0x00001fff00007589 */ /* 0x000e6400000e0000 */
[----:B-1----:R-:W-:-:S06]  /*128b0*/  R2UR UR38, R0 ;  /* 0x00000000002672ca */ /* 0x002fcc00000e0000 */
[----:B--2---:R-:W-:Y:S09]  /*128c0*/  BRA.U UP0, `(.L_x_260) ;  /* 0x0000000100047547 */ /* 0x004ff2000b800000 */
[----:B--23--:R-:W-:Y:S05]  /*128d0*/  BPT.TRAP 0x1 ;  /* 0x000000040000795c */ /* 0x00cfea0000300000 */
.L_x_260:
[----:B------:R-:W1:Y:S01]  /*128e0*/  S2UR UR36, SR_CgaCtaId ;  /* 0x00000000002479c3 */ /* 0x000e620000008800 */
[----:B------:R-:W-:Y:S01]  /*128f0*/  UISETP.NE.AND UP0, UPT, UR40, URZ, UPT ;  /* 0x000000ff2800728c */ /* 0x000fe2000bf05270 */
[----:B------:R-:W-:Y:S01]  /*12900*/  IMAD.U32 R3, RZ, RZ, UR5 ;  /* 0x00000005ff037e24 */ /* 0x000fe2000f8e00ff */
[----:B------:R-:W-:Y:S01]  /*12910*/  UMOV UR4, 0x400 ;  /* 0x0000040000047882 */ /* 0x000fe20000000000 */
[----:B------:R-:W-:Y:S01]  /*12920*/  SHF.R.U32.HI R56, RZ, 0x5, R56 ;  /* 0x00000005ff387819 */ /* 0x000fe20000011638 */
[----:B------:R-:W-:Y:S01]  /*12930*/  USEL UR5, URZ, 0x80, UP0 ;  /* 0x00000080ff057887 */ /* 0x000fe20008000000 */
[----:B------:R-:W-:Y:S02]  /*12940*/  SHF.R.U32.HI R22, RZ, 0x15, R18 ;  /* 0x00000015ff167819 */ /* 0x000fe40000011612 */
[----:B------:R-:W-:Y:S02]  /*12950*/  SHF.L.U32 R3, R3, 0x1f, RZ ;  /* 0x0000001f03037819 */ /* 0x000fe400000006ff */
[----:B------:R-:W-:-:S02]  /*12960*/  LOP3.LUT R19, R56, 0x3, RZ, 0xc0, !PT ;  /* 0x0000000338137812 */ /* 0x000fc400078ec0ff */
[----:B------:R-:W-:Y:S02]  /*12970*/  LOP3.LUT R18, R18, UR5, RZ, 0xfc, !PT ;  /* 0x0000000512127c12 */ /* 0x000fe4000f8efcff */
[----:B------:R-:W-:Y:S01]  /*12980*/  ISETP.NE.AND P0, PT, R19, R22, PT ;  /* 0x000000161300720c */ /* 0x000fe20003f05270 */
[----:B-1----:R-:W-:-:S04]  /*12990*/  ULEA UR36, UR36, UR4, 0x18 ;  /* 0x0000000424247291 */ /* 0x002fc8000f8ec0ff */
[----:B------:R-:W-:Y:S02]  /*129a0*/  UIADD3 UR4, UPT, UPT, UR36, 0x28060, URZ ;  /* 0x0002806024047890 */ /* 0x000fe4000fffe0ff */
[----:B------:R-:W-:-:S09]  /*129b0*/  @UP0 UIADD3 UR4, UPT, UPT, UR36, 0x28050, URZ ;  /* 0x0002805024040890 */ /* 0x000fd2000fffe0ff */
[----:B------:R-:W1:Y:S02]  /*129c0*/  SYNCS.PHASECHK.TRANS64.TRYWAIT P1, [UR4], R3 ;  /* 0x00000003ff0075a7 */ /* 0x000e640008021104 */
[----:B-1----:R-:W-:Y:S05]  /*129d0*/  @!P1 BRA `(.L_x_261) ;  /* 0x000000f4008c9947 */ /* 0x002fea0003800000 */
.L_x_444:
        /* <DEDUP_REMOVED lines=17> */
.L_x_262:
[C---:B-1----:R-:W-:Y:S01]  /*12af0*/  VIADD R0, R18.reuse, 0x20 ;  /* 0x0000002012007836 */ /* 0x042fe20000000000 */
[----:B------:R-:W-:Y:S05]  /*12b00*/  WARPSYNC.ALL ;  /* 0x0000000000007948 */ /* 0x000fea0003800000 */
[----:B------:R-:W-:Y:S02]  /*12b10*/  SHF.R.U32.HI R0, RZ, 0x15, R0 ;  /* 0x00000015ff007819 */ /* 0x000fe40000011600 */
[----:B------:R-:W-:Y:S02]  /*12b20*/  R2UR UR4, R18 ;  /* 0x00000000120472ca */ /* 0x000fe400000e0000 */
[----:B------:R-:W-:-:S11]  /*12b30*/  ISETP.NE.AND P0, PT, R19, R0, PT ;  /* 0x000000001300720c */ /* 0x000fd60003f05270 */
[----:B------:R-:W1:Y:S02]  /*12b40*/  LDTM.x32 R124, tmem[UR4] ;  /* 0x00000004007c79ee */ /* 0x000e6400082c0000 */
[----:B-1----:R-:W-:Y:S05]  /*12b50*/  @!P0 BRA `(.L_x_263) ;  /* 0x0000000000408947 */ /* 0x002fea0003800000 */
[----:B------:R-:W-:Y:S01]  /*12b60*/  MOV R14, 0x8 ;  /* 0x00000008000e7802 */ /* 0x000fe20000000f00 */
[----:B------:R-:W1:Y:S01]  /*12b70*/  LDCU.64 UR8, c[0x4][0xb0] ;  /* 0x01001600ff0877ac */ /* 0x000e620008000a00 */
[----:B------:R-:W-:Y:S02]  /*12b80*/  HFMA2 R12, -RZ, RZ, 0, 5.9604644775390625e-08 ;  /* 0x00000001ff0c7431 */ /* 0x000fe400000001ff */
[----:B------:R-:W-:Y:S01]  /*12b90*/  IMAD.MOV.U32 R8, RZ, RZ, 0x192 ;  /* 0x00000192ff087424 */ /* 0x000fe200078e00ff */
[----:B------:R-:W4:Y:S01]  /*12ba0*/  LDCU.64 UR6, c[0x4][0xb8] ;  /* 0x01001700ff0677ac */ /* 0x000f220008000a00 */
[----:B------:R-:W2:Y:S01]  /*12bb0*/  LDC.64 R14, c[0x4][R14] ;  /* 0x010000000e0e7b82 */ /* 0x000ea20000000a00 */
[----:B------:R-:W-:Y:S01]  /*12bc0*/  IMAD.MOV.U32 R13, RZ, RZ, RZ ;  /* 0x000000ffff0d7224 */ /* 0x000fe200078e00ff */
[----:B------:R-:W5:Y:S01]  /*12bd0*/  LDCU.64 UR4, c[0x4][0x10] ;  /* 0x01000200ff0477ac */ /* 0x000f620008000a00 */
[----:B-1----:R-:W-:Y:S01]  /*12be0*/  IMAD.U32 R4, RZ, RZ, UR8 ;  /* 0x00000008ff047e24 */ /* 0x002fe2000f8e00ff */
[----:B------:R-:W-:Y:S01]  /*12bf0*/  MOV R5, UR9 ;  /* 0x0000000900057c02 */ /* 0x000fe20008000f00 */
[----:B----4-:R-:W-:Y:S01]  /*12c00*/  IMAD.U32 R6, RZ, RZ, UR6 ;  /* 0x00000006ff067e24 */ /* 0x010fe2000f8e00ff */
[----:B------:R-:W-:Y:S01]  /*12c10*/  MOV R7, UR7 ;  /* 0x0000000700077c02 */ /* 0x000fe20008000f00 */
[----:B-----5:R-:W-:Y:S01]  /*12c20*/  IMAD.U32 R10, RZ, RZ, UR4 ;  /* 0x00000004ff0a7e24 */ /* 0x020fe2000f8e00ff */
[----:B------:R-:W-:-:S02]  /*12c30*/  MOV R11, UR5 ;  /* 0x00000005000b7c02 */ /* 0x000fc40008000f00 */
[----:B------:R-:W-:-:S07]  /*12c40*/  LEPC R20, `(.L_x_263) ;  /* 0x000000001014794e */ /* 0x000fce0000000000 */
[----:B--23--:R-:W-:Y:S05]  /*12c50*/  CALL.ABS.NOINC R14 ;  /* 0x000000000e007343 */ /* 0x00cfea0003c00000 */
.L_x_263:
[C---:B------:R-:W-:Y:S01]  /*12c60*/  VIADD R0, R18.reuse, 0x40 ;  /* 0x0000004012007836 */ /* 0x040fe20000000000 */
[----:B------:R-:W-:Y:S05]  /*12c70*/  WARPSYNC.ALL ;  /* 0x0000000000007948 */ /* 0x000fea0003800000 */
[----:B------:R-:W-:Y:S02]  /*12c80*/  SHF.R.U32.HI R0, RZ, 0x15, R0 ;  /* 0x00000015ff007819 */ /* 0x000fe40000011600 */
[----:B------:R-:W-:Y:S02]  /*12c90*/  R2UR UR4, R18 ;  /* 0x00000000120472ca */ /* 0x000fe400000e0000 */
[----:B------:R-:W-:-:S11]  /*12ca0*/  ISETP.NE.AND P0, PT, R19, R0, PT ;  /* 0x000000001300720c */ /* 0x000fd60003f05270 */
[----:B------:R-:W1:Y:S02]  /*12cb0*/  LDTM.x32 R92, tmem[UR4+0x20] ;  /* 0x00002004005c79ee */ /* 0x000e6400082c0000 */
        /* <DEDUP_REMOVED lines=17> */
.L_x_264:
        /* <DEDUP_REMOVED lines=23> */
.L_x_265:
[C---:B------:R-:W-:Y:S01]  /*12f40*/  FMNMX3 R3, R156.reuse, R124, R128, !PT ;  /* 0x0000007c9c037276 */ /* 0x040fe20007800080 */
[----:B------:R-:W-:Y:S05]  /*12f50*/  WARPSYNC.ALL ;  /* 0x0000000000007948 */ /* 0x000fea0003800000 */
[C---:B------:R-:W-:Y:S02]  /*12f60*/  FMNMX3 R0, R156.reuse, R125, R129, !PT ;  /* 0x0000007d9c007276 */ /* 0x040fe40007800081 */
[----:B------:R-:W-:Y:S02]  /*12f70*/  FMNMX3 R5, R156, R126, R130, !PT ;  /* 0x0000007e9c057276 */ /* 0x000fe40007800082 */
[----:B------:R-:W-:-:S02]  /*12f80*/  FMNMX3 R3, R3, R132, R136, !PT ;  /* 0x0000008403037276 */ /* 0x000fc40007800088 */
[----:B------:R-:W-:Y:S02]  /*12f90*/  FMNMX3 R0, R0, R133, R137, !PT ;  /* 0x0000008500007276 */ /* 0x000fe40007800089 */
[----:B------:R-:W-:Y:S02]  /*12fa0*/  FMNMX3 R6, R156, R127, R131, !PT ;  /* 0x0000007f9c067276 */ /* 0x000fe40007800083 */
[----:B------:R-:W-:Y:S02]  /*12fb0*/  FMNMX3 R5, R5, R134, R138, !PT ;  /* 0x0000008605057276 */ /* 0x000fe4000780008a */
[----:B------:R-:W-:Y:S02]  /*12fc0*/  FMNMX3 R3, R3, R140, R144, !PT ;  /* 0x0000008c03037276 */ /* 0x000fe40007800090 */
[----:B------:R-:W-:Y:S02]  /*12fd0*/  FMNMX3 R0, R0, R141, R145, !PT ;  /* 0x0000008d00007276 */ /* 0x000fe40007800091 */
[----:B------:R-:W-:-:S02]  /*12fe0*/  FMNMX3 R6, R6, R135, R139, !PT ;  /* 0x0000008706067276 */ /* 0x000fc4000780008b */
[----:B------:R-:W-:Y:S02]  /*12ff0*/  FMNMX3 R5, R5, R142, R146, !PT ;  /* 0x0000008e05057276 */ /* 0x000fe40007800092 */
[----:B------:R-:W-:Y:S02]  /*13000*/  R2UR UR4, R18 ;  /* 0x00000000120472ca */ /* 0x000fe400000e0000 */
[----:B------:R-:W-:Y:S02]  /*13010*/  FMNMX3 R3, R3, R148, R152, !PT ;  /* 0x0000009403037276 */ /* 0x000fe40007800098 */
[----:B------:R-:W-:Y:S02]  /*13020*/  FMNMX3 R0, R0, R149, R153, !PT ;  /* 0x0000009500007276 */ /* 0x000fe40007800099 */
[----:B------:R-:W-:Y:S02]  /*13030*/  FMNMX3 R6, R6, R143, R147, !PT ;  /* 0x0000008f06067276 */ /* 0x000fe40007800093 */
[----:B------:R-:W-:-:S02]  /*13040*/  FMNMX3 R5, R5, R150, R154, !PT ;  /* 0x0000009605057276 */ /* 0x000fc4000780009a */
[----:B------:R-:W-:Y:S02]  /*13050*/  FMNMX3 R3, R3, R92, R96, !PT ;  /* 0x0000005c03037276 */ /* 0x000fe40007800060 */
[----:B------:R-:W-:Y:S01]  /*13060*/  FMNMX3 R0, R0, R93, R97, !PT ;  /* 0x0000005d00007276 */ /* 0x000fe20007800061 */
[----:B------:R-:W1:Y:S01]  /*13070*/  LDTM.x32 R60, tmem[UR4+0x60] ;  /* 0x00006004003c79ee */ /* 0x000e6200082c0000 */
[----:B------:R-:W-:Y:S02]  /*13080*/  FMNMX3 R6, R6, R151, R155, !PT ;  /* 0x0000009706067276 */ /* 0x000fe4000780009b */
[----:B------:R-:W-:Y:S02]  /*13090*/  FMNMX3 R5, R5, R94, R98, !PT ;  /* 0x0000005e05057276 */ /* 0x000fe40007800062 */
        /* <DEDUP_REMOVED lines=28> */
[----:B-1----:R-:W-:Y:S02]  /*13260*/  FMNMX3 R3, R3, R60, R64, !PT ;  /* 0x0000003c03037276 */ /* 0x002fe40007800040 */
        /* <DEDUP_REMOVED lines=15> */
[----:B------:R-:W-:Y:S02]  /*13360*/  ISETP.NE.AND P0, PT, R19, R22, PT ;  /* 0x000000161300720c */ /* 0x000fe40003f05270 */
[----:B------:R-:W-:Y:S02]  /*13370*/  FMNMX3 R17, R6, R87, R91, !PT ;  /* 0x0000005706117276 */ /* 0x000fe4000780005b */
[----:B------:R-:W-:-:S04]  /*13380*/  FMNMX3 R0, R4, R3, R0, !PT ;  /* 0x0000000304007276 */ /* 0x000fc80007800000 */
[----:B------:R-:W-:-:S04]  /*13390*/  FMNMX R17, R17, R0, !PT ;  /* 0x0000000011117209 */ /* 0x000fc80007800000 */
[----:B------:R-:W-:-:S04]  /*133a0*/  FSETP.NEU.AND P1, PT, R17, -INF , PT ;  /* 0xff8000001100780b */ /* 0x000fc80003f2d000 */
[----:B------:R-:W-:Y:S01]  /*133b0*/  FSEL R157, R17, RZ, P1 ;  /* 0x000000ff119d7208 */ /* 0x000fe20000800000 */
[----:B------:R-:W-:Y:S08]  /*133c0*/  @!P0 BRA `(.L_x_266) ;  /* 0x0000000000408947 */ /* 0x000ff00003800000 */
        /* <DEDUP_REMOVED lines=16> */
.L_x_266:
[----:B------:R-:W-:Y:S05]  /*134d0*/  WARPSYNC.ALL ;  /* 0x0000000000007948 */ /* 0x000fea0003800000 */
[----:B------:R-:W-:Y:S02]  /*134e0*/  R2UR UR4, R18 ;  /* 0x00000000120472ca */ /* 0x000fe400000e0000 */
[----:B------:R-:W-:-:S11]  /*134f0*/  ISETP.NE.AND P0, PT, RZ, UR47, PT ;  /* 0x0000002fff007c0c */ /* 0x000fd6000bf05270 */
[----:B------:R1:W-:Y:S02]  /*13500*/  STTM.x2 tmem[UR4], R156 ;  /* 0x0000009c000079ed */ /* 0x0003e400080c0004 */
[----:B------:R-:W-:Y:S05]  /*13510*/  @P0 BRA `(.L_x_267) ;  /* 0x0000000000040947 */ /* 0x000fea0003800000 */
[----:B--23--:R-:W-:Y:S05]  /*13520*/  BPT.TRAP 0x1 ;  /* 0x000000040000795c */ /* 0x00cfea0000300000 */
.L_x_267:
[----:B------:R-:W-:Y:S01]  /*13530*/  UISETP.NE.AND UP0, UPT, UR40, URZ, UPT ;  /* 0x000000ff2800728c */ /* 0x000fe2000bf05270 */
[----:B------:R-:W-:Y:S01]  /*13540*/  MOV R3, UR44 ;  /* 0x0000002c00037c02 */ /* 0x000fe20008000f00 */
[----:B------:R-:W-:Y:S01]  /*13550*/  USHF.L.U32 UR5, UR49, 0x3, URZ ;  /* 0x0000000331057899 */ /* 0x000fe200080006ff */
[----:B------:R-:W-:Y:S01]  /*13560*/  FSETP.NEU.AND P0, PT, R17, -INF , PT ;  /* 0xff8000001100780b */ /* 0x000fe20003f0d000 */
[----:B------:R-:W-:Y:S01]  /*13570*/  UIADD3 UR4, UPT, UPT, UR36, 0x28080, URZ ;  /* 0x0002808024047890 */ /* 0x000fe2000fffe0ff */
[----:B------:R-:W-:Y:S01]  /*13580*/  SHF.L.U32 R3, R3, 0x1f, RZ ;  /* 0x0000001f03037819 */ /* 0x000fe200000006ff */
[----:B------:R-:W-:Y:S01]  /*13590*/  UIADD3 UR7, UPT, UPT, UR5, 0x280d0, UR36 ;  /* 0x000280d005077890 */ /* 0x000fe2000fffe024 */
[----:B------:R-:W-:Y:S01]  /*135a0*/  FSEL R0, R17, RZ, P0 ;  /* 0x000000ff11007208 */ /* 0x000fe20000000000 */
[----:B------:R-:W-:-:S03]  /*135b0*/  USEL UR6, UR46, UR45, UP0 ;  /* 0x0000002d2e067287 */ /* 0x000fc60008000000 */
[----:B------:R-:W-:Y:S01]  /*135c0*/  @UP0 UIADD3 UR4, UPT, UPT, UR36, 0x28070, URZ ;  /* 0x0002807024040890 */ /* 0x000fe2000fffe0ff */
[----:B--2---:R-:W-:Y:S01]  /*135d0*/  FMUL R0, R0, -UR37 ;  /* 0x8000002500007c20 */ /* 0x004fe20008400000 */
[----:B------:R-:W-:-:S03]  /*135e0*/  ULOP3.LUT UR39, UR6, 0x1, URZ, 0x3c, !UPT ;  /* 0x0000000106277892 */ /* 0x000fc6000f8e3cff */
[--C-:B------:R-:W-:Y:S02]  /*135f0*/  FFMA2 R18, R124.F32x2.HI_LO, UR37.F32, R0.reuse.F32 ;  /* 0x000000257c127c49 */ /* 0x100fe40009200000 */
[--C-:B------:R-:W-:Y:S02]  /*13600*/  FFMA2 R22, R126.F32x2.HI_LO, UR37.F32, R0.reuse.F32 ;  /* 0x000000257e167c49 */ /* 0x100fe40009200000 */
[----:B------:R-:W-:Y:S01]  /*13610*/  SYNCS.ARRIVE.TRANS64.A1T0 RZ, [UR4], RZ ;  /* 0x000000ffffff79a7 */ /* 0x000fe20008100004 */
[----:B------:R-:W-:Y:S01]  /*13620*/  FSETP.GEU.AND P4, PT, R18, -126, PT ;  /* 0xc2fc00001200780b */ /* 0x000fe20003f8e000 */
[----:B------:R-:W-:Y:S01]  /*13630*/  ULOP3.LUT UR4, UR5, 0x8, URZ, 0x3c, !UPT ;  /* 0x0000000805047892 */ /* 0x000fe2000f8e3cff */
[----:B------:R-:W-:Y:S01]  /*13640*/  FSETP.GEU.AND P3, PT, R19, -126, PT ;  /* 0xc2fc00001300780b */ /* 0x000fe20003f6e000 */
[--C-:B------:R-:W-:Y:S01]  /*13650*/  FFMA2 R124, R128.F32x2.HI_LO, UR37.F32, R0.reuse.F32 ;  /* 0x00000025807c7c49 */ /* 0x100fe20009200000 */
[----:B------:R-:W-:Y:S01]  /*13660*/  FSETP.GEU.AND P2, PT, R22, -126, PT ;  /* 0xc2fc00001600780b */ /* 0x000fe20003f4e000 */
[----:B------:R-:W-:Y:S01]  /*13670*/  UIADD3 UR4, UPT, UPT, UR4, 0x280d0, UR36 ;  /* 0x000280d004047890 */ /* 0x000fe2000fffe024 */
[----:B------:R-:W-:Y:S01]  /*13680*/  FSETP.GEU.AND P1, PT, R23, -126, PT ;  /* 0xc2fc00001700780b */ /* 0x000fe20003f2e000 */
[----:B------:R-:W2:Y:S01]  /*13690*/  SYNCS.PHASECHK.TRANS64.TRYWAIT P5, [UR7], R3 ;  /* 0x00000003ff0075a7 */ /* 0x000ea200080a1107 */
[----:B------:R-:W-:Y:S01]  /*136a0*/  FSETP.GEU.AND P0, PT, R124, -126, PT ;  /* 0xc2fc00007c00780b */ /* 0x000fe20003f0e000 */
[----:B------:R-:W-:Y:S01]  /*136b0*/  FFMA2 R126, R130.F32x2.HI_LO, UR37.F32, R0.F32 ;  /* 0x00000025827e7c49 */ /* 0x000fe20009200000 */
[----:B------:R-:W-:-:S03]  /*136c0*/  FSETP.GEU.AND P6, PT, R125, -126, PT ;  /* 0xc2fc00007d00780b */ /* 0x000fc60003fce000 */
[----:B------:R-:W-:Y:S02]  /*136d0*/  @!P4 FMUL R18, R18, 0.5 ;  /* 0x3f0000001212c820 */ /* 0x000fe40000400000 */
[----:B------:R-:W-:Y:S02]  /*136e0*/  @!P3 FMUL R19, R19, 0.5 ;  /* 0x3f0000001313b820 */ /* 0x000fe40000400000 */
[----:B------:R-:W-:Y:S02]  /*136f0*/  @!P2 FMUL R22, R22, 0.5 ;  /* 0x3f0000001616a820 */ /* 0x000fe40000400000 */
[----:B------:R-:W-:Y:S01]  /*13700*/  @!P1 FMUL R23, R23, 0.5 ;  /* 0x3f00000017179820 */ /* 0x000fe20000400000 */
[----:B------:R-:W4:Y:S08]  /*13710*/  MUFU.EX2 R18, R18 ;  /* 0x0000001200127308 */ /* 0x000f300000000800 */
[----:B------:R-:W1:Y:S08]  /*13720*/  MUFU.EX2 R19, R19 ;  /* 0x0000001300137308 */ /* 0x000e700000000800 */
[----:B------:R-:W1:Y:S08]  /*13730*/  MUFU.EX2 R22, R22 ;  /* 0x0000001600167308 */ /* 0x000e700000000800 */
[----:B------:R-:W1:Y:S02]  /*13740*/  MUFU.EX2 R23, R23 ;  /* 0x0000001700177308 */ /* 0x000e640000000800 */
[----:B-12-4-:R-:W-:Y:S05]  /*13750*/  @!P5 BRA `(.L_x_268) ;  /* 0x000000e80044d947 */ /* 0x016fea0003800000 */
.L_x_446:
[----:B------:R-:W-:Y:S01]  /*13760*/  @!P0 FMUL R124, R124, 0.5 ;  /* 0x3f0000007c7c8820 */ /* 0x000fe20000400000 */
[--C-:B------:R-:W-:Y:S01]  /*13770*/  FFMA2 R128, R132.F32x2.HI_LO, UR37.F32, R0.reuse.F32 ;  /* 0x0000002584807c49 */ /* 0x100fe20009200000 */
[----:B------:R-:W-:Y:S01]  /*13780*/  FSETP.GEU.AND P5, PT, R126, -126, PT ;  /* 0xc2fc00007e00780b */ /* 0x000fe20003fae000 */
[----:B------:R-:W-:Y:S01]  /*13790*/  @!P4 FMUL R18, R18, R18 ;  /* 0x000000121212c220 */ /* 0x000fe20000400000 */
[--C-:B------:R-:W-:Y:S01]  /*137a0*/  FFMA2 R130, R134.F32x2.HI_LO, UR37.F32, R0.reuse.F32 ;  /* 0x0000002586827c49 */ /* 0x100fe20009200000 */
[----:B------:R-:W-:Y:S01]  /*137b0*/  FSETP.GEU.AND P4, PT, R127, -126, PT ;  /* 0xc2fc00007f00780b */ /* 0x000fe20003f8e000 */
[----:B------:R-:W2:Y:S01]  /*137c0*/  MUFU.EX2 R124, R124 ;  /* 0x0000007c007c7308 */ /* 0x000ea20000000800 */
[----:B------:R-:W-:Y:S01]  /*137d0*/  @!P3 FMUL R19, R19, R19 ;  /* 0x000000131313b220 */ /* 0x000fe20000400000 */
[----:B------:R-:W-:Y:S01]  /*137e0*/  FSETP.GEU.AND P3, PT, R128, -126, PT ;  /* 0xc2fc00008000780b */ /* 0x000fe20003f6e000 */
[----:B------:R-:W-:Y:S01]  /*137f0*/  @!P2 FMUL R22, R22, R22 ;  /* 0x000000161616a220 */ /* 0x000fe20000400000 */
[----:B------:R-:W-:Y:S01]  /*13800*/  @!P1 FMUL R23, R23, R23 ;  /* 0x0000001717179220 */ /* 0x000fe20000400000 */
[----:B------:R-:W-:Y:S01]  /*13810*/  FSETP.GEU.AND P2, PT, R129, -126, PT ;  /* 0xc2fc00008100780b */ /* 0x000fe20003f4e000 */
[----:B------:R-:W-:Y:S01]  /*13820*/  @!P6 FMUL R125, R125, 0.5 ;  /* 0x3f0000007d7de820 */ /* 0x000fe20000400000 */
[----:B------:R-:W-:Y:S01]  /*13830*/  FSETP.GEU.AND P1, PT, R130, -126, PT ;  /* 0xc2fc00008200780b */ /* 0x000fe20003f2e000 */
[--C-:B------:R-:W-:Y:S01]  /*13840*/  FFMA2 R132, R136.F32x2.HI_LO, UR37.F32, R0.reuse.F32 ;  /* 0x0000002588847c49 */ /* 0x100fe20009200000 */
[----:B------:R-:W-:Y:S01]  /*13850*/  USHF.R.U32.HI UR5, URZ, 0x15, UR38 ;  /* 0x00000015ff057899 */ /* 0x000fe20008011626 */
[----:B------:R-:W-:Y:S01]  /*13860*/  @!P5 FMUL R126, R126, 0.5 ;  /* 0x3f0000007e7ed820 */ /* 0x000fe20000400000 */
[--C-:B------:R-:W-:Y:S01]  /*13870*/  FFMA2 R134, R138.F32x2.HI_LO, UR37.F32, R0.reuse.F32 ;  /* 0x000000258a867c49 */ /* 0x100fe20009200000 */
[----:B------:R-:W4:Y:S01]  /*13880*/  MUFU.EX2 R125, R125 ;  /* 0x0000007d007d7308 */ /* 0x000f220000000800 */
[----:B------:R-:W-:Y:S01]  /*13890*/  @!P4 FMUL R127, R127, 0.5 ;  /* 0x3f0000007f7fc820 */ /* 0x000fe20000400000 */
[--C-:B------:R-:W-:Y:S01]  /*138a0*/  FFMA2 R136, R140.F32x2.HI_LO, UR37.F32, R0.reuse.F32 ;  /* 0x000000258c887c49 */ /* 0x100fe20009200000 */
[----:B-1----:R-:W-:Y:S01]  /*138b0*/  MOV R3, UR5 ;  /* 0x0000000500037c02 */ /* 0x002fe20008000f00 */
[----:B------:R-:W-:Y:S01]  /*138c0*/  @!P3 FMUL R128, R128, 0.5 ;  /* 0x3f0000008080b820 */ /* 0x000fe20000400000 */
[----:B--2---:R-:W-:Y:S01]  /*138d0*/  @!P0 FMUL R124, R124, R124 ;  /* 0x0000007c7c7c8220 */ /* 0x004fe20000400000 */
[----:B------:R-:W-:Y:S01]  /*138e0*/  FSETP.GEU.AND P0, PT, R131, -126, PT ;  /* 0xc2fc00008300780b */ /* 0x000fe20003f0e000 */
[----:B------:R-:W-:Y:S01]  /*138f0*/  @!P2 FMUL R129, R129, 0.5 ;  /* 0x3f0000008181a820 */ /* 0x000fe20000400000 */
[----:B------:R-:W-:Y:S01]  /*13900*/  @!P1 FMUL R130, R130, 0.5 ;  /* 0x3f00000082829820 */ /* 0x000fe20000400000 */
[----:B------:R-:W1:Y:S01]  /*13910*/  MUFU.EX2 R126, R126 ;  /* 0x0000007e007e7308 */ /* 0x000e620000000800 */
[--C-:B------:R-:W-:Y:S01]  /*13920*/  FFMA2 R138, R142.F32x2.HI_LO, UR37.F32, R0.reuse.F32 ;  /* 0x000000258e8a7c49 */ /* 0x100fe20009200000 */
[----:B------:R-:W-:Y:S01]  /*13930*/  UISETP.NE.AND UP0, UPT, UR40, URZ, UPT ;  /* 0x000000ff2800728c */ /* 0x000fe2000bf05270 */
[--C-:B------:R-:W-:Y:S01]  /*13940*/  FFMA2 R140, R144.F32x2.HI_LO, UR37.F32, R0.reuse.F32 ;  /* 0x00000025908c7c49 */ /* 0x100fe20009200000 */
[----:B------:R-:W-:Y:S01]  /*13950*/  ULOP3.LUT UR44, UR44, 0x1, URZ, 0x3c, !UPT ;  /* 0x000000012c2c7892 */ /* 0x000fe2000f8e3cff */
[--C-:B------:R-:W-:Y:S01]  /*13960*/  FFMA2 R142, R146.F32x2.HI_LO, UR37.F32, R0.reuse.F32 ;  /* 0x00000025928e7c49 */ /* 0x100fe20009200000 */
[----:B------:R-:W-:Y:S01]  /*13970*/  USEL UR46, UR39, UR46, UP0 ;  /* 0x0000002e272e7287 */ /* 0x000fe20008000000 */
[--C-:B------:R-:W-:Y:S01]  /*13980*/  FFMA2 R144, R148.F32x2.HI_LO, UR37.F32, R0.reuse.F32 ;  /* 0x0000002594907c49 */ /* 0x100fe20009200000 */
[----:B------:R-:W2:Y:S01]  /*13990*/  MUFU.EX2 R127, R127 ;  /* 0x0000007f007f7308 */ /* 0x000ea20000000800 */
[----:B----4-:R-:W-:Y:S01]  /*139a0*/  @!P6 FMUL R125, R125, R125 ;  /* 0x0000007d7d7de220 */ /* 0x010fe20000400000 */
[----:B------:R-:W-:Y:S01]  /*139b0*/  @!P0 FMUL R131, R131, 0.5 ;  /* 0x3f00000083838820 */ /* 0x000fe20000400000 */
[----:B------:R-:W-:Y:S01]  /*139c0*/  FSETP.GEU.AND P6, PT, R132, -126, PT ;  /* 0xc2fc00008400780b */ /* 0x000fe20003fce000 */
[--C-:B------:R-:W-:Y:S01]  /*139d0*/  FFMA2 R146, R150.F32x2.HI_LO, UR37.F32, R0.reuse.F32 ;  /* 0x0000002596927c49 */ /* 0x100fe20009200000 */
[----:B------:R-:W-:Y:S01]  /*139e0*/  USEL UR45, UR45, UR39, UP0 ;  /* 0x000000272d2d7287 */ /* 0x000fe20008000000 */
[--C-:B------:R-:W-:Y:S01]  /*139f0*/  FFMA2 R148, R152.F32x2.HI_LO, UR37.F32, R0.reuse.F32 ;  /* 0x0000002598947c49 */ /* 0x100fe20009200000 */
[----:B------:R-:W-:Y:S01]  /*13a00*/  SYNCS.ARRIVE.TRANS64.A1T0 RZ, [UR4], RZ ;  /* 0x000000ffffff79a7 */ /* 0x000fe20008100004 */
[----:B------:R-:W4:Y:S01]  /*13a10*/  MUFU.EX2 R128, R128 ;  /* 0x0000008000807308 */ /* 0x000f220000000800 */
[----:B-1----:R-:W-:Y:S01]  /*13a20*/  @!P5 FMUL R126, R126, R126 ;  /* 0x0000007e7e7ed220 */ /* 0x002fe20000400000 */
[----:B------:R-:W-:Y:S01]  /*13a30*/  FSETP.GEU.AND P5, PT, R133, -126, PT ;  /* 0xc2fc00008500780b */ /* 0x000fe20003fae000 */
[--C-:B------:R-:W-:Y:S01]  /*13a40*/  FFMA2 R154, R154.F32x2.HI_LO, UR37.F32, R0.reuse.F32 ;  /* 0x000000259a9a7c49 */ /* 0x100fe20009200000 */
[----:B------:R-:W-:Y:S01]  /*13a50*/  F2FP.BF16.F32.PACK_AB R57, R23, R22 ;  /* 0x000000161739723e */ /* 0x000fe200000010ff */
[--C-:B------:R-:W-:Y:S01]  /*13a60*/  FFMA2 R8, R92.F32x2.HI_LO, UR37.F32, R0.reuse.F32 ;  /* 0x000000255c087c49 */ /* 0x100fe20009200000 */
[----:B------:R-:W-:Y:S01]  /*13a70*/  F2FP.BF16.F32.PACK_AB R58, R125, R124 ;  /* 0x0000007c7d3a723e */ /* 0x000fe200000010ff */
[--C-:B------:R-:W-:Y:S01]  /*13a80*/  FFMA2 R6, R94.F32x2.HI_LO, UR37.F32, R0.reuse.F32 ;  /* 0x000000255e067c49 */ /* 0x100fe20009200000 */
[----:B------:R-:W1:Y:S01]  /*13a90*/  MUFU.EX2 R129, R129 ;  /* 0x0000008100817308 */ /* 0x000e620000000800 */
[----:B--2---:R-:W-:Y:S01]  /*13aa0*/  @!P4 FMUL R127, R127, R127 ;  /* 0x0000007f7f7fc220 */ /* 0x004fe20000400000 */
[----:B------:R-:W-:Y:S01]  /*13ab0*/  FSETP.GEU.AND P4, PT, R134, -126, PT ;  /* 0xc2fc00008600780b */ /* 0x000fe20003f8e000 */
[----:B------:R-:W-:Y:S01]  /*13ac0*/  @!P6 FMUL R132, R132, 0.5 ;  /* 0x3f0000008484e820 */ /* 0x000fe20000400000 */
[----:B------:R-:W-:-:S02]  /*13ad0*/  FFMA2 R4, R96.F32x2.HI_LO, UR37.F32, R0.F32 ;  /* 0x0000002560047c49 */ /* 0x000fc40009200000 */
[--C-:B------:R-:W-:Y:S01]  /*13ae0*/  FFMA2 R10, R98.F32x2.HI_LO, UR37.F32, R0.reuse.F32 ;  /* 0x00000025620a7c49 */ /* 0x100fe20009200000 */
[----:B------:R-:W-:Y:S01]  /*13af0*/  F2FP.BF16.F32.PACK_AB R59, R127, R126 ;  /* 0x0000007e7f3b723e */ /* 0x000fe200000010ff */
[----:B------:R-:W2:Y:S01]  /*13b00*/  MUFU.EX2 R130, R130 ;  /* 0x0000008200827308 */ /* 0x000ea20000000800 */
[----:B----4-:R-:W-:Y:S01]  /*13b10*/  @!P3 FMUL R128, R128, R128 ;  /* 0x000000808080b220 */ /* 0x010fe20000400000 */
[----:B------:R-:W-:Y:S01]  /*13b20*/  FSETP.GEU.AND P3, PT, R135, -126, PT ;  /* 0xc2fc00008700780b */ /* 0x000fe20003f6e000 */
[----:B------:R-:W-:Y:S01]  /*13b30*/  @!P5 FMUL R133, R133, 0.5 ;  /* 0x3f0000008585d820 */ /* 0x000fe20000400000 */
[--C-:B------:R-:W-:Y:S02]  /*13b40*/  FFMA2 R150, R122.F32x2.HI_LO, UR37.F32, R0.reuse.F32 ;  /* 0x000000257a967c49 */ /* 0x100fe40009200000 */
[--C-:B------:R-:W-:Y:S02]  /*13b50*/  FFMA2 R24, R24.F32x2.HI_LO, UR37.F32, R0.reuse.F32 ;  /* 0x0000002518187c49 */ /* 0x100fe40009200000 */
[----:B------:R-:W4:Y:S01]  /*13b60*/  MUFU.EX2 R131, R131 ;  /* 0x0000008300837308 */ /* 0x000f220000000800 */
[----:B-1----:R-:W-:Y:S01]  /*13b70*/  @!P2 FMUL R129, R129, R129 ;  /* 0x000000818181a220 */ /* 0x002fe20000400000 */
[----:B------:R-:W-:Y:S01]  /*13b80*/  FSETP.GEU.AND P2, PT, R136, -126, PT ;  /* 0xc2fc00008800780b */ /* 0x000fe20003f4e000 */
[----:B------:R-:W-:Y:S01]  /*13b90*/  @!P4 FMUL R134, R134, 0.5 ;  /* 0x3f0000008686c820 */ /* 0x000fe20000400000 */
[----:B------:R-:W-:-:S02]  /*13ba0*/  FFMA2 R26, R26.F32x2.HI_LO, UR37.F32, R0.F32 ;  /* 0x000000251a1a7c49 */ /* 0x000fc40009200000 */
[--C-:B------:R-:W-:Y:S02]  /*13bb0*/  FFMA2 R28, R28.F32x2.HI_LO, UR37.F32, R0.reuse.F32 ;  /* 0x000000251c1c7c49 */ /* 0x100fe40009200000 */
[----:B------:R-:W-:Y:S01]  /*13bc0*/  @!P3 FMUL R135, R135, 0.5 ;  /* 0x3f0000008787b820 */ /* 0x000fe20000400000 */
[----:B--2---:R-:W-:Y:S01]  /*13bd0*/  @!P1 FMUL R130, R130, R130 ;  /* 0x0000008282829220 */ /* 0x004fe20000400000 */
[----:B------:R-:W-:Y:S01]  /*13be0*/  FSETP.GEU.AND P1, PT, R137, -126, PT ;  /* 0xc2fc00008900780b */ /* 0x000fe20003f2e000 */
[----:B------:R-:W1:Y:S01]  /*13bf0*/  MUFU.EX2 R132, R132 ;  /* 0x0000008400847308 */ /* 0x000e620000000800 */
[--C-:B------:R-:W-:Y:S02]  /*13c00*/  FFMA2 R30, R30.F32x2.HI_LO, UR37.F32, R0.reuse.F32 ;  /* 0x000000251e1e7c49 */ /* 0x100fe40009200000 */
[--C-:B------:R-:W-:Y:S02]  /*13c10*/  FFMA2 R32, R32.F32x2.HI_LO, UR37.F32, R0.reuse.F32 ;  /* 0x0000002520207c49 */ /* 0x100fe40009200000 */
[----:B------:R-:W-:Y:S01]  /*13c20*/  @!P2 FMUL R136, R136, 0.5 ;  /* 0x3f0000008888a820 */ /* 0x000fe20000400000 */
[----:B----4-:R-:W-:Y:S01]  /*13c30*/  @!P0 FMUL R131, R131, R131 ;  /* 0x0000008383838220 */ /* 0x010fe20000400000 */
[----:B------:R-:W-:Y:S01]  /*13c40*/  FSETP.GEU.AND P0, PT, R138, -126, PT ;  /* 0xc2fc00008a00780b */ /* 0x000fe20003f0e000 */
[----:B------:R-:W2:Y:S01]  /*13c50*/  MUFU.EX2 R133, R133 ;  /* 0x0000008500857308 */ /* 0x000ea20000000800 */
[----:B------:R-:W-:-:S02]  /*13c60*/  FFMA2 R34, R34.F32x2.HI_LO, UR37.F32, R0.F32 ;  /* 0x0000002522227c49 */ /* 0x000fc40009200000 */
[--C-:B------:R-:W-:Y:S02]  /*13c70*/  FFMA2 R36, R36.F32x2.HI_LO, UR37.F32, R0.reuse.F32 ;  /* 0x0000002524247c49 */ /* 0x100fe40009200000 */
[----:B------:R-:W-:Y:S01]  /*13c80*/  @!P1 FMUL R137, R137, 0.5 ;  /* 0x3f00000089899820 */ /* 0x000fe20000400000 */
[--C-:B------:R-:W-:Y:S02]  /*13c90*/  FFMA2 R38, R38.F32x2.HI_LO, UR37.F32, R0.reuse.F32 ;  /* 0x0000002526267c49 */ /* 0x100fe40009200000 */
[----:B------:R-:W4:Y:S01]  /*13ca0*/  MUFU.EX2 R134, R134 ;  /* 0x0000008600867308 */ /* 0x000f220000000800 */
[----:B-1----:R-:W-:Y:S01]  /*13cb0*/  @!P6 FMUL R132, R132, R132 ;  /* 0x000000848484e220 */ /* 0x002fe20000400000 */
[----:B------:R-:W-:Y:S01]  /*13cc0*/  FSETP.GEU.AND P6, PT, R139, -126, PT ;  /* 0xc2fc00008b00780b */ /* 0x000fe20003fce000 */
[--C-:B------:R-:W-:Y:S02]  /*13cd0*/  FFMA2 R40, R40.F32x2.HI_LO, UR37.F32, R0.reuse.F32 ;  /* 0x0000002528287c49 */ /* 0x100fe40009200000 */
[----:B------:R-:W-:Y:S01]  /*13ce0*/  @!P0 FMUL R138, R138, 0.5 ;  /* 0x3f0000008a8a8820 */ /* 0x000fe20000400000 */
[----:B------:R-:W-:-:S02]  /*13cf0*/  FFMA2 R42, R42.F32x2.HI_LO, UR37.F32, R0.F32 ;  /* 0x000000252a2a7c49 */ /* 0x000fc40009200000 */
[----:B------:R-:W1:Y:S01]  /*13d00*/  MUFU.EX2 R135, R135 ;  /* 0x0000008700877308 */ /* 0x000e620000000800 */
[----:B--2---:R-:W-:Y:S01]  /*13d10*/  @!P5 FMUL R133, R133, R133 ;  /* 0x000000858585d220 */ /* 0x004fe20000400000 */
[----:B------:R-:W-:Y:S01]  /*13d20*/  FSETP.GEU.AND P5, PT, R140, -126, PT ;  /* 0xc2fc00008c00780b */ /* 0x000fe20003fae000 */
[--C-:B------:R-:W-:Y:S02]  /*13d30*/  FFMA2 R44, R44.F32x2.HI_LO, UR37.F32, R0.reuse.F32 ;  /* 0x000000252c2c7c49 */ /* 0x100fe40009200000 */
[--C-:B------:R-:W-:Y:S02]  /*13d40*/  FFMA2 R46, R46.F32x2.HI_LO, UR37.F32, R0.reuse.F32 ;  /* 0x000000252e2e7c49 */ /* 0x100fe40009200000 */
[----:B------:R-:W-:Y:S01]  /*13d50*/  @!P6 FMUL R139, R139, 0.5 ;  /* 0x3f0000008b8be820 */ /* 0x000fe20000400000 */
[----:B------:R-:W2:Y:S01]  /*13d60*/  MUFU.EX2 R136, R136 ;  /* 0x0000008800887308 */ /* 0x000ea20000000800 */
[----:B----4-:R-:W-:Y:S01]  /*13d70*/  @!P4 FMUL R134, R134, R134 ;  /* 0x000000868686c220 */ /* 0x010fe20000400000 */
[----:B------:R-:W-:Y:S01]  /*13d80*/  FSETP.GEU.AND P4, PT, R141, -126, PT ;  /* 0xc2fc00008d00780b */ /* 0x000fe20003f8e000 */
[----:B------:R-:W-:-:S02]  /*13d90*/  FFMA2 R48, R48.F32x2.HI_LO, UR37.F32, R0.F32 ;  /* 0x0000002530307c49 */ /* 0x000fc40009200000 */
[--C-:B------:R-:W-:Y:S02]  /*13da0*/  FFMA2 R50, R50.F32x2.HI_LO, UR37.F32, R0.reuse.F32 ;  /* 0x0000002532327c49 */ /* 0x100fe40009200000 */
[----:B------:R-:W-:Y:S01]  /*13db0*/  @!P5 FMUL R140, R140, 0.5 ;  /* 0x3f0000008c8cd820 */ /* 0x000fe20000400000 */
[----:B------:R-:W4:Y:S01]  /*13dc0*/  MUFU.EX2 R137, R137 ;  /* 0x0000008900897308 */ /* 0x000f220000000800 */
[----:B-1----:R-:W-:Y:S01]  /*13dd0*/  @!P3 FMUL R135, R135, R135 ;  /* 0x000000878787b220 */ /* 0x002fe20000400000 */
[----:B------:R-:W-:Y:S01]  /*13de0*/  FSETP.GEU.AND P3, PT, R142, -126, PT ;  /* 0xc2fc00008e00780b */ /* 0x000fe20003f6e000 */
[--C-:B------:R-:W-:Y:S02]  /*13df0*/  FFMA2 R52, R52.F32x2.HI_LO, UR37.F32, R0.reuse.F32 ;  /* 0x0000002534347c49 */ /* 0x100fe40009200000 */
[--C-:B------:R-:W-:Y:S02]  /*13e00*/  FFMA2 R54, R54.F32x2.HI_LO, UR37.F32, R0.reuse.F32 ;  /* 0x0000002536367c49 */ /* 0x100fe40009200000 */
[----:B------:R-:W-:Y:S01]  /*13e10*/  @!P4 FMUL R141, R141, 0.5 ;  /* 0x3f0000008d8dc820 */ /* 0x000fe20000400000 */
[----:B------:R-:W1:Y:S01]  /*13e20*/  MUFU.EX2 R138, R138 ;  /* 0x0000008a008a7308 */ /* 0x000e620000000800 */
[----:B--2---:R-:W-:Y:S01]  /*13e30*/  @!P2 FMUL R136, R136, R136 ;  /* 0x000000888888a220 */ /* 0x004fe20000400000 */
[----:B------:R-:W-:Y:S01]  /*13e40*/  FSETP.GEU.AND P2, PT, R143, -126, PT ;  /* 0xc2fc00008f00780b */ /* 0x000fe20003f4e000 */
[----:B------:R-:W-:-:S02]  /*13e50*/  FFMA2 R60, R60.F32x2.HI_LO, UR37.F32, R0.F32 ;  /* 0x000000253c3c7c49 */ /* 0x000fc40009200000 */
[--C-:B------:R-:W-:Y:S02]  /*13e60*/  FFMA2 R62, R62.F32x2.HI_LO, UR37.F32, R0.reuse.F32 ;  /* 0x000000253e3e7c49 */ /* 0x100fe40009200000 */
[----:B------:R-:W-:Y:S01]  /*13e70*/  @!P3 FMUL R142, R142, 0.5 ;  /* 0x3f0000008e8eb820 */ /* 0x000fe20000400000 */
[----:B------:R-:W2:Y:S01]  /*13e80*/  MUFU.EX2 R139, R139 ;  /* 0x0000008b008b7308 */ /* 0x000ea20000000800 */
[----:B----4-:R-:W-:Y:S01]  /*13e90*/  @!P1 FMUL R137, R137, R137 ;  /* 0x0000008989899220 */ /* 0x010fe20000400000 */
[----:B------:R-:W-:Y:S01]  /*13ea0*/  FSETP.GEU.AND P1, PT, R144, -126, PT ;  /* 0xc2fc00009000780b */ /* 0x000fe20003f2e000 */
[--C-:B------:R-:W-:Y:S02]  /*13eb0*/  FFMA2 R64, R64.F32x2.HI_LO, UR37.F32, R0.reuse.F32 ;  /* 0x0000002540407c49 */ /* 0x100fe40009200000 */
[--C-:B------:R-:W-:Y:S02]  /*13ec0*/  FFMA2 R66, R66.F32x2.HI_LO, UR37.F32, R0.reuse.F32 ;  /* 0x0000002542427c49 */ /* 0x100fe40009200000 */
[----:B------:R-:W-:Y:S01]  /*13ed0*/  @!P2 FMUL R143, R143, 0.5 ;  /* 0x3f0000008f8fa820 */ /* 0x000fe20000400000 */
[----:B------:R-:W4:Y:S01]  /*13ee0*/  MUFU.EX2 R140, R140 ;  /* 0x0000008c008c7308 */ /* 0x000f220000000800 */
[----:B-1----:R-:W-:Y:S01]  /*13ef0*/  @!P0 FMUL R138, R138, R138 ;  /* 0x0000008a8a8a8220 */ /* 0x002fe20000400000 */
[----:B------:R-:W-:Y:S01]  /*13f00*/  FSETP.GEU.AND P0, PT, R145, -126, PT ;  /* 0xc2fc00009100780b */ /* 0x000fe20003f0e000 */
[----:B------:R-:W-:-:S02]  /*13f10*/  FFMA2 R68, R68.F32x2.HI_LO, UR37.F32, R0.F32 ;  /* 0x0000002544447c49 */ /* 0x000fc40009200000 */
[--C-:B------:R-:W-:Y:S02]  /*13f20*/  FFMA2 R70, R70.F32x2.HI_LO, UR37.F32, R0.reuse.F32 ;  /* 0x0000002546467c49 */ /* 0x100fe40009200000 */
[----:B------:R-:W-:Y:S01]  /*13f30*/  @!P1 FMUL R144, R144, 0.5 ;  /* 0x3f00000090909820 */ /* 0x000fe20000400000 */
        /* <DEDUP_REMOVED lines=22> */
[----:B------:R-:W-:Y:S02]  /*140a0*/  FFMA2 R86, R86.F32x2.HI_LO, UR37.F32, R0.F32 ;  /* 0x0000002556567c49 */ /* 0x000fe40009200000 */
[----:B------:R-:W-:Y:S01]  /*140b0*/  @!P4 FMUL R148, R148, 0.5 ;  /* 0x3f0000009494c820 */ /* 0x000fe20000400000 */
[----:B------:R-:W2:Y:S01]  /*140c0*/  MUFU.EX2 R145, R145 ;  /* 0x0000009100917308 */ /* 0x000ea20000000800 */
[----:B----4-:R-:W-:Y:S01]  /*140d0*/  @!P2 FMUL R143, R143, R143 ;  /* 0x0000008f8f8fa220 */ /* 0x010fe20000400000 */
[----:B------:R-:W-:-:S05]  /*140e0*/  FSETP.GEU.AND P2, PT, R154, -126, PT ;  /* 0xc2fc00009a00780b */ /* 0x000fca0003f4e000 */
[----:B------:R-:W-:Y:S01]  /*140f0*/  @!P3 FMUL R149, R149, 0.5 ;  /* 0x3f0000009595b820 */ /* 0x000fe20000400000 */
[----:B------:R-:W4:Y:S01]  /*14100*/  MUFU.EX2 R146, R146 ;  /* 0x0000009200927308 */ /* 0x000f220000000800 */
[----:B-1----:R-:W-:Y:S01]  /*14110*/  @!P1 FMUL R144, R144, R144 ;  /* 0x0000009090909220 */ /* 0x002fe20000400000 */
[----:B------:R-:W-:-:S05]  /*14120*/  FSETP.GEU.AND P1, PT, R155, -126, PT ;  /* 0xc2fc00009b00780b */ /* 0x000fca0003f2e000 */
[----:B------:R-:W-:Y:S01]  /*14130*/  @!P2 FMUL R154, R154, 0.5 ;  /* 0x3f0000009a9aa820 */ /* 0x000fe20000400000 */
[----:B------:R-:W1:Y:S01]  /*14140*/  MUFU.EX2 R147, R147 ;  /* 0x0000009300937308 */ /* 0x000e620000000800 */
[----:B--2---:R-:W-:Y:S01]  /*14150*/  @!P0 FMUL R145, R145, R145 ;  /* 0x0000009191918220 */ /* 0x004fe20000400000 */
[----:B------:R-:W-:-:S05]  /*14160*/  FSETP.GEU.AND P0, PT, R8, -126, PT ;  /* 0xc2fc00000800780b */ /* 0x000fca0003f0e000 */
        /* <DEDUP_REMOVED lines=21> */
[----:B------:R1:W5:Y:S01]  /*142c0*/  MUFU.EX2 R95, R9 ;  /* 0x00000009005f7308 */ /* 0x0003620000000800 */
[----:B--2---:R-:W-:Y:S01]  /*142d0*/  @!P1 FMUL R93, R93, R93 ;  /* 0x0000005d5d5d9220 */ /* 0x004fe20000400000 */
[----:B------:R-:W-:-:S05]  /*142e0*/  FSETP.GEU.AND P1, PT, R10, -126, PT ;  /* 0xc2fc00000a00780b */ /* 0x000fca0003f2e000 */
[----:B------:R-:W-:Y:S01]  /*142f0*/  @!P2 FMUL R5, R5, 0.5 ;  /* 0x3f0000000505a820 */ /* 0x000fe20000400000 */
[----:B------:R-:W2:Y:S01]  /*14300*/  MUFU.EX2 R96, R6 ;  /* 0x0000000600607308 */ /* 0x000ea20000000800 */
[----:B----4-:R-:W-:Y:S01]  /*14310*/  @!P0 FMUL R94, R94, R94 ;  /* 0x0000005e5e5e8220 */ /* 0x010fe20000400000 */
[----:B------:R-:W-:-:S05]  /*14320*/  FSETP.GEU.AND P0, PT, R11, -126, PT ;  /* 0xc2fc00000b00780b */ /* 0x000fca0003f0e000 */
[----:B------:R-:W-:Y:S01]  /*14330*/  @!P1 FMUL R10, R10, 0.5 ;  /* 0x3f0000000a0a9820 */ /* 0x000fe20000400000 */
[----:B------:R4:W3:Y:S01]  /*14340*/  MUFU.EX2 R97, R7 ;  /* 0x0000000700617308 */ /* 0x0008e20000000800 */
[----:B-1----:R-:W-:Y:S02]  /*14350*/  FFMA2 R8, R100.F32x2.HI_LO, UR37.F32, R0.F32 ;  /* 0x0000002564087c49 */ /* 0x002fe40009200000 */
[----:B-----5:R-:W-:-:S03]  /*14360*/  @!P6 FMUL R95, R95, R95 ;  /* 0x0000005f5f5fe220 */ /* 0x020fc60000400000 */
[----:B------:R-:W-:Y:S01]  /*14370*/  FSETP.GEU.AND P6, PT, R8, -126, PT ;  /* 0xc2fc00000800780b */ /* 0x000fe20003fce000 */
[----:B------:R-:W-:Y:S01]  /*14380*/  @!P0 FMUL R11, R11, 0.5 ;  /* 0x3f0000000b0b8820 */ /* 0x000fe20000400000 */
[----:B------:R-:W1:Y:S01]  /*14390*/  MUFU.EX2 R98, R4 ;  /* 0x0000000400627308 */ /* 0x000e620000000800 */
[----:B--2---:R-:W-:Y:S01]  /*143a0*/  @!P5 FMUL R96, R96, R96 ;  /* 0x000000606060d220 */ /* 0x004fe20000400000 */
[----:B------:R-:W-:-:S06]  /*143b0*/  FSETP.GEU.AND P5, PT, R9, -126, PT ;  /* 0xc2fc00000900780b */ /* 0x000fcc0003fae000 */
[----:B------:R2:W5:Y:S01]  /*143c0*/  MUFU.EX2 R99, R5 ;  /* 0x0000000500637308 */ /* 0x0005620000000800 */
[----:B----4-:R-:W-:Y:S02]  /*143d0*/  FFMA2 R6, R102.F32x2.HI_LO, UR37.F32, R0.F32 ;  /* 0x0000002566067c49 */ /* 0x010fe40009200000 */
[----:B---3--:R-:W-:Y:S01]  /*143e0*/  @!P4 FMUL R97, R97, R97 ;  /* 0x000000616161c220 */ /* 0x008fe20000400000 */
[----:B------:R-:W-:Y:S02]  /*143f0*/  @!P6 FMUL R8, R8, 0.5 ;  /* 0x3f0000000808e820 */ /* 0x000fe40000400000 */
[----:B------:R-:W-:Y:S01]  /*14400*/  FSETP.GEU.AND P4, PT, R6, -126, PT ;  /* 0xc2fc00000600780b */ /* 0x000fe20003f8e000 */
[----:B------:R-:W-:Y:S01]  /*14410*/  @!P5 FMUL R9, R9, 0.5 ;  /* 0x3f0000000909d820 */ /* 0x000fe20000400000 */
[----:B------:R-:W3:Y:S01]  /*14420*/  MUFU.EX2 R100, R10 ;  /* 0x0000000a00647308 */ /* 0x000ee20000000800 */
[----:B-1----:R-:W-:Y:S01]  /*14430*/  @!P3 FMUL R98, R98, R98 ;  /* 0x000000626262b220 */ /* 0x002fe20000400000 */
[----:B------:R-:W-:-:S06]  /*14440*/  FSETP.GEU.AND P3, PT, R7, -126, PT ;  /* 0xc2fc00000700780b */ /* 0x000fcc0003f6e000 */
[----:B------:R1:W4:Y:S01]  /*14450*/  MUFU.EX2 R101, R11 ;  /* 0x0000000b00657308 */ /* 0x0003220000000800 */
[----:B--2---:R-:W-:Y:S02]  /*14460*/  FFMA2 R4, R104.F32x2.HI_LO, UR37.F32, R0.F32 ;  /* 0x0000002568047c49 */ /* 0x004fe40009200000 */
[----:B-----5:R-:W-:Y:S01]  /*14470*/  @!P2 FMUL R99, R99, R99 ;  /* 0x000000636363a220 */ /* 0x020fe20000400000 */
[----:B------:R-:W-:Y:S02]  /*14480*/  @!P4 FMUL R6, R6, 0.5 ;  /* 0x3f0000000606c820 */ /* 0x000fe40000400000 */
[----:B------:R-:W-:Y:S01]  /*14490*/  FSETP.GEU.AND P2, PT, R4, -126, PT ;  /* 0xc2fc00000400780b */ /* 0x000fe20003f4e000 */
[----:B------:R-:W-:Y:S01]  /*144a0*/  @!P3 FMUL R7, R7, 0.5 ;  /* 0x3f0000000707b820 */ /* 0x000fe20000400000 */
[----:B------:R-:W2:Y:S01]  /*144b0*/  MUFU.EX2 R102, R8 ;  /* 0x0000000800667308 */ /* 0x000ea20000000800 */
[----:B---3--:R-:W-:Y:S01]  /*144c0*/  @!P1 FMUL R100, R100, R100 ;  /* 0x0000006464649220 */ /* 0x008fe20000400000 */
[----:B------:R-:W-:-:S06]  /*144d0*/  FSETP.GEU.AND P1, PT, R5, -126, PT ;  /* 0xc2fc00000500780b */ /* 0x000fcc0003f2e000 */
[----:B------:R3:W5:Y:S01]  /*144e0*/  MUFU.EX2 R103, R9 ;  /* 0x0000000900677308 */ /* 0x0007620000000800 */
[----:B-1----:R-:W-:Y:S02]  /*144f0*/  FFMA2 R10, R106.F32x2.HI_LO, UR37.F32, R0.F32 ;  /* 0x000000256a0a7c49 */ /* 0x002fe40009200000 */
[----:B----4-:R-:W-:Y:S01]  /*14500*/  @!P0 FMUL R101, R101, R101 ;  /* 0x0000006565658220 */ /* 0x010fe20000400000 */
[----:B------:R-:W-:Y:S02]  /*14510*/  @!P2 FMUL R4, R4, 0.5 ;  /* 0x3f0000000404a820 */ /* 0x000fe40000400000 */
[----:B------:R-:W-:Y:S01]  /*14520*/  FSETP.GEU.AND P0, PT, R10, -126, PT ;  /* 0xc2fc00000a00780b */ /* 0x000fe20003f0e000 */
[----:B------:R-:W-:Y:S01]  /*14530*/  @!P1 FMUL R5, R5, 0.5 ;  /* 0x3f00000005059820 */ /* 0x000fe20000400000 */
[----:B------:R-:W1:Y:S01]  /*14540*/  MUFU.EX2 R104, R6 ;  /* 0x0000000600687308 */ /* 0x000e620000000800 */
[----:B--2---:R-:W-:Y:S01]  /*14550*/  @!P6 FMUL R102, R102, R102 ;  /* 0x000000666666e220 */ /* 0x004fe20000400000 */
[----:B------:R-:W-:-:S06]  /*14560*/  FSETP.GEU.AND P6, PT, R11, -126, PT ;  /* 0xc2fc00000b00780b */ /* 0x000fcc0003fce000 */
[----:B------:R2:W4:Y:S01]  /*14570*/  MUFU.EX2 R105, R7 ;  /* 0x0000000700697308 */ /* 0x0005220000000800 */
[----:B---3--:R-:W-:Y:S02]  /*14580*/  FFMA2 R8, R108.F32x2.HI_LO, UR37.F32, R0.F32 ;  /* 0x000000256c087c49 */ /* 0x008fe40009200000 */
[----:B------:R-:W-:Y:S01]  /*14590*/  @!P0 FMUL R10, R10, 0.5 ;  /* 0x3f0000000a0a8820 */ /* 0x000fe20000400000 */
[----:B-----5:R-:W-:Y:S02]  /*145a0*/  @!P5 FMUL R103, R103, R103 ;  /* 0x000000676767d220 */ /* 0x020fe40000400000 */
[----:B------:R-:W-:Y:S01]  /*145b0*/  FSETP.GEU.AND P5, PT, R8, -126, PT ;  /* 0xc2fc00000800780b */ /* 0x000fe20003fae000 */
[----:B------:R-:W-:Y:S01]  /*145c0*/  @!P6 FMUL R11, R11, 0.5 ;  /* 0x3f0000000b0be820 */ /* 0x000fe20000400000 */
[----:B------:R-:W3:Y:S01]  /*145d0*/  MUFU.EX2 R106, R4 ;  /* 0x00000004006a7308 */ /* 0x000ee20000000800 */
[----:B-1----:R-:W-:Y:S01]  /*145e0*/  @!P4 FMUL R104, R104, R104 ;  /* 0x000000686868c220 */ /* 0x002fe20000400000 */
[----:B------:R-:W-:-:S06]  /*145f0*/  FSETP.GEU.AND P4, PT, R9, -126, PT ;  /* 0xc2fc00000900780b */ /* 0x000fcc0003f8e000 */
[----:B------:R1:W5:Y:S01]  /*14600*/  MUFU.EX2 R107, R5 ;  /* 0x00000005006b7308 */ /* 0x0003620000000800 */
[----:B--2---:R-:W-:Y:S02]  /*14610*/  FFMA2 R6, R110.F32x2.HI_LO, UR37.F32, R0.F32 ;  /* 0x000000256e067c49 */ /* 0x004fe40009200000 */
[----:B----4-:R-:W-:Y:S01]  /*14620*/  @!P3 FMUL R105, R105, R105 ;  /* 0x000000696969b220 */ /* 0x010fe20000400000 */
[----:B------:R-:W-:Y:S02]  /*14630*/  @!P5 FMUL R8, R8, 0.5 ;  /* 0x3f0000000808d820 */ /* 0x000fe40000400000 */
[----:B------:R-:W-:Y:S01]  /*14640*/  FSETP.GEU.AND P3, PT, R6, -126, PT ;  /* 0xc2fc00000600780b */ /* 0x000fe20003f6e000 */
[----:B------:R-:W-:Y:S01]  /*14650*/  @!P4 FMUL R9, R9, 0.5 ;  /* 0x3f0000000909c820 */ /* 0x000fe20000400000 */
[----:B------:R-:W2:Y:S01]  /*14660*/  MUFU.EX2 R108, R10 ;  /* 0x0000000a006c7308 */ /* 0x000ea20000000800 */
[----:B---3--:R-:W-:Y:S01]  /*14670*/  @!P2 FMUL R106, R106, R106 ;  /* 0x0000006a6a6aa220 */ /* 0x008fe20000400000 */
[----:B------:R-:W-:-:S06]  /*14680*/  FSETP.GEU.AND P2, PT, R7, -126, PT ;  /* 0xc2fc00000700780b */ /* 0x000fcc0003f4e000 */
[----:B------:R3:W4:Y:S01]  /*14690*/  MUFU.EX2 R109, R11 ;  /* 0x0000000b006d7308 */ /* 0x0007220000000800 */
[----:B-1----:R-:W-:Y:S02]  /*146a0*/  FFMA2 R4, R112.F32x2.HI_LO, UR37.F32, R0.F32 ;  /* 0x0000002570047c49 */ /* 0x002fe40009200000 */
[----:B-----5:R-:W-:Y:S01]  /*146b0*/  @!P1 FMUL R107, R107, R107 ;  /* 0x0000006b6b6b9220 */ /* 0x020fe20000400000 */
[----:B------:R-:W-:Y:S02]  /*146c0*/  @!P3 FMUL R6, R6, 0.5 ;  /* 0x3f0000000606b820 */ /* 0x000fe40000400000 */
[----:B------:R-:W-:Y:S01]  /*146d0*/  FSETP.GEU.AND P1, PT, R4, -126, PT ;  /* 0xc2fc00000400780b */ /* 0x000fe20003f2e000 */
[----:B------:R-:W-:Y:S01]  /*146e0*/  @!P2 FMUL R7, R7, 0.5 ;  /* 0x3f0000000707a820 */ /* 0x000fe20000400000 */
[----:B------:R-:W1:Y:S01]  /*146f0*/  MUFU.EX2 R110, R8 ;  /* 0x00000008006e7308 */ /* 0x000e620000000800 */
[----:B--2---:R-:W-:Y:S01]  /*14700*/  @!P0 FMUL R108, R108, R108 ;  /* 0x0000006c6c6c8220 */ /* 0x004fe20000400000 */
[----:B------:R-:W-:-:S06]  /*14710*/  FSETP.GEU.AND P0, PT, R5, -126, PT ;  /* 0xc2fc00000500780b */ /* 0x000fcc0003f0e000 */
[----:B------:R2:W5:Y:S01]  /*14720*/  MUFU.EX2 R111, R9 ;  /* 0x00000009006f7308 */ /* 0x0005620000000800 */
[----:B---3--:R-:W-:Y:S02]  /*14730*/  FFMA2 R10, R114.F32x2.HI_LO, UR37.F32, R0.F32 ;  /* 0x00000025720a7c49 */ /* 0x008fe40009200000 */
[----:B------:R-:W-:Y:S01]  /*14740*/  @!P1 FMUL R4, R4, 0.5 ;  /* 0x3f00000004049820 */ /* 0x000fe20000400000 */
[----:B----4-:R-:W-:Y:S02]  /*14750*/  @!P6 FMUL R109, R109, R109 ;  /* 0x0000006d6d6de220 */ /* 0x010fe40000400000 */
        /* <DEDUP_REMOVED lines=23> */
[----:B------:R-:W2:Y:S01]  /*148d0*/  MUFU.EX2 R118, R8 ;  /* 0x0000000800767308 */ /* 0x000ea20000000800 */
[----:B---3--:R-:W-:Y:S02]  /*148e0*/  FFMA2 R4, R120.F32x2.HI_LO, UR37.F32, R0.F32 ;  /* 0x0000002578047c49 */ /* 0x008fe40009200000 */
[----:B-----5:R-:W-:Y:S01]  /*148f0*/  @!P0 FMUL R115, R115, R115 ;  /* 0x0000007373738220 */ /* 0x020fe20000400000 */
[----:B------:R-:W-:Y:S02]  /*14900*/  @!P2 FMUL R6, R6, 0.5 ;  /* 0x3f0000000606a820 */ /* 0x000fe40000400000 */
[----:B------:R-:W-:Y:S01]  /*14910*/  FSETP.GEU.AND P0, PT, R4, -126, PT ;  /* 0xc2fc00000400780b */ /* 0x000fe20003f0e000 */
[----:B------:R-:W-:Y:S01]  /*14920*/  @!P1 FMUL R7, R7, 0.5 ;  /* 0x3f00000007079820 */ /* 0x000fe20000400000 */
[----:B------:R-:W3:Y:S01]  /*14930*/  MUFU.EX2 R116, R10 ;  /* 0x0000000a00747308 */ /* 0x000ee20000000800 */
[----:B-1----:R-:W-:Y:S01]  /*14940*/  @!P5 FMUL R117, R117, R117 ;  /* 0x000000757575d220 */ /* 0x002fe20000400000 */
[----:B------:R-:W-:-:S06]  /*14950*/  FSETP.GEU.AND P5, PT, R150, -126, PT ;  /* 0xc2fc00009600780b */ /* 0x000fcc0003fae000 */
[----:B------:R-:W1:Y:S01]  /*14960*/  MUFU.EX2 R119, R9 ;  /* 0x0000000900777308 */ /* 0x000e620000000800 */
[----:B--2---:R-:W-:Y:S01]  /*14970*/  @!P4 FMUL R118, R118, R118 ;  /* 0x000000767676c220 */ /* 0x004fe20000400000 */
[----:B------:R-:W-:Y:S01]  /*14980*/  FSETP.GEU.AND P4, PT, R151, -126, PT ;  /* 0xc2fc00009700780b */ /* 0x000fe20003f8e000 */
[----:B------:R-:W-:-:S04]  /*14990*/  @!P0 FMUL R4, R4, 0.5 ;  /* 0x3f00000004048820 */ /* 0x000fc80000400000 */
[----:B------:R-:W-:Y:S01]  /*149a0*/  @!P5 FMUL R150, R150, 0.5 ;  /* 0x3f0000009696d820 */ /* 0x000fe20000400000 */
[----:B------:R-:W2:Y:S01]  /*149b0*/  MUFU.EX2 R120, R6 ;  /* 0x0000000600787308 */ /* 0x000ea20000000800 */
[----:B---3--:R-:W-:Y:S01]  /*149c0*/  @!P6 FMUL R116, R116, R116 ;  /* 0x000000747474e220 */ /* 0x008fe20000400000 */
[----:B------:R-:W-:-:S05]  /*149d0*/  FSETP.GEU.AND P6, PT, R5, -126, PT ;  /* 0xc2fc00000500780b */ /* 0x000fca0003fce000 */
[----:B------:R-:W-:Y:S01]  /*149e0*/  @!P4 FMUL R151, R151, 0.5 ;  /* 0x3f0000009797c820 */ /* 0x000fe20000400000 */
[----:B------:R-:W3:Y:S01]  /*149f0*/  MUFU.EX2 R121, R7 ;  /* 0x0000000700797308 */ /* 0x000ee20000000800 */
        /* <DEDUP_REMOVED lines=33> */
[----:B------:R-:W-:-:S04]  /*14c10*/  FSETP.GEU.AND P2, PT, R32, -126, PT ;  /* 0xc2fc00002000780b */ /* 0x000fc80003f4e000 */
[----:B------:R-:W-:Y:S01]  /*14c20*/  F2FP.BF16.F32.PACK_AB R24, R153, R152 ;  /* 0x000000989918723e */ /* 0x000fe200000010ff */
[----:B------:R-:W-:Y:S01]  /*14c30*/  @!P3 FMUL R31, R31, 0.5 ;  /* 0x3f0000001f1fb820 */ /* 0x000fe20000400000 */
[----:B------:R-:W3:Y:S01]  /*14c40*/  MUFU.EX2 R158, R28 ;  /* 0x0000001c009e7308 */ /* 0x000ee20000000800 */
[----:B-1----:R-:W-:Y:S01]  /*14c50*/  @!P1 FMUL R154, R154, R154 ;  /* 0x0000009a9a9a9220 */ /* 0x002fe20000400000 */
[----:B------:R-:W-:-:S05]  /*14c60*/  FSETP.GEU.AND P1, PT, R33, -126, PT ;  /* 0xc2fc00002100780b */ /* 0x000fca0003f2e000 */
[----:B------:R-:W-:Y:S01]  /*14c70*/  @!P2 FMUL R32, R32, 0.5 ;  /* 0x3f0000002020a820 */ /* 0x000fe20000400000 */
[----:B------:R-:W1:Y:S01]  /*14c80*/  MUFU.EX2 R159, R29 ;  /* 0x0000001d009f7308 */ /* 0x000e620000000800 */
[----:B--2---:R-:W-:Y:S01]  /*14c90*/  @!P0 FMUL R155, R155, R155 ;  /* 0x0000009b9b9b8220 */ /* 0x004fe20000400000 */
[----:B------:R-:W-:-:S04]  /*14ca0*/  FSETP.GEU.AND P0, PT, R34, -126, PT ;  /* 0xc2fc00002200780b */ /* 0x000fc80003f0e000 */
[----:B------:R-:W-:Y:S01]  /*14cb0*/  F2FP.BF16.F32.PACK_AB R25, R155, R154 ;  /* 0x0000009a9b19723e */ /* 0x000fe200000010ff */
[----:B------:R-:W-:Y:S01]  /*14cc0*/  @!P1 FMUL R33, R33, 0.5 ;  /* 0x3f00000021219820 */ /* 0x000fe20000400000 */
[----:B------:R-:W2:Y:S01]  /*14cd0*/  MUFU.EX2 R160, R30 ;  /* 0x0000001e00a07308 */ /* 0x000ea20000000800 */
[----:B---3--:R-:W-:Y:S01]  /*14ce0*/  @!P6 FMUL R158, R158, R158 ;  /* 0x0000009e9e9ee220 */ /* 0x008fe20000400000 */
[----:B------:R-:W-:-:S05]  /*14cf0*/  FSETP.GEU.AND P6, PT, R35, -126, PT ;  /* 0xc2fc00002300780b */ /* 0x000fca0003fce000 */
[----:B------:R-:W-:Y:S01]  /*14d00*/  @!P0 FMUL R34, R34, 0.5 ;  /* 0x3f00000022228820 */ /* 0x000fe20000400000 */
[----:B------:R-:W3:Y:S01]  /*14d10*/  MUFU.EX2 R161, R31 ;  /* 0x0000001f00a17308 */ /* 0x000ee20000000800 */
[----:B-1----:R-:W-:Y:S01]  /*14d20*/  @!P5 FMUL R159, R159, R159 ;  /* 0x0000009f9f9fd220 */ /* 0x002fe20000400000 */
[----:B------:R-:W-:-:S04]  /*14d30*/  FSETP.GEU.AND P5, PT, R36, -126, PT ;  /* 0xc2fc00002400780b */ /* 0x000fc80003fae000 */
[----:B------:R-:W-:Y:S01]  /*14d40*/  F2FP.BF16.F32.PACK_AB R26, R159, R158 ;  /* 0x0000009e9f1a723e */ /* 0x000fe200000010ff */
        /* <DEDUP_REMOVED lines=120> */
[----:B------:R-:W-:Y:S02]  /*154d0*/  FSETP.GEU.AND P6, PT, R67, -126, PT ;  /* 0xc2fc00004300780b */ /* 0x000fe40003fce000 */
[----:B------:R-:W-:-:S03]  /*154e0*/  F2FP.BF16.F32.PACK_AB R60, R129, R128 ;  /* 0x00000080813c723e */ /* 0x000fc600000010ff */
[----:B------:R-:W-:Y:S01]  /*154f0*/  @!P0 FMUL R66, R66, 0.5 ;  /* 0x3f00000042428820 */ /* 0x000fe20000400000 */
[----:B------:R-:W1:Y:S01]  /*15500*/  MUFU.EX2 R189, R63 ;  /* 0x0000003f00bd7308 */ /* 0x000e620000000800 */
[----:B--2---:R-:W-:Y:S01]  /*15510*/  @!P5 FMUL R187, R187, R187 ;  /* 0x000000bbbbbbd220 */ /* 0x004fe20000400000 */
[----:B------:R-:W-:Y:S02]  /*15520*/  FSETP.GEU.AND P5, PT, R68, -126, PT ;  /* 0xc2fc00004400780b */ /* 0x000fe40003fae000 */
[----:B------:R-:W-:Y:S02]  /*15530*/  F2FP.BF16.F32.PACK_AB R61, R131, R130 ;  /* 0x00000082833d723e */ /* 0x000fe400000010ff */
[----:B------:R-:W-:Y:S01]  /*15540*/  F2FP.BF16.F32.PACK_AB R40, R187, R186 ;  /* 0x000000babb28723e */ /* 0x000fe200000010ff */
[----:B------:R-:W-:Y:S01]  /*15550*/  @!P6 FMUL R67, R67, 0.5 ;  /* 0x3f0000004343e820 */ /* 0x000fe20000400000 */
[----:B------:R-:W2:Y:S01]  /*15560*/  MUFU.EX2 R42, R64 ;  /* 0x00000040002a7308 */ /* 0x000ea20000000800 */
[----:B---3--:R-:W-:Y:S01]  /*15570*/  @!P4 FMUL R188, R188, R188 ;  /* 0x000000bcbcbcc220 */ /* 0x008fe20000400000 */
[----:B------:R-:W-:-:S02]  /*15580*/  FSETP.GEU.AND P4, PT, R69, -126, PT ;  /* 0xc2fc00004500780b */ /* 0x000fc40003f8e000 */
[----:B------:R-:W-:-:S03]  /*15590*/  F2FP.BF16.F32.PACK_AB R62, R133, R132 ;  /* 0x00000084853e723e */ /* 0x000fc600000010ff */
[----:B------:R-:W-:Y:S01]  /*155a0*/  @!P5 FMUL R68, R68, 0.5 ;  /* 0x3f0000004444d820 */ /* 0x000fe20000400000 */
[----:B------:R-:W3:Y:S01]  /*155b0*/  MUFU.EX2 R50, R65 ;  /* 0x0000004100327308 */ /* 0x000ee20000000800 */
[----:B-1----:R-:W-:Y:S01]  /*155c0*/  @!P3 FMUL R189, R189, R189 ;  /* 0x000000bdbdbdb220 */ /* 0x002fe20000400000 */
[----:B------:R-:W-:Y:S02]  /*155d0*/  FSETP.GEU.AND P3, PT, R70, -126, PT ;  /* 0xc2fc00004600780b */ /* 0x000fe40003f6e000 */
[----:B------:R-:W-:Y:S02]  /*155e0*/  F2FP.BF16.F32.PACK_AB R63, R135, R134 ;  /* 0x00000086873f723e */ /* 0x000fe400000010ff */
[----:B------:R-:W-:Y:S01]  /*155f0*/  F2FP.BF16.F32.PACK_AB R41, R189, R188 ;  /* 0x000000bcbd29723e */ /* 0x000fe200000010ff */
[----:B------:R-:W-:Y:S01]  /*15600*/  @!P4 FMUL R69, R69, 0.5 ;  /* 0x3f0000004545c820 */ /* 0x000fe20000400000 */
[----:B------:R-:W1:Y:S01]  /*15610*/  MUFU.EX2 R43, R66 ;  /* 0x00000042002b7308 */ /* 0x000e620000000800 */
[----:B--2---:R-:W-:Y:S01]  /*15620*/  @!P2 FMUL R42, R42, R42 ;  /* 0x0000002a2a2aa220 */ /* 0x004fe20000400000 */
[----:B------:R-:W-:-:S02]  /*15630*/  FSETP.GEU.AND P2, PT, R71, -126, PT ;  /* 0xc2fc00004700780b */ /* 0x000fc40003f4e000 */
[----:B------:R-:W-:Y:S02]  /*15640*/  F2FP.BF16.F32.PACK_AB R64, R137, R136 ;  /* 0x000000888940723e */ /* 0x000fe400000010ff */
[----:B------:R2:W-:Y:S01]  /*15650*/  STL [R1+0x18], R42 ;  /* 0x0000182a01007387 */ /* 0x0005e20000100800 */
[----:B------:R-:W-:Y:S01]  /*15660*/  @!P3 FMUL R70, R70, 0.5 ;  /* 0x3f0000004646b820 */ /* 0x000fe20000400000 */
[----:B------:R-:W4:Y:S01]  /*15670*/  MUFU.EX2 R49, R67 ;  /* 0x0000004300317308 */ /* 0x000f220000000800 */
[----:B---3--:R-:W-:Y:S01]  /*15680*/  @!P1 FMUL R50, R50, R50 ;  /* 0x0000003232329220 */ /* 0x008fe20000400000 */
[----:B------:R-:W-:Y:S02]  /*15690*/  FSETP.GEU.AND P1, PT, R72, -126, PT ;  /* 0xc2fc00004800780b */ /* 0x000fe40003f2e000 */
[----:B------:R-:W-:Y:S02]  /*156a0*/  F2FP.BF16.F32.PACK_AB R65, R139, R138 ;  /* 0x0000008a8b41723e */ /* 0x000fe400000010ff */
[----:B------:R-:W-:Y:S01]  /*156b0*/  STL [R1+0x1c], R50 ;  /* 0x00001c3201007387 */ /* 0x000fe20000100800 */
[----:B------:R-:W-:Y:S01]  /*156c0*/  @!P2 FMUL R71, R71, 0.5 ;  /* 0x3f0000004747a820 */ /* 0x000fe20000400000 */
[----:B------:R-:W3:Y:S01]  /*156d0*/  MUFU.EX2 R44, R68 ;  /* 0x00000044002c7308 */ /* 0x000ee20000000800 */
[----:B-1----:R-:W-:Y:S01]  /*156e0*/  @!P0 FMUL R43, R43, R43 ;  /* 0x0000002b2b2b8220 */ /* 0x002fe20000400000 */
[----:B------:R-:W-:-:S02]  /*156f0*/  FSETP.GEU.AND P0, PT, R73, -126, PT ;  /* 0xc2fc00004900780b */ /* 0x000fc40003f0e000 */
[----:B------:R-:W-:Y:S02]  /*15700*/  F2FP.BF16.F32.PACK_AB R66, R141, R140 ;  /* 0x0000008c8d42723e */ /* 0x000fe400000010ff */
[----:B------:R1:W-:Y:S01]  /*15710*/  STL [R1+0x20], R43 ;  /* 0x0000202b01007387 */ /* 0x0003e20000100800 */
[----:B------:R-:W-:Y:S01]  /*15720*/  @!P1 FMUL R72, R72, 0.5 ;  /* 0x3f00000048489820 */ /* 0x000fe20000400000 */
[----:B------:R-:W5:Y:S01]  /*15730*/  MUFU.EX2 R48, R69 ;  /* 0x0000004500307308 */ /* 0x000f620000000800 */
[----:B----4-:R-:W-:Y:S01]  /*15740*/  @!P6 FMUL R49, R49, R49 ;  /* 0x000000313131e220 */ /* 0x010fe20000400000 */
[----:B------:R-:W-:Y:S02]  /*15750*/  FSETP.GEU.AND P6, PT, R74, -126, PT ;  /* 0xc2fc00004a00780b */ /* 0x000fe40003fce000 */
[----:B------:R-:W-:Y:S02]  /*15760*/  F2FP.BF16.F32.PACK_AB R67, R143, R142 ;  /* 0x0000008e8f43723e */ /* 0x000fe400000010ff */
[----:B------:R-:W-:Y:S01]  /*15770*/  STL [R1+0x24], R49 ;  /* 0x0000243101007387 */ /* 0x000fe20000100800 */
[----:B------:R-:W-:Y:S01]  /*15780*/  @!P0 FMUL R73, R73, 0.5 ;  /* 0x3f00000049498820 */ /* 0x000fe20000400000 */
[----:B------:R-:W4:Y:S01]  /*15790*/  MUFU.EX2 R45, R70 ;  /* 0x00000046002d7308 */ /* 0x000f220000000800 */
[----:B---3--:R-:W-:Y:S01]  /*157a0*/  @!P5 FMUL R44, R44, R44 ;  /* 0x0000002c2c2cd220 */ /* 0x008fe20000400000 */
[----:B------:R-:W-:-:S02]  /*157b0*/  FSETP.GEU.AND P5, PT, R75, -126, PT ;  /* 0xc2fc00004b00780b */ /* 0x000fc40003fae000 */
[----:B--2---:R-:W-:Y:S02]  /*157c0*/  F2FP.BF16.F32.PACK_AB R42, R50, R42 ;  /* 0x0000002a322a723e */ /* 0x004fe400000010ff */
[----:B------:R2:W-:Y:S01]  /*157d0*/  STL [R1+0x28], R44 ;  /* 0x0000282c01007387 */ /* 0x0005e20000100800 */
[----:B------:R-:W-:Y:S01]  /*157e0*/  @!P6 FMUL R74, R74, 0.5 ;  /* 0x3f0000004a4ae820 */ /* 0x000fe20000400000 */
[----:B------:R-:W3:Y:S01]  /*157f0*/  MUFU.EX2 R47, R71 ;  /* 0x00000047002f7308 */ /* 0x000ee20000000800 */
[----:B-----5:R-:W-:Y:S01]  /*15800*/  @!P4 FMUL R48, R48, R48 ;  /* 0x000000303030c220 */ /* 0x020fe20000400000 */
[----:B------:R-:W-:Y:S02]  /*15810*/  FSETP.GEU.AND P4, PT, R76, -126, PT ;  /* 0xc2fc00004c00780b */ /* 0x000fe40003f8e000 */
[----:B------:R-:W-:Y:S02]  /*15820*/  F2FP.BF16.F32.PACK_AB R68, R145, R144 ;  /* 0x000000909144723e */ /* 0x000fe400000010ff */
[----:B------:R-:W-:Y:S01]  /*15830*/  STL [R1+0x2c], R48 ;  /* 0x00002c3001007387 */ /* 0x000fe20000100800 */
[----:B------:R-:W-:Y:S01]  /*15840*/  @!P5 FMUL R75, R75, 0.5 ;  /* 0x3f0000004b4bd820 */ /* 0x000fe20000400000 */
[----:B------:R-:W5:Y:S01]  /*15850*/  MUFU.EX2 R5, R72 ;  /* 0x0000004800057308 */ /* 0x000f620000000800 */
[----:B----4-:R-:W-:Y:S01]  /*15860*/  @!P3 FMUL R45, R45, R45 ;  /* 0x0000002d2d2db220 */ /* 0x010fe20000400000 */
[----:B------:R-:W-:-:S02]  /*15870*/  FSETP.GEU.AND P3, PT, R77, -126, PT ;  /* 0xc2fc00004d00780b */ /* 0x000fc40003f6e000 */
[----:B-1----:R-:W-:Y:S02]  /*15880*/  F2FP.BF16.F32.PACK_AB R43, R49, R43 ;  /* 0x0000002b312b723e */ /* 0x002fe400000010ff */
        /* <DEDUP_REMOVED lines=9> */
[----:B-----5:R-:W-:Y:S01]  /*15920*/  @!P1 FMUL R5, R5, R5 ;  /* 0x0000000505059220 */ /* 0x020fe20000400000 */
[----:B------:R-:W-:-:S02]  /*15930*/  FSETP.GEU.AND P1, PT, R79, -126, PT ;  /* 0xc2fc00004f00780b */ /* 0x000fc40003f2e000 */
[----:B--2---:R-:W-:Y:S02]  /*15940*/  F2FP.BF16.F32.PACK_AB R44, R48, R44 ;  /* 0x0000002c302c723e */ /* 0x004fe400000010ff */
[----:B------:R-:W-:Y:S01]  /*15950*/  STL [R1+0x38], R5 ;  /* 0x0000380501007387 */ /* 0x000fe20000100800 */
[----:B------:R-:W-:Y:S01]  /*15960*/  @!P2 FMUL R78, R78, 0.5 ;  /* 0x3f0000004e4ea820 */ /* 0x000fe20000400000 */
[----:B------:R-:W2:Y:S01]  /*15970*/  MUFU.EX2 R4, R75 ;  /* 0x0000004b00047308 */ /* 0x000ea20000000800 */
[----:B----4-:R-:W-:Y:S01]  /*15980*/  @!P0 FMUL R46, R46, R46 ;  /* 0x0000002e2e2e8220 */ /* 0x010fe20000400000 */
[----:B------:R-:W-:Y:S02]  /*15990*/  FSETP.GEU.AND P0, PT, R80, -126, PT ;  /* 0xc2fc00005000780b */ /* 0x000fe40003f0e000 */
[----:B------:R-:W-:Y:S02]  /*159a0*/  F2FP.BF16.F32.PACK_AB R70, R149, R148 ;  /* 0x000000949546723e */ /* 0x000fe400000010ff */
[----:B------:R4:W-:Y:S01]  /*159b0*/  STL [R1+0x3c], R46 ;  /* 0x00003c2e01007387 */ /* 0x0009e20000100800 */
[----:B------:R-:W-:Y:S01]  /*159c0*/  @!P1 FMUL R79, R79, 0.5 ;  /* 0x3f0000004f4f9820 */ /* 0x000fe20000400000 */
[----:B------:R-:W5:Y:S01]  /*159d0*/  MUFU.EX2 R9, R76 ;  /* 0x0000004c00097308 */ /* 0x000f620000000800 */
[----:B---3--:R-:W-:Y:S01]  /*159e0*/  @!P6 FMUL R7, R7, R7 ;  /* 0x000000070707e220 */ /* 0x008fe20000400000 */
[----:B------:R-:W-:-:S02]  /*159f0*/  FSETP.GEU.AND P6, PT, R81, -126, PT ;  /* 0xc2fc00005100780b */ /* 0x000fc40003fce000 */
[----:B-1----:R-:W-:Y:S02]  /*15a00*/  F2FP.BF16.F32.PACK_AB R45, R47, R45 ;  /* 0x0000002d2f2d723e */ /* 0x002fe400000010ff */
[----:B------:R1:W-:Y:S01]  /*15a10*/  STL [R1+0x40], R7 ;  /* 0x0000400701007387 */ /* 0x0003e20000100800 */
[----:B------:R-:W-:Y:S01]  /*15a20*/  @!P0 FMUL R80, R80, 0.5 ;  /* 0x3f00000050508820 */ /* 0x000fe20000400000 */
[----:B------:R-:W3:Y:S01]  /*15a30*/  MUFU.EX2 R6, R77 ;  /* 0x0000004d00067308 */ /* 0x000ee20000000800 */
[----:B--2---:R-:W-:Y:S01]  /*15a40*/  @!P5 FMUL R4, R4, R4 ;  /* 0x000000040404d220 */ /* 0x004fe20000400000 */
[----:B------:R-:W-:Y:S02]  /*15a50*/  FSETP.GEU.AND P5, PT, R82, -126, PT ;  /* 0xc2fc00005200780b */ /* 0x000fe40003fae000 */
[----:B------:R-:W-:Y:S02]  /*15a60*/  F2FP.BF16.F32.PACK_AB R71, R93, R92 ;  /* 0x0000005c5d47723e */ /* 0x000fe400000010ff */
[----:B------:R1:W-:Y:S01]  /*15a70*/  STL [R1+0x44], R4 ;  /* 0x0000440401007387 */ /* 0x0003e20000100800 */
[----:B------:R-:W-:Y:S01]  /*15a80*/  @!P6 FMUL R81, R81, 0.5 ;  /* 0x3f0000005151e820 */ /* 0x000fe20000400000 */
[----:B------:R-:W2:Y:S01]  /*15a90*/  MUFU.EX2 R11, R78 ;  /* 0x0000004e000b7308 */ /* 0x000ea20000000800 */
[----:B-----5:R-:W-:Y:S01]  /*15aa0*/  @!P4 FMUL R9, R9, R9 ;  /* 0x000000090909c220 */ /* 0x020fe20000400000 */
[----:B------:R-:W-:-:S02]  /*15ab0*/  FSETP.GEU.AND P4, PT, R83, -126, PT ;  /* 0xc2fc00005300780b */ /* 0x000fc40003f8e000 */
[----:B------:R-:W-:Y:S02]  /*15ac0*/  F2FP.BF16.F32.PACK_AB R72, R95, R94 ;  /* 0x0000005e5f48723e */ /* 0x000fe400000010ff */
[----:B------:R1:W-:Y:S01]  /*15ad0*/  STL [R1+0x48], R9 ;  /* 0x0000480901007387 */ /* 0x0003e20000100800 */
[----:B------:R-:W-:Y:S01]  /*15ae0*/  @!P5 FMUL R82, R82, 0.5 ;  /* 0x3f0000005252d820 */ /* 0x000fe20000400000 */
[----:B------:R-:W5:Y:S01]  /*15af0*/  MUFU.EX2 R8, R79 ;  /* 0x0000004f00087308 */ /* 0x000f620000000800 */
[----:B---3--:R-:W-:Y:S01]  /*15b00*/  @!P3 FMUL R6, R6, R6 ;  /* 0x000000060606b220 */ /* 0x008fe20000400000 */
[----:B------:R-:W-:Y:S02]  /*15b10*/  FSETP.GEU.AND P3, PT, R84, -126, PT ;  /* 0xc2fc00005400780b */ /* 0x000fe40003f6e000 */
[----:B------:R-:W-:Y:S02]  /*15b20*/  F2FP.BF16.F32.PACK_AB R73, R97, R96 ;  /* 0x000000606149723e */ /* 0x000fe400000010ff */
[----:B------:R1:W-:Y:S01]  /*15b30*/  STL [R1+0x4c], R6 ;  /* 0x00004c0601007387 */ /* 0x0003e20000100800 */
[----:B------:R-:W-:Y:S01]  /*15b40*/  @!P4 FMUL R83, R83, 0.5 ;  /* 0x3f0000005353c820 */ /* 0x000fe20000400000 */
[----:B------:R-:W3:Y:S01]  /*15b50*/  MUFU.EX2 R157, R80 ;  /* 0x00000050009d7308 */ /* 0x000ee20000000800 */
[----:B--2---:R-:W-:Y:S01]  /*15b60*/  @!P2 FMUL R11, R11, R11 ;  /* 0x0000000b0b0ba220 */ /* 0x004fe20000400000 */
[----:B------:R-:W-:-:S02]  /*15b70*/  FSETP.GEU.AND P2, PT, R85, -126, PT ;  /* 0xc2fc00005500780b */ /* 0x000fc40003f4e000 */
[----:B------:R-:W-:Y:S02]  /*15b80*/  F2FP.BF16.F32.PACK_AB R74, R99, R98 ;  /* 0x00000062634a723e */ /* 0x000fe400000010ff */
[----:B------:R1:W-:Y:S01]  /*15b90*/  STL [R1+0x50], R11 ;  /* 0x0000500b01007387 */ /* 0x0003e20000100800 */
[----:B------:R-:W-:Y:S01]  /*15ba0*/  @!P3 FMUL R84, R84, 0.5 ;  /* 0x3f0000005454b820 */ /* 0x000fe20000400000 */
[----:B------:R-:W2:Y:S01]  /*15bb0*/  MUFU.EX2 R10, R81 ;  /* 0x00000051000a7308 */ /* 0x000ea20000000800 */
[----:B-----5:R-:W-:Y:S01]  /*15bc0*/  @!P1 FMUL R8, R8, R8 ;  /* 0x0000000808089220 */ /* 0x020fe20000400000 */
[----:B------:R-:W-:Y:S02]  /*15bd0*/  FSETP.GEU.AND P1, PT, R86, -126, PT ;  /* 0xc2fc00005600780b */ /* 0x000fe40003f2e000 */
[----:B------:R-:W-:Y:S02]  /*15be0*/  F2FP.BF16.F32.PACK_AB R75, R101, R100 ;  /* 0x00000064654b723e */ /* 0x000fe400000010ff */
[----:B------:R1:W-:Y:S01]  /*15bf0*/  STL [R1+0x54], R8 ;  /* 0x0000540801007387 */ /* 0x0003e20000100800 */
[----:B------:R-:W-:Y:S01]  /*15c00*/  @!P2 FMUL R85, R85, 0.5 ;  /* 0x3f0000005555a820 */ /* 0x000fe20000400000 */
[----:B------:R-:W5:Y:S01]  /*15c10*/  MUFU.EX2 R20, R82 ;  /* 0x0000005200147308 */ /* 0x000f620000000800 */
[----:B---3--:R-:W-:Y:S01]  /*15c20*/  @!P0 FMUL R157, R157, R157 ;  /* 0x0000009d9d9d8220 */ /* 0x008fe20000400000 */
[----:B------:R-:W-:-:S02]  /*15c30*/  FSETP.GEU.AND P0, PT, R87, -126, PT ;  /* 0xc2fc00005700780b */ /* 0x000fc40003f0e000 */
[----:B------:R-:W-:Y:S02]  /*15c40*/  F2FP.BF16.F32.PACK_AB R76, R103, R102 ;  /* 0x00000066674c723e */ /* 0x000fe400000010ff */
[----:B------:R1:W-:Y:S01]  /*15c50*/  STL [R1+0x58], R157 ;  /* 0x0000589d01007387 */ /* 0x0003e20000100800 */
[----:B------:R-:W-:Y:S01]  /*15c60*/  @!P1 FMUL R86, R86, 0.5 ;  /* 0x3f00000056569820 */ /* 0x000fe20000400000 */
[----:B------:R-:W3:Y:S01]  /*15c70*/  MUFU.EX2 R21, R83 ;  /* 0x0000005300157308 */ /* 0x000ee20000000800 */
[----:B--2---:R-:W-:Y:S01]  /*15c80*/  @!P6 FMUL R10, R10, R10 ;  /* 0x0000000a0a0ae220 */ /* 0x004fe20000400000 */
[----:B------:R-:W-:Y:S02]  /*15c90*/  LOP3.LUT P6, RZ, R3, 0x3, R56, 0x48, !PT ;  /* 0x0000000303ff7812 */ /* 0x000fe400078c4838 */
[----:B------:R-:W-:Y:S02]  /*15ca0*/  F2FP.BF16.F32.PACK_AB R56, R19, R18 ;  /* 0x000000121338723e */ /* 0x000fe400000010ff */
[----:B------:R1:W-:Y:S01]  /*15cb0*/  STL [R1+0x5c], R10 ;  /* 0x00005c0a01007387 */ /* 0x0003e20000100800 */
[----:B------:R-:W-:Y:S01]  /*15cc0*/  @!P0 FMUL R87, R87, 0.5 ;  /* 0x3f00000057578820 */ /* 0x000fe20000400000 */
[----:B------:R-:W2:Y:S01]  /*15cd0*/  MUFU.EX2 R14, R84 ;  /* 0x00000054000e7308 */ /* 0x000ea20000000800 */
[----:B-----5:R-:W-:Y:S01]  /*15ce0*/  @!P5 FMUL R20, R20, R20 ;  /* 0x000000141414d220 */ /* 0x020fe20000400000 */
[----:B------:R-:W-:-:S02]  /*15cf0*/  F2FP.BF16.F32.PACK_AB R77, R105, R104 ;  /* 0x00000068694d723e */ /* 0x000fc400000010ff */
[----:B------:R-:W-:Y:S02]  /*15d00*/  F2FP.BF16.F32.PACK_AB R78, R107, R106 ;  /* 0x0000006a6b4e723e */ /* 0x000fe400000010ff */
[----:B------:R1:W-:Y:S01]  /*15d10*/  STL [R1+0x60], R20 ;  /* 0x0000601401007387 */ /* 0x0003e20000100800 */
[----:B------:R-:W-:Y:S01]  /*15d20*/  F2FP.BF16.F32.PACK_AB R79, R109, R108 ;  /* 0x0000006c6d4f723e */ /* 0x000fe200000010ff */
[----:B------:R-:W5:Y:S01]  /*15d30*/  MUFU.EX2 R15, R85 ;  /* 0x00000055000f7308 */ /* 0x000f620000000800 */
[----:B---3--:R-:W-:Y:S01]  /*15d40*/  @!P4 FMUL R21, R21, R21 ;  /* 0x000000151515c220 */ /* 0x008fe20000400000 */
[----:B------:R-:W-:Y:S02]  /*15d50*/  F2FP.BF16.F32.PACK_AB R80, R111, R110 ;  /* 0x0000006e6f50723e */ /* 0x000fe400000010ff */
[----:B------:R-:W-:Y:S02]  /*15d60*/  F2FP.BF16.F32.PACK_AB R81, R113, R112 ;  /* 0x000000707151723e */ /* 0x000fe400000010ff */
[----:B------:R1:W-:Y:S01]  /*15d70*/  STL [R1+0x64], R21 ;  /* 0x0000641501007387 */ /* 0x0003e20000100800 */
[----:B------:R-:W-:Y:S01]  /*15d80*/  F2FP.BF16.F32.PACK_AB R82, R115, R114 ;  /* 0x000000727352723e */ /* 0x000fe200000010ff */
[----:B------:R-:W3:Y:S01]  /*15d90*/  MUFU.EX2 R12, R86 ;  /* 0x00000056000c7308 */ /* 0x000ee20000000800 */
[----:B--2---:R-:W-:Y:S01]  /*15da0*/  @!P3 FMUL R14, R14, R14 ;  /* 0x0000000e0e0eb220 */ /* 0x004fe20000400000 */
[----:B------:R-:W-:-:S02]  /*15db0*/  F2FP.BF16.F32.PACK_AB R83, R117, R116 ;  /* 0x000000747553723e */ /* 0x000fc400000010ff */
[----:B------:R-:W-:Y:S02]  /*15dc0*/  F2FP.BF16.F32.PACK_AB R84, R119, R118 ;  /* 0x000000767754723e */ /* 0x000fe400000010ff */
[----:B------:R1:W-:Y:S01]  /*15dd0*/  STL [R1+0x70], R14 ;  /* 0x0000700e01007387 */ /* 0x0003e20000100800 */
[----:B----4-:R-:W-:Y:S01]  /*15de0*/  F2FP.BF16.F32.PACK_AB R46, R46, R5 ;  /* 0x000000052e2e723e */ /* 0x010fe200000010ff */
[----:B------:R-:W2:Y:S01]  /*15df0*/  MUFU.EX2 R13, R87 ;  /* 0x00000057000d7308 */ /* 0x000ea20000000800 */
[----:B-----5:R-:W-:Y:S01]  /*15e00*/  @!P2 FMUL R15, R15, R15 ;  /* 0x0000000f0f0fa220 */ /* 0x020fe20000400000 */
[----:B------:R-:W-:Y:S02]  /*15e10*/  F2FP.BF16.F32.PACK_AB R85, R121, R120 ;  /* 0x000000787955723e */ /* 0x000fe400000010ff */
[----:B------:R-:W-:Y:S02]  /*15e20*/  F2FP.BF16.F32.PACK_AB R47, R4, R7 ;  /* 0x00000007042f723e */ /* 0x000fe400000010ff */
[----:B------:R1:W-:Y:S01]  /*15e30*/  STL [R1+0x74], R15 ;  /* 0x0000740f01007387 */ /* 0x0003e20000100800 */
[----:B------:R-:W-:Y:S01]  /*15e40*/  F2FP.BF16.F32.PACK_AB R48, R6, R9 ;  /* 0x000000090630723e */ /* 0x000fe200000010ff */
[----:B---3--:R-:W-:Y:S01]  /*15e50*/  @!P1 FMUL R12, R12, R12 ;  /* 0x0000000c0c0c9220 */ /* 0x008fe20000400000 */
[----:B------:R-:W-:-:S02]  /*15e60*/  F2FP.BF16.F32.PACK_AB R86, R123, R122 ;  /* 0x0000007a7b56723e */ /* 0x000fc400000010ff */
[----:B------:R-:W-:Y:S02]  /*15e70*/  F2FP.BF16.F32.PACK_AB R49, R8, R11 ;  /* 0x0000000b0831723e */ /* 0x000fe400000010ff */
[----:B------:R1:W-:Y:S01]  /*15e80*/  STL [R1+0x68], R12 ;  /* 0x0000680c01007387 */ /* 0x0003e20000100800 */
[----:B------:R-:W-:Y:S01]  /*15e90*/  F2FP.BF16.F32.PACK_AB R50, R10, R157 ;  /* 0x0000009d0a32723e */ /* 0x000fe200000010ff */
[----:B--2---:R-:W-:Y:S01]  /*15ea0*/  @!P0 FMUL R13, R13, R13 ;  /* 0x0000000d0d0d8220 */ /* 0x004fe20000400000 */
[----:B------:R-:W-:Y:S02]  /*15eb0*/  F2FP.BF16.F32.PACK_AB R87, R151, R150 ;  /* 0x000000969757723e */ /* 0x000fe400000010ff */
[----:B------:R-:W-:Y:S02]  /*15ec0*/  F2FP.BF16.F32.PACK_AB R51, R21, R20 ;  /* 0x000000141533723e */ /* 0x000fe400000010ff */
[----:B------:R1:W-:Y:S01]  /*15ed0*/  STL [R1+0x6c], R13 ;  /* 0x00006c0d01007387 */ /* 0x0003e20000100800 */
[----:B------:R-:W-:-:S02]  /*15ee0*/  F2FP.BF16.F32.PACK_AB R52, R15, R14 ;  /* 0x0000000e0f34723e */ /* 0x000fc400000010ff */
[----:B------:R-:W-:Y:S01]  /*15ef0*/  F2FP.BF16.F32.PACK_AB R53, R13, R12 ;  /* 0x0000000c0d35723e */ /* 0x000fe200000010ff */
[----:B------:R-:W-:Y:S06]  /*15f00*/  @!P6 BRA `(.L_x_269) ;  /* 0x000000000040e947 */ /* 0x000fec0003800000 */
[----:B-1----:R-:W-:Y:S01]  /*15f10*/  MOV R14, 0x8 ;  /* 0x00000008000e7802 */ /* 0x002fe20000000f00 */
[----:B------:R-:W1:Y:S01]  /*15f20*/  LDCU.64 UR6, c[0x4][0xb0] ;  /* 0x01001600ff0677ac */ /* 0x000e620008000a00 */
[----:B------:R-:W-:Y:S02]  /*15f30*/  HFMA2 R12, -RZ, RZ, 0, 5.9604644775390625e-08 ;  /* 0x00000001ff0c7431 */ /* 0x000fe400000001ff */
[----:B------:R-:W-:Y:S01]  /*15f40*/  IMAD.MOV.U32 R8, RZ, RZ, 0x1be ;  /* 0x000001beff087424 */ /* 0x000fe200078e00ff */
[----:B------:R-:W2:Y:S01]  /*15f50*/  LDCU.64 UR4, c[0x4][0xb8] ;  /* 0x01001700ff0477ac */ /* 0x000ea20008000a00 */
[----:B------:R-:W3:Y:S01]  /*15f60*/  LDC.64 R14, c[0x4][R14] ;  /* 0x010000000e0e7b82 */ /* 0x000ee20000000a00 */
[----:B------:R-:W-:Y:S01]  /*15f70*/  IMAD.MOV.U32 R13, RZ, RZ, RZ ;  /* 0x000000ffff0d7224 */ /* 0x000fe200078e00ff */
[----:B------:R-:W4:Y:S01]  /*15f80*/  LDCU.64 UR8, c[0x4][0x20] ;  /* 0x01000400ff0877ac */ /* 0x000f220008000a00 */
[----:B-1----:R-:W-:Y:S01]  /*15f90*/  IMAD.U32 R4, RZ, RZ, UR6 ;  /* 0x00000006ff047e24 */ /* 0x002fe2000f8e00ff */
[----:B------:R-:W-:Y:S01]  /*15fa0*/  MOV R5, UR7 ;  /* 0x0000000700057c02 */ /* 0x000fe20008000f00 */
[----:B--2---:R-:W-:Y:S01]  /*15fb0*/  IMAD.U32 R6, RZ, RZ, UR4 ;  /* 0x00000004ff067e24 */ /* 0x004fe2000f8e00ff */
[----:B------:R-:W-:Y:S01]  /*15fc0*/  MOV R7, UR5 ;  /* 0x0000000500077c02 */ /* 0x000fe20008000f00 */
[----:B----4-:R-:W-:Y:S01]  /*15fd0*/  IMAD.U32 R10, RZ, RZ, UR8 ;  /* 0x00000008ff0a7e24 */ /* 0x010fe2000f8e00ff */
[----:B------:R-:W-:-:S02]  /*15fe0*/  MOV R11, UR9 ;  /* 0x00000009000b7c02 */ /* 0x000fc40008000f00 */
[----:B------:R-:W-:-:S07]  /*15ff0*/  LEPC R20, `(.L_x_269) ;  /* 0x000000001014794e */ /* 0x000fce0000000000 */
[----:B---3--:R-:W-:Y:S05]  /*16000*/  CALL.ABS.NOINC R14 ;  /* 0x000000000e007343 */ /* 0x008fea0003c00000 */
.L_x_269:
[C---:B------:R-:W-:Y:S01]  /*16010*/  FSETP.NEU.AND P0, PT, R17.reuse, -INF , PT ;  /* 0xff8000001100780b */ /* 0x040fe20003f0d000 */
[----:B-1----:R-:W1:Y:S01]  /*16020*/  S2R R157, SR_TID.X ;  /* 0x00000000009d7919 */ /* 0x002e620000002100 */
[----:B------:R-:W-:Y:S05]  /*16030*/  WARPSYNC.ALL ;  /* 0x0000000000007948 */ /* 0x000fea0003800000 */
[----:B------:R-:W-:Y:S01]  /*16040*/  FSEL R0, R17, RZ, P0 ;  /* 0x000000ff11007208 */ /* 0x000fe20000000000 */
[----:B------:R-:W-:Y:S01]  /*16050*/  UIADD3 UR4, UPT, UPT, UR38, 0x20, URZ ;  /* 0x0000002026047890 */ /* 0x000fe2000fffe0ff */
[----:B------:R2:W-:Y:S03]  /*16060*/  STTM.x32 tmem[UR38], R56 ;  /* 0x00000038000079ed */ /* 0x0005e600082c0026 */
[----:B------:R-:W-:Y:S01]  /*16070*/  FMUL R0, R0, -UR37 ;  /* 0x8000002500007c20 */ /* 0x000fe20008400000 */
[----:B------:R-:W-:-:S03]  /*16080*/  USHF.R.U32.HI UR4, URZ, 0x15, UR4 ;  /* 0x00000015ff047899 */ /* 0x000fc60008011604 */
[--C-:B------:R-:W-:Y:S02]  /*16090*/  FFMA2 R88, R88.F32x2.HI_LO, UR37.F32, R0.reuse.F32 ;  /* 0x0000002558587c49 */ /* 0x100fe40009200000 */
[----:B------:R-:W-:Y:S01]  /*160a0*/  FFMA2 R90, R90.F32x2.HI_LO, UR37.F32, R0.F32 ;  /* 0x000000255a5a7c49 */ /* 0x000fe20009200000 */
[----:B------:R-:W-:Y:S02]  /*160b0*/  MOV R3, UR4 ;  /* 0x0000000400037c02 */ /* 0x000fe40008000f00 */
[----:B------:R-:W-:Y:S02]  /*160c0*/  FSETP.GEU.AND P4, PT, R88, -126, PT ;  /* 0xc2fc00005800780b */ /* 0x000fe40003f8e000 */
[----:B------:R-:W-:Y:S02]  /*160d0*/  FSETP.GEU.AND P3, PT, R89, -126, PT ;  /* 0xc2fc00005900780b */ /* 0x000fe40003f6e000 */
[----:B------:R-:W-:Y:S02]  /*160e0*/  FSETP.GEU.AND P2, PT, R90, -126, PT ;  /* 0xc2fc00005a00780b */ /* 0x000fe40003f4e000 */
[----:B------:R-:W-:-:S07]  /*160f0*/  FSETP.GEU.AND P1, PT, R91, -126, PT ;  /* 0xc2fc00005b00780b */ /* 0x000fce0003f2e000 */
[----:B------:R-:W-:Y:S02]  /*16100*/  @!P4 FMUL R88, R88, 0.5 ;  /* 0x3f0000005858c820 */ /* 0x000fe40000400000 */
[----:B------:R-:W-:Y:S02]  /*16110*/  @!P3 FMUL R89, R89, 0.5 ;  /* 0x3f0000005959b820 */ /* 0x000fe40000400000 */
[----:B------:R-:W-:Y:S02]  /*16120*/  @!P2 FMUL R90, R90, 0.5 ;  /* 0x3f0000005a5aa820 */ /* 0x000fe40000400000 */
[----:B------:R-:W-:Y:S01]  /*16130*/  @!P1 FMUL R91, R91, 0.5 ;  /* 0x3f0000005b5b9820 */ /* 0x000fe20000400000 */
[----:B--2---:R-:W2:Y:S01]  /*16140*/  MUFU.EX2 R58, R88 ;  /* 0x00000058003a7308 */ /* 0x004ea20000000800 */
[----:B-1----:R-:W-:-:S04]  /*16150*/  SHF.R.U32.HI R60, RZ, 0x5, R157 ;  /* 0x00000005ff3c7819 */ /* 0x002fc8000001169d */
[----:B------:R-:W-:-:S03]  /*16160*/  LOP3.LUT P0, RZ, R3, 0x3, R60, 0x48, !PT ;  /* 0x0000000303ff7812 */ /* 0x000fc6000780483c */
[----:B------:R-:W1:Y:S08]  /*16170*/  MUFU.EX2 R59, R89 ;  /* 0x00000059003b7308 */ /* 0x000e700000000800 */
[----:B------:R-:W3:Y:S01]  /*16180*/  MUFU.EX2 R56, R90 ;  /* 0x0000005a00387308 */ /* 0x000ee20000000800 */
[----:B--2---:R-:W-:-:S07]  /*16190*/  @!P4 FMUL R58, R58, R58 ;  /* 0x0000003a3a3ac220 */ /* 0x004fce0000400000 */
[----:B------:R-:W2:Y:S01]  /*161a0*/  MUFU.EX2 R57, R91 ;  /* 0x0000005b00397308 */ /* 0x000ea20000000800 */
[----:B-1----:R-:W-:-:S05]  /*161b0*/  @!P3 FMUL R59, R59, R59 ;  /* 0x0000003b3b3bb220 */ /* 0x002fca0000400000 */
[----:B------:R-:W-:Y:S01]  /*161c0*/  F2FP.BF16.F32.PACK_AB R54, R59, R58 ;  /* 0x0000003a3b36723e */ /* 0x000fe200000010ff */
[----:B---3--:R-:W-:Y:S01]  /*161d0*/  @!P2 FMUL R56, R56, R56 ;  /* 0x000000383838a220 */ /* 0x008fe20000400000 */
[----:B--2---:R-:W-:-:S05]  /*161e0*/  @!P1 FMUL R57, R57, R57 ;  /* 0x0000003939399220 */ /* 0x004fca0000400000 */
[----:B------:R-:W-:Y:S01]  /*161f0*/  F2FP.BF16.F32.PACK_AB R55, R57, R56 ;  /* 0x000000383937723e */ /* 0x000fe200000010ff */
[----:B------:R-:W-:Y:S06]  /*16200*/  @!P0 BRA `(.L_x_270) ;  /* 0x0000000000408947 */ /* 0x000fec0003800000 */
[----:B------:R-:W-:Y:S01]  /*16210*/  MOV R14, 0x8 ;  /* 0x00000008000e7802 */ /* 0x000fe20000000f00 */
        /* <DEDUP_REMOVED lines=15> */
.L_x_270:
[----:B------:R-:W-:-:S04]  /*16310*/  UISETP.NE.AND UP0, UPT, UR40, URZ, UPT ;  /* 0x000000ff2800728c */ /* 0x000fc8000bf05270 */
[----:B------:R-:W-:-:S06]  /*16320*/  USEL UR4, UR48, UR50, UP0 ;  /* 0x0000003230047287 */ /* 0x000fcc0008000000 */
[----:B------:R-:W-:Y:S01]  /*16330*/  MOV R0, UR4 ;  /* 0x0000000400007c02 */ /* 0x000fe20008000f00 */
[----:B------:R-:W-:Y:S05]  /*16340*/  WARPSYNC.ALL ;  /* 0x0000000000007948 */ /* 0x000fea0003800000 */
[----:B------:R-:W-:Y:S01]  /*16350*/  ISETP.GT.U32.AND P1, PT, R0, 0x1, PT ;  /* 0x000000010000780c */ /* 0x000fe20003f24070 */
[----:B------:R1:W-:Y:S01]  /*16360*/  STTM.x32 tmem[UR38+0x20], R24 ;  /* 0x00002018000079ed */ /* 0x0003e200082c0026 */
[----:B------:R-:W2:Y:S11]  /*16370*/  FENCE.VIEW.ASYNC.T ;  /* 0x00000000000073c6 */ /* 0x000eb60000000200 */
[----:B------:R-:W-:Y:S05]  /*16380*/  @P1 BRA `(.L_x_271) ;  /* 0x0000000000081947 */ /* 0x000fea0003800000 */
[----:B------:R-:W-:Y:S05]  /*16390*/  BPT.TRAP 0x1 ;  /* 0x000000040000795c */ /* 0x000fea0000300000 */
[----:B------:R-:W-:Y:S05]  /*163a0*/  BPT.TRAP 0x1 ;  /* 0x000000040000795c */ /* 0x000fea0000300000 */
.L_x_271:
[----:B------:R-:W3:Y:S01]  /*163b0*/  S2UR UR5, SR_CgaCtaId ;  /* 0x00000000000579c3 */ /* 0x000ee20000008800 */
[----:B------:R-:W-:Y:S01]  /*163c0*/  UISETP.NE.AND UP0, UPT, UR40, URZ, UPT ;  /* 0x000000ff2800728c */ /* 0x000fe2000bf05270 */
[----:B------:R-:W-:Y:S02]  /*163d0*/  UMOV UR6, 0x400 ;  /* 0x0000040000067882 */ /* 0x000fe40000000000 */
[----:B---3--:R-:W-:-:S04]  /*163e0*/  ULEA UR6, UR5, UR6, 0x18 ;  /* 0x0000000605067291 */ /* 0x008fc8000f8ec0ff */
[----:B------:R-:W-:-:S04]  /*163f0*/  UIADD3 UR4, UPT, UPT, UR6, 0x28068, URZ ;  /* 0x0002806806047890 */ /* 0x000fc8000fffe0ff */
[----:B------:R-:W-:-:S04]  /*16400*/  @UP0 UIADD3 UR4, UPT, UPT, UR6, 0x28058, URZ ;  /* 0x0002805806040890 */ /* 0x000fc8000fffe0ff */
[----:B------:R-:W-:-:S09]  /*16410*/  UPRMT UR4, UR5, 0x654, UR4 ;  /* 0x0000065405047896 */ /* 0x000fd20008000004 */
[----:B--2---:R-:W-:Y:S01]  /*16420*/  SYNCS.ARRIVE.TRANS64.RED.A1T0 RZ, [UR4], RZ ;  /* 0x000000ffffff79a7 */ /* 0x004fe20008100404 */
[----:B------:R-:W-:-:S04]  /*16430*/  USEL UR4, UR43, UR42, UP0 ;  /* 0x0000002a2b047287 */ /* 0x000fc80008000000 */
[----:B------:R-:W-:-:S04]  /*16440*/  ULOP3.LUT UR5, UR4, 0x1, URZ, 0x3c, !UPT ;  /* 0x0000000104057892 */ /* 0x000fc8000f8e3cff */
[----:B------:R-:W-:Y:S02]  /*16450*/  USEL UR43, UR5, UR43, UP0 ;  /* 0x0000002b052b7287 */ /* 0x000fe40008000000 */
[----:B------:R-:W-:Y:S02]  /*16460*/  USEL UR42, UR42, UR5, UP0 ;  /* 0x000000052a2a7287 */ /* 0x000fe40008000000 */
[----:B------:R-:W-:-:S09]  /*16470*/  UISETP.NE.AND UP0, UPT, UR47, URZ, UPT ;  /* 0x000000ff2f00728c */ /* 0x000fd2000bf05270 */
[----:B------:R-:W-:Y:S05]  /*16480*/  BRA.U UP0, `(.L_x_272) ;  /* 0x0000000100047547 */ /* 0x000fea000b800000 */
[----:B------:R-:W-:Y:S05]  /*16490*/  BPT.TRAP 0x1 ;  /* 0x000000040000795c */ /* 0x000fea0000300000 */
.L_x_272:
[----:B------:R-:W-:Y:S01]  /*164a0*/  UISETP.NE.AND UP0, UPT, UR40, URZ, UPT ;  /* 0x000000ff2800728c */ /* 0x000fe2000bf05270 */
[----:B------:R-:W-:Y:S01]  /*164b0*/  MOV R0, UR39 ;  /* 0x0000002700007c02 */ /* 0x000fe20008000f00 */
[----:B------:R-:W-:Y:S01]  /*164c0*/  UIADD3 UR4, UPT, UPT, UR6, 0x28078, URZ ;  /* 0x0002807806047890 */ /* 0x000fe2000fffe0ff */
[----:B------:R-:W-:Y:S01]  /*164d0*/  FADD2 R22, R22.F32x2.HI_LO, RZ.F32 ;  /* 0x000000ff1616724b */ /* 0x000fe20000200000 */
[----:B------:R-:W-:Y:S01]  /*164e0*/  FSETP.NEU.AND P0, PT, R17, -INF , PT ;  /* 0xff8000001100780b */ /* 0x000fe20003f0d000 */
[----:B------:R-:W-:Y:S01]  /*164f0*/  FADD2 R124, R124.F32x2.HI_LO, RZ.F32 ;  /* 0x000000ff7c7c724b */ /* 0x000fe20000200000 */
[----:B------:R-:W-:Y:S01]  /*16500*/  SHF.L.U32 R0, R0, 0x1f, RZ ;  /* 0x0000001f00007819 */ /* 0x000fe200000006ff */
[----:B------:R-:W-:Y:S01]  /*16510*/  FADD2 R22, R22.F32x2.HI_LO, R130.F32x2.HI_LO ;  /* 0x000000821616724b */ /* 0x000fe20000000000 */
[----:B------:R-:W-:Y:S01]  /*16520*/  FSEL R3, R17, RZ, P0 ;  /* 0x000000ff11037208 */ /* 0x000fe20000000000 */
[----:B------:R-:W-:Y:S02]  /*16530*/  FADD2 R126, R126.F32x2.HI_LO, RZ.F32 ;  /* 0x000000ff7e7e724b */ /* 0x000fe40000200000 */
[----:B------:R-:W-:Y:S01]  /*16540*/  @!UP0 UIADD3 UR4, UPT, UPT, UR6, 0x28088, URZ ;  /* 0x0002808806048890 */ /* 0x000fe2000fffe0ff */
[----:B------:R-:W-:Y:S01]  /*16550*/  FADD2 R124, R124.F32x2.HI_LO, R132.F32x2.HI_LO ;  /* 0x000000847c7c724b */ /* 0x000fe20000000000 */
[----:B------:R-:W-:Y:S01]  /*16560*/  FSETP.NEU.AND P0, PT, R156, R3, PT ;  /* 0x000000039c00720b */ /* 0x000fe20003f0d000 */
[----:B------:R-:W-:-:S02]  /*16570*/  FADD2 R126, R126.F32x2.HI_LO, R134.F32x2.HI_LO ;  /* 0x000000867e7e724b */ /* 0x000fc40000000000 */
[----:B------:R-:W-:Y:S02]  /*16580*/  FADD2 R22, R22.F32x2.HI_LO, R138.F32x2.HI_LO ;  /* 0x0000008a1616724b */ /* 0x000fe40000000000 */
[----:B------:R-:W-:Y:S02]  /*16590*/  FADD2 R124, R124.F32x2.HI_LO, R140.F32x2.HI_LO ;  /* 0x0000008c7c7c724b */ /* 0x000fe40000000000 */
[----:B------:R-:W2:Y:S01]  /*165a0*/  SYNCS.PHASECHK.TRANS64.TRYWAIT P2, [UR4], R0 ;  /* 0x00000000ff0075a7 */ /* 0x000ea20008041104 */
[----:B------:R-:W-:Y:S02]  /*165b0*/  FADD2 R126, R126.F32x2.HI_LO, R142.F32x2.HI_LO ;  /* 0x0000008e7e7e724b */ /* 0x000fe40000000000 */
[----:B------:R-:W-:Y:S02]  /*165c0*/  FADD2 R22, R22.F32x2.HI_LO, R146.F32x2.HI_LO ;  /* 0x000000921616724b */ /* 0x000fe40000000000 */
[----:B------:R-:W-:Y:S02]  /*165d0*/  FADD2 R124, R124.F32x2.HI_LO, R148.F32x2.HI_LO ;  /* 0x000000947c7c724b */ /* 0x000fe40000000000 */
[----:B------:R-:W-:-:S02]  /*165e0*/  FADD2 R126, R126.F32x2.HI_LO, R92.F32x2.HI_LO ;  /* 0x0000005c7e7e724b */ /* 0x000fc40000000000 */
[----:B------:R-:W-:Y:S02]  /*165f0*/  FADD2 R22, R22.F32x2.HI_LO, R96.F32x2.HI_LO ;  /* 0x000000601616724b */ /* 0x000fe40000000000 */
[----:B------:R-:W-:Y:S02]  /*16600*/  FADD2 R124, R124.F32x2.HI_LO, R98.F32x2.HI_LO ;  /* 0x000000627c7c724b */ /* 0x000fe40000000000 */
[----:B------:R-:W-:Y:S02]  /*16610*/  FADD2 R126, R126.F32x2.HI_LO, R100.F32x2.HI_LO ;  /* 0x000000647e7e724b */ /* 0x000fe40000000000 */
[----:B------:R-:W-:Y:S01]  /*16620*/  FADD2 R22, R22.F32x2.HI_LO, R104.F32x2.HI_LO ;  /* 0x000000681616724b */ /* 0x000fe20000000000 */
[----:B--2---:R-:W-:Y:S06]  /*16630*/  @!P2 BRA `(.L_x_273) ;  /* 0x000000b800a4a947 */ /* 0x004fec0003800000 */
.L_x_448:
[----:B------:R-:W-:Y:S01]  /*16640*/  BSSY.RECONVERGENT B0, `(.L_x_274) ;  /* 0x000000a000007945 */ /* 0x000fe20003800200 */
[----:B--2---:R-:W-:-:S03]  /*16650*/  MOV R5, 0x3f000000 ;  /* 0x3f00000000057802 */ /* 0x004fc60000000f00 */
[----:B------:R-:W-:Y:S05]  /*16660*/  @!P0 BRA `(.L_x_275) ;  /* 0x00000000001c8947 */ /* 0x000fea0003800000 */
[----:B------:R-:W-:-:S04]  /*16670*/  FADD R0, -R3, R156 ;  /* 0x0000009c03007221 */ /* 0x000fc80000000100 */
[----:B------:R-:W-:-:S05]  /*16680*/  FMUL R0, R0, UR37 ;  /* 0x0000002500007c20 */ /* 0x000fca0008400000 */
[----:B------:R-:W-:-:S13]  /*16690*/  FSETP.GEU.AND P0, PT, R0, -126, PT ;  /* 0xc2fc00000000780b */ /* 0x000fda0003f0e000 */
[----:B------:R-:W-:-:S04]  /*166a0*/  @!P0 FMUL R0, R0, 0.5 ;  /* 0x3f00000000008820 */ /* 0x000fc80000400000 */
[----:B------:R-:W2:Y:S02]  /*166b0*/  MUFU.EX2 R5, R0 ;  /* 0x0000000000057308 */ /* 0x000ea40000000800 */
[----:B--2---:R-:W-:-:S04]  /*166c0*/  @!P0 FMUL R5, R5, R5 ;  /* 0x0000000505058220 */ /* 0x004fc80000400000 */
[----:B------:R-:W-:Y:S02]  /*166d0*/  FMUL R5, R5, 0.5 ;  /* 0x3f00000005057820 */ /* 0x000fe40000400000 */
.L_x_275:
[----:B------:R-:W-:Y:S05]  /*166e0*/  BSYNC.RECONVERGENT B0 ;  /* 0x0000000000007941 */ /* 0x000fea0003800200 */
.L_x_274:
[----:B-1----:R-:W2:Y:S04]  /*166f0*/  LDL.LU.64 R34, [R1+0x18] ;  /* 0x0000180001227983 */ /* 0x002ea80000300a00 */
[----:B------:R-:W3:Y:S04]  /*16700*/  LDL.LU.64 R32, [R1+0x20] ;  /* 0x0000200001207983 */ /* 0x000ee80000300a00 */
[----:B------:R-:W4:Y:S04]  /*16710*/  LDL.LU.64 R30, [R1+0x30] ;  /* 0x00003000011e7983 */ /* 0x000f280000300a00 */
[----:B------:R-:W5:Y:S04]  /*16720*/  LDL.LU.64 R28, [R1+0x38] ;  /* 0x00003800011c7983 */ /* 0x000f680000300a00 */
[----:B------:R-:W5:Y:S04]  /*16730*/  LDL.LU.64 R26, [R1+0x40] ;  /* 0x00004000011a7983 */ /* 0x000f680000300a00 */
[----:B------:R-:W5:Y:S04]  /*16740*/  LDL.LU.64 R14, [R1+0x28] ;  /* 0x00002800010e7983 */ /* 0x000f680000300a00 */
[----:B------:R-:W5:Y:S04]  /*16750*/  LDL.LU.64 R24, [R1+0x50] ;  /* 0x0000500001187983 */ /* 0x000f680000300a00 */
[----:B------:R-:W5:Y:S04]  /*16760*/  LDL.LU.64 R20, [R1+0x58] ;  /* 0x0000580001147983 */ /* 0x000f680000300a00 */
[----:B------:R-:W5:Y:S04]  /*16770*/  LDL.LU.64 R12, [R1+0x60] ;  /* 0x00006000010c7983 */ /* 0x000f680000300a00 */
[----:B------:R-:W5:Y:S04]  /*16780*/  LDL.LU.64 R8, [R1+0x48] ;  /* 0x0000480001087983 */ /* 0x000f680000300a00 */
[----:B------:R-:W5:Y:S04]  /*16790*/  LDL.LU.64 R10, [R1+0x68] ;  /* 0x00006800010a7983 */ /* 0x000f680000300a00 */
[----:B------:R-:W5:Y:S01]  /*167a0*/  LDL.LU.64 R6, [R1+0x70] ;  /* 0x0000700001067983 */ /* 0x000f620000300a00 */
[----:B------:R-:W-:-:S04]  /*167b0*/  FMUL R16, R5, R16 ;  /* 0x0000001005107220 */ /* 0x000fc80000400000 */
[----:B------:R-:W-:-:S04]  /*167c0*/  FADD2 R18, R16.F32, R18.F32x2.HI_LO ;  /* 0x000000121012724b */ /* 0x000fc80000040000 */
[----:B------:R-:W-:-:S04]  /*167d0*/  FADD2 R18, R18.F32x2.HI_LO, R128.F32x2.HI_LO ;  /* 0x000000801212724b */ /* 0x000fc80000000000 */
[----:B------:R-:W-:-:S04]  /*167e0*/  FADD2 R18, R18.F32x2.HI_LO, R136.F32x2.HI_LO ;  /* 0x000000881212724b */ /* 0x000fc80000000000 */
[----:B------:R-:W-:-:S04]  /*167f0*/  FADD2 R18, R18.F32x2.HI_LO, R144.F32x2.HI_LO ;  /* 0x000000901212724b */ /* 0x000fc80000000000 */
[----:B------:R-:W-:Y:S02]  /*16800*/  FADD2 R18, R18.F32x2.HI_LO, R94.F32x2.HI_LO ;  /* 0x0000005e1212724b */ /* 0x000fe40000000000 */
[----:B------:R-:W-:Y:S02]  /*16810*/  FADD2 R124, R124.F32x2.HI_LO, R106.F32x2.HI_LO ;  /* 0x0000006a7c7c724b */ /* 0x000fe40000000000 */
[----:B------:R-:W-:Y:S02]  /*16820*/  FADD2 R126, R126.F32x2.HI_LO, R108.F32x2.HI_LO ;  /* 0x0000006c7e7e724b */ /* 0x000fe40000000000 */
[----:B------:R-:W-:Y:S02]  /*16830*/  FADD2 R18, R18.F32x2.HI_LO, R102.F32x2.HI_LO ;  /* 0x000000661212724b */ /* 0x000fe40000000000 */
[----:B------:R-:W-:Y:S02]  /*16840*/  FADD2 R22, R22.F32x2.HI_LO, R112.F32x2.HI_LO ;  /* 0x000000701616724b */ /* 0x000fe40000000000 */
[----:B------:R-:W-:-:S02]  /*16850*/  FADD2 R124, R124.F32x2.HI_LO, R114.F32x2.HI_LO ;  /* 0x000000727c7c724b */ /* 0x000fc40000000000 */
        /* <DEDUP_REMOVED lines=23> */
[----:B------:R-:W-:Y:S01]  /*169d0*/  FADD2 R18, R18.F32x2.HI_LO, R186.F32x2.HI_LO ;  /* 0x000000ba1212724b */ /* 0x000fe20000000000 */
[----:B------:R-:W-:Y:S01]  /*169e0*/  ULOP3.LUT UP0, URZ, UR41, 0x7f, UR51, 0xf8, !UPT ;  /* 0x0000007f29ff7892 */ /* 0x000fe2000f80f833 */
[----:B--2---:R-:W-:-:S02]  /*169f0*/  FADD2 R124, R124.F32x2.HI_LO, R34.F32x2.HI_LO ;  /* 0x000000227c7c724b */ /* 0x004fc40000000000 */
[----:B---3--:R-:W-:Y:S02]  /*16a00*/  FADD2 R126, R126.F32x2.HI_LO, R32.F32x2.HI_LO ;  /* 0x000000207e7e724b */ /* 0x008fe40000000000 */
[----:B----4-:R-:W-:Y:S02]  /*16a10*/  FADD2 R22, R22.F32x2.HI_LO, R30.F32x2.HI_LO ;  /* 0x0000001e1616724b */ /* 0x010fe40000000000 */
[----:B-----5:R-:W-:Y:S02]  /*16a20*/  FADD2 R124, R124.F32x2.HI_LO, R28.F32x2.HI_LO ;  /* 0x0000001c7c7c724b */ /* 0x020fe40000000000 */
        /* <DEDUP_REMOVED lines=11> */
[----:B------:R-:W-:-:S04]  /*16ae0*/  FADD2 R18, R18.F32x2.HI_LO, R22.F32x2.HI_LO ;  /* 0x000000161212724b */ /* 0x000fc80000000000 */
[----:B------:R-:W-:-:S04]  /*16af0*/  FADD2 R18, R18.F32x2.HI_LO, R124.F32x2.HI_LO ;  /* 0x0000007c1212724b */ /* 0x000fc80000000000 */
[----:B------:R-:W-:Y:S01]  /*16b00*/  FADD R16, R18, R19 ;  /* 0x0000001312107221 */ /* 0x000fe20000000000 */
[----:B------:R-:W-:Y:S06]  /*16b10*/  BRA.U UP0, `(.L_x_276) ;  /* 0x0000000100907547 */ /* 0x000fec000b800000 */
[----:B------:R-:W-:Y:S05]  /*16b20*/  @P1 BRA `(.L_x_277) ;  /* 0x0000000000041947 */ /* 0x000fea0003800000 */
[----:B------:R-:W-:Y:S05]  /*16b30*/  BPT.TRAP 0x1 ;  /* 0x000000040000795c */ /* 0x000fea0000300000 */
.L_x_277:
[----:B------:R-:W-:Y:S01]  /*16b40*/  UISETP.NE.AND UP0, UPT, UR40, URZ, UPT ;  /* 0x000000ff2800728c */ /* 0x000fe2000bf05270 */
[----:B------:R-:W-:Y:S01]  /*16b50*/  IMAD.U32 R0, RZ, RZ, UR5 ;  /* 0x00000005ff007e24 */ /* 0x000fe2000f8e00ff */
[----:B------:R-:W-:Y:S01]  /*16b60*/  UIADD3 UR4, UPT, UPT, UR6, 0x28060, URZ ;  /* 0x0002806006047890 */ /* 0x000fe2000fffe0ff */
[----:B------:R-:W-:Y:S01]  /*16b70*/  IMAD.U32 R18, R157, 0x10000, RZ ;  /* 0x000100009d127824 */ /* 0x000fe200078e00ff */
[----:B------:R-:W-:Y:S01]  /*16b80*/  USEL UR5, URZ, 0x80, UP0 ;  /* 0x00000080ff057887 */ /* 0x000fe20008000000 */
[----:B------:R-:W-:Y:S02]  /*16b90*/  LOP3.LUT R60, R60, 0x3, RZ, 0xc0, !PT ;  /* 0x000000033c3c7812 */ /* 0x000fe400078ec0ff */
[----:B------:R-:W-:Y:S02]  /*16ba0*/  SHF.L.U32 R0, R0, 0x1f, RZ ;  /* 0x0000001f00007819 */ /* 0x000fe400000006ff */
[----:B------:R-:W-:Y:S02]  /*16bb0*/  LOP3.LUT R18, R18, 0x600000, RZ, 0xc0, !PT ;  /* 0x0060000012127812 */ /* 0x000fe400078ec0ff */
[----:B------:R-:W-:-:S02]  /*16bc0*/  @UP0 UIADD3 UR4, UPT, UPT, UR6, 0x28050, URZ ;  /* 0x0002805006040890 */ /* 0x000fc4000fffe0ff */
[----:B------:R-:W-:Y:S02]  /*16bd0*/  SHF.R.U32.HI R3, RZ, 0x15, R18 ;  /* 0x00000015ff037819 */ /* 0x000fe40000011612 */
[----:B------:R-:W-:Y:S02]  /*16be0*/  LOP3.LUT R18, R18, UR5, RZ, 0xfc, !PT ;  /* 0x0000000512127c12 */ /* 0x000fe4000f8efcff */
[----:B------:R-:W-:-:S03]  /*16bf0*/  ISETP.NE.AND P0, PT, R60, R3, PT ;  /* 0x000000033c00720c */ /* 0x000fc60003f05270 */
[----:B------:R-:W1:Y:S02]  /*16c00*/  SYNCS.PHASECHK.TRANS64.TRYWAIT P1, [UR4], R0 ;  /* 0x00000000ff0075a7 */ /* 0x000e640008021104 */
[----:B-1----:R-:W-:Y:S08]  /*16c10*/  @!P1 BRA `(.L_x_278) ;  /* 0x000000b400449947 */ /* 0x002ff00003800000 */
.L_x_450:
        /* <DEDUP_REMOVED lines=17> */
.L_x_279:
[----:B------:R-:W-:Y:S05]  /*16d30*/  WARPSYNC.ALL ;  /* 0x0000000000007948 */ /* 0x000fea0003800000 */
[----:B------:R-:W-:-:S13]  /*16d40*/  R2UR UR4, R18 ;  /* 0x00000000120472ca */ /* 0x000fda00000e0000 */
[----:B------:R2:W-:Y:S02]  /*16d50*/  STTM.x2 tmem[UR4], R16 ;  /* 0x00000010000079ed */ /* 0x0005e400080c0004 */
.L_x_276:
[----:B------:R-:W-:Y:S01]  /*16d60*/  UIADD3 UR4, UPT, UPT, UR41, 0x1, URZ ;  /* 0x0000000129047890 */ /* 0x000fe2000fffe0ff */
[----:B------:R-:W-:Y:S01]  /*16d70*/  MOV R156, R17 ;  /* 0x00000011009c7202 */ /* 0x000fe20000000f00 */
[----:B------:R-:W-:Y:S02]  /*16d80*/  UIADD3 UR5, UPT, UPT, UR41, -0x1, URZ ;  /* 0xffffffff29057890 */ /* 0x000fe4000fffe0ff */
[----:B------:R-:W-:-:S05]  /*16d90*/  UISETP.GT.U32.AND UP0, UPT, UR4, 0x1, UPT ;  /* 0x000000010400788c */ /* 0x000fca000bf04070 */
[----:B------:R-:W-:-:S04]  /*16da0*/  UMOV UR41, UR5 ;  /* 0x0000000500297c82 */ /* 0x000fc80008000000 */
[----:B------:R-:W-:Y:S05]  /*16db0*/  BRA.U UP0, `(.L_x_280) ;  /* 0xffffffb900907547 */ /* 0x000fea000b83ffff */
.L_x_259:
[----:B------:R-:W3:Y:S02]  /*16dc0*/  LDCU UR4, c[0x0][0x384] ;  /* 0x00007080ff0477ac */ /* 0x000ee40008000800 */
[----:B---3--:R-:W-:-:S09]  /*16dd0*/  ULOP3.LUT UP0, URZ, UR4, 0x7f, URZ, 0xc0, !UPT ;  /* 0x0000007f04ff7892 */ /* 0x008fd2000f80c0ff */
[----:B------:R-:W-:Y:S05]  /*16de0*/  BRA.U !UP0, `(.L_x_281) ;  /* 0x0000005d08787547 */ /* 0x000fea000b800000 */
[----:B-1----:R-:W1:Y:S01]  /*16df0*/  S2R R0, SR_TID.X ;  /* 0x0000000000007919 */ /* 0x002e620000002100 */
[----:B------:R-:W-:Y:S01]  /*16e00*/  UISETP.NE.AND UP0, UPT, UR40, URZ, UPT ;  /* 0x000000ff2800728c */ /* 0x000fe2000bf05270 */
[----:B------:R-:W-:-:S03]  /*16e10*/  UMOV UR4, 0x20 ;  /* 0x0000002000047882 */ /* 0x000fc60000000000 */
[----:B------:R-:W-:Y:S02]  /*16e20*/  USEL UR4, UR4, 0xa0, UP0 ;  /* 0x000000a004047887 */ /* 0x000fe40008000000 */
[----:B------:R-:W-:Y:S02]  /*16e30*/  USEL UR5, URZ, 0x80, UP0 ;  /* 0x00000080ff057887 */ /* 0x000fe40008000000 */
[----:B------:R-:W-:Y:S01]  /*16e40*/  USEL UR42, UR43, UR42, UP0 ;  /* 0x0000002a2b2a7287 */ /* 0x000fe20008000000 */
[----:B-1----:R-:W-:-:S05]  /*16e50*/  IMAD.U32 R18, R0, 0x10000, RZ ;  /* 0x0001000000127824 */ /* 0x002fca00078e00ff */
[----:B------:R-:W-:-:S05]  /*16e60*/  LOP3.LUT R18, R18, 0x600000, RZ, 0xc0, !PT ;  /* 0x0060000012127812 */ /* 0x000fca00078ec0ff */
[C---:B------:R-:W-:Y:S01]  /*16e70*/  VIADD R3, R18.reuse, UR4 ;  /* 0x0000000412037c36 */ /* 0x040fe20008000000 */
[----:B------:R-:W-:Y:S01]  /*16e80*/  USEL UR4, UR48, UR50, UP0 ;  /* 0x0000003230047287 */ /* 0x000fe20008000000 */
[----:B------:R-:W-:-:S03]  /*16e90*/  LOP3.LUT R18, R18, UR5, RZ, 0xfc, !PT ;  /* 0x0000000512127c12 */ /* 0x000fc6000f8efcff */
[----:B------:R-:W-:Y:S01]  /*16ea0*/  UISETP.GT.U32.AND UP0, UPT, UR4, 0x1, UPT ;  /* 0x000000010400788c */ /* 0x000fe2000bf04070 */
[----:B------:R-:W1:Y:S02]  /*16eb0*/  SHFL.IDX PT, R3, R3, RZ, 0x1f ;  /* 0x00001fff03037589 */ /* 0x000e6400000e0000 */
[----:B-1----:R-:W-:-:S06]  /*16ec0*/  R2UR UR37, R3 ;  /* 0x00000000032572ca */ /* 0x002fcc00000e0000 */
[----:B------:R-:W-:Y:S09]  /*16ed0*/  BRA.U UP0, `(.L_x_282) ;  /* 0x0000000100047547 */ /* 0x000ff2000b800000 */
[----:B------:R-:W-:Y:S05]  /*16ee0*/  BPT.TRAP 0x1 ;  /* 0x000000040000795c */ /* 0x000fea0000300000 */
.L_x_282:
[----:B------:R-:W1:Y:S01]  /*16ef0*/  S2UR UR38, SR_CgaCtaId ;  /* 0x00000000002679c3 */ /* 0x000e620000008800 */
[----:B------:R-:W-:Y:S01]  /*16f00*/  UISETP.NE.AND UP0, UPT, UR40, URZ, UPT ;  /* 0x000000ff2800728c */ /* 0x000fe2000bf05270 */
[----:B------:R-:W-:Y:S01]  /*16f10*/  IMAD.U32 R3, RZ, RZ, UR42 ;  /* 0x0000002aff037e24 */ /* 0x000fe2000f8e00ff */
[----:B------:R-:W-:Y:S01]  /*16f20*/  UMOV UR36, 0x400 ;  /* 0x0000040000247882 */ /* 0x000fe20000000000 */
[----:B------:R-:W-:Y:S02]  /*16f30*/  SHF.R.U32.HI R0, RZ, 0x5, R0 ;  /* 0x00000005ff007819 */ /* 0x000fe40000011600 */
[----:B------:R-:W-:Y:S02]  /*16f40*/  SHF.R.U32.HI R22, RZ, 0x15, R18 ;  /* 0x00000015ff167819 */ /* 0x000fe40000011612 */
[----:B------:R-:W-:Y:S02]  /*16f50*/  SHF.L.U32 R3, R3, 0x1f, RZ ;  /* 0x0000001f03037819 */ /* 0x000fe400000006ff */
[----:B------:R-:W-:-:S04]  /*16f60*/  LOP3.LUT R19, R0, 0x3, RZ, 0xc0, !PT ;  /* 0x0000000300137812 */ /* 0x000fc800078ec0ff */
[----:B------:R-:W-:Y:S01]  /*16f70*/  ISETP.NE.AND P0, PT, R19, R22, PT ;  /* 0x000000161300720c */ /* 0x000fe20003f05270 */
[----:B-1----:R-:W-:-:S04]  /*16f80*/  ULEA UR36, UR38, UR36, 0x18 ;  /* 0x0000002426247291 */ /* 0x002fc8000f8ec0ff */
[----:B------:R-:W-:Y:S02]  /*16f90*/  UIADD3 UR4, UPT, UPT, UR36, 0x28050, URZ ;  /* 0x0002805024047890 */ /* 0x000fe4000fffe0ff */
[----:B------:R-:W-:-:S09]  /*16fa0*/  @!UP0 UIADD3 UR4, UPT, UPT, UR36, 0x28060, URZ ;  /* 0x0002806024048890 */ /* 0x000fd2000fffe0ff */
[----:B------:R-:W1:Y:S02]  /*16fb0*/  SYNCS.PHASECHK.TRANS64.TRYWAIT P1, [UR4], R3 ;  /* 0x00000003ff0075a7 */ /* 0x000e640008021104 */
[----:B-1----:R-:W-:Y:S05]  /*16fc0*/  @!P1 BRA `(.L_x_283) ;  /* 0x000000b000709947 */ /* 0x002fea0003800000 */
.L_x_452:
        /* <DEDUP_REMOVED lines=17> */
.L_x_284:
        /* <DEDUP_REMOVED lines=11> */
[----:B------:R-:W3:Y:S01]  /*17190*/  LDCU.64 UR6, c[0x4][0xb8] ;  /* 0x01001700ff0677ac */ /* 0x000ee20008000a00 */
[----:B------:R-:W4:Y:S01]  /*171a0*/  LDC.64 R14, c[0x4][R14] ;  /* 0x010000000e0e7b82 */ /* 0x000f220000000a00 */
        /* <DEDUP_REMOVED lines=10> */
.L_x_285:
        /* <DEDUP_REMOVED lines=23> */
.L_x_286:
        /* <DEDUP_REMOVED lines=23> */
.L_x_287:
[----:B------:R-:W-:Y:S05]  /*17530*/  WARPSYNC.ALL ;  /* 0x0000000000007948 */ /* 0x000fea0003800000 */
[----:B------:R-:W1:Y:S01]  /*17540*/  LDCU UR4, c[0x0][0x384] ;  /* 0x00007080ff0477ac */ /* 0x000e620008000800 */
[----:B------:R-:W-:Y:S01]  /*17550*/  VIADD R0, R2, 0x1 ;  /* 0x0000000102007836 */ /* 0x000fe20000000000 */
[----:B------:R-:W-:Y:S01]  /*17560*/  R2UR UR5, R18 ;  /* 0x00000000120572ca */ /* 0x000fe200000e0000 */
[C---:B------:R-:W-:Y:S02]  /*17570*/  VIADD R3, R2.reuse, 0x2 ;  /* 0x0000000202037836 */ /* 0x040fe40000000000 */
[----:B------:R-:W-:-:S10]  /*17580*/  VIADD R4, R2, 0x4 ;  /* 0x0000000402047836 */ /* 0x000fd40000000000 */
[----:B------:R-:W3:Y:S01]  /*17590*/  LDTM.x32 R120, tmem[UR5+0x60] ;  /* 0x00006005007879ee */ /* 0x000ee200082c0000 */
[----:B-1----:R-:W-:Y:S01]  /*175a0*/  ISETP.GE.AND P4, PT, R0, UR4, PT ;  /* 0x0000000400007c0c */ /* 0x002fe2000bf86270 */
[C---:B------:R-:W-:Y:S01]  /*175b0*/  VIADD R0, R2.reuse, 0x5 ;  /* 0x0000000502007836 */ /* 0x040fe20000000000 */
[----:B------:R-:W-:Y:S01]  /*175c0*/  ISETP.GE.AND P3, PT, R3, UR4, PT ;  /* 0x0000000403007c0c */ /* 0x000fe2000bf66270 */
[C---:B------:R-:W-:Y:S01]  /*175d0*/  VIADD R3, R2.reuse, 0x6 ;  /* 0x0000000602037836 */ /* 0x040fe20000000000 */
[----:B------:R-:W-:Y:S02]  /*175e0*/  ISETP.GE.AND P5, PT, R2, UR4, PT ;  /* 0x0000000402007c0c */ /* 0x000fe4000bfa6270 */
[----:B------:R-:W-:Y:S01]  /*175f0*/  ISETP.GE.AND P1, PT, R0, UR4, PT ;  /* 0x0000000400007c0c */ /* 0x000fe2000bf26270 */
[C---:B------:R-:W-:Y:S01]  /*17600*/  VIADD R0, R2.reuse, 0x8 ;  /* 0x0000000802007836 */ /* 0x040fe20000000000 */
[----:B------:R-:W-:Y:S01]  /*17610*/  ISETP.GE.AND P0, PT, R3, UR4, PT ;  /* 0x0000000403007c0c */ /* 0x000fe2000bf06270 */
[----:B------:R-:W-:Y:S01]  /*17620*/  VIADD R3, R2, 0x9 ;  /* 0x0000000902037836 */ /* 0x000fe20000000000 */
[----:B------:R-:W-:-:S02]  /*17630*/  FSEL R88, R88, -INF , !P5 ;  /* 0xff80000058587808 */ /* 0x000fc40006800000 */
[----:B------:R-:W-:Y:S01]  /*17640*/  ISETP.GE.AND P6, PT, R0, UR4, PT ;  /* 0x0000000400007c0c */ /* 0x000fe2000bfc6270 */
[C---:B------:R-:W-:Y:S01]  /*17650*/  VIADD R0, R2.reuse, 0xa ;  /* 0x0000000a02007836 */ /* 0x040fe20000000000 */
[----:B------:R-:W-:Y:S02]  /*17660*/  FSEL R89, R89, -INF , !P4 ;  /* 0xff80000059597808 */ /* 0x000fe40006000000 */
[----:B------:R-:W-:Y:S01]  /*17670*/  ISETP.GE.AND P5, PT, R3, UR4, PT ;  /* 0x0000000403007c0c */ /* 0x000fe2000bfa6270 */
[----:B------:R-:W-:Y:S01]  /*17680*/  VIADD R3, R2, 0xc ;  /* 0x0000000c02037836 */ /* 0x000fe20000000000 */
[----:B------:R-:W-:Y:S01]  /*17690*/  ISETP.GE.AND P4, PT, R0, UR4, PT ;  /* 0x0000000400007c0c */ /* 0x000fe2000bf86270 */
[----:B------:R-:W-:Y:S01]  /*176a0*/  VIADD R0, R2, 0xd ;  /* 0x0000000d02007836 */ /* 0x000fe20000000000 */
[----:B------:R-:W-:Y:S02]  /*176b0*/  ISETP.GE.AND P2, PT, R4, UR4, PT ;  /* 0x0000000404007c0c */ /* 0x000fe4000bf46270 */
[----:B------:R-:W-:-:S02]  /*176c0*/  FSEL R90, R90, -INF , !P3 ;  /* 0xff8000005a5a7808 */ /* 0x000fc40005800000 */
[----:B------:R-:W-:Y:S02]  /*176d0*/  FSEL R92, R92, -INF , !P2 ;  /* 0xff8000005c5c7808 */ /* 0x000fe40005000000 */
[----:B------:R-:W-:Y:S01]  /*176e0*/  ISETP.GE.AND P3, PT, R3, UR4, PT ;  /* 0x0000000403007c0c */ /* 0x000fe2000bf66270 */
[----:B------:R-:W-:Y:S01]  /*176f0*/  VIADD R3, R2, 0xe ;  /* 0x0000000e02037836 */ /* 0x000fe20000000000 */
[----:B------:R-:W-:Y:S01]  /*17700*/  ISETP.GE.AND P2, PT, R0, UR4, PT ;  /* 0x0000000400007c0c */ /* 0x000fe2000bf46270 */
[----:B------:R-:W-:Y:S01]  /*17710*/  VIADD R0, R2, 0x10 ;  /* 0x0000001002007836 */ /* 0x000fe20000000000 */
[----:B------:R-:W-:Y:S02]  /*17720*/  FSEL R93, R93, -INF , !P1 ;  /* 0xff8000005d5d7808 */ /* 0x000fe40004800000 */
[----:B------:R-:W-:Y:S02]  /*17730*/  FSEL R94, R94, -INF , !P0 ;  /* 0xff8000005e5e7808 */ /* 0x000fe40004000000 */
[----:B------:R-:W-:Y:S01]  /*17740*/  ISETP.GE.AND P1, PT, R3, UR4, PT ;  /* 0x0000000403007c0c */ /* 0x000fe2000bf26270 */
[----:B------:R-:W-:Y:S01]  /*17750*/  VIADD R3, R2, 0x11 ;  /* 0x0000001102037836 */ /* 0x000fe20000000000 */
[----:B------:R-:W-:Y:S01]  /*17760*/  ISETP.GE.AND P0, PT, R0, UR4, PT ;  /* 0x0000000400007c0c */ /* 0x000fe2000bf06270 */
[----:B------:R-:W-:Y:S01]  /*17770*/  VIADD R0, R2, 0x12 ;  /* 0x0000001202007836 */ /* 0x000fe20000000000 */
        /* <DEDUP_REMOVED lines=198> */
[----:B---3--:R-:W-:Y:S02]  /*183e0*/  FSEL R120, R120, -INF , !P3 ;  /* 0xff80000078787808 */ /* 0x008fe40005800000 */
        /* <DEDUP_REMOVED lines=70> */
[C---:B------:R-:W-:Y:S01]  /*18850*/  VIADD R0, R2.reuse, 0x1f ;  /* 0x0000001f02007836 */ /* 0x040fe20000000000 */
        /* <DEDUP_REMOVED lines=65> */
[C---:B------:R-:W-:Y:S01]  /*18c70*/  VIADD R0, R2.reuse, 0x77 ;  /* 0x0000007702007836 */ /* 0x040fe20000000000 */
[----:B------:R-:W-:Y:S01]  /*18c80*/  FSEL R47, R47, -INF , !P6 ;  /* 0xff8000002f2f7808 */ /* 0x000fe20007000000 */
[----:B------:R-:W-:Y:S01]  /*18c90*/  VIADD R2, R2, 0x7b ;  /* 0x0000007b02027836 */ /* 0x000fe20000000000 */
[----:B------:R-:W-:-:S02]  /*18ca0*/  ISETP.GE.AND P6, PT, R3, UR4, PT ;  /* 0x0000000403007c0c */ /* 0x000fc4000bfc6270 */
[----:B------:R-:W-:Y:S02]  /*18cb0*/  FSEL R55, R55, -INF , !P4 ;  /* 0xff80000037377808 */ /* 0x000fe40006000000 */
[----:B------:R-:W-:Y:S02]  /*18cc0*/  ISETP.GE.AND P4, PT, R2, UR4, PT ;  /* 0x0000000402007c0c */ /* 0x000fe4000bf86270 */
[C---:B------:R-:W-:Y:S02]  /*18cd0*/  FMNMX3 R3, R17.reuse, R88, R92, !PT ;  /* 0x0000005811037276 */ /* 0x040fe4000780005c */
[C---:B------:R-:W-:Y:S02]  /*18ce0*/  FMNMX3 R2, R17.reuse, R89, R93, !PT ;  /* 0x0000005911027276 */ /* 0x040fe4000780005d */
[----:B------:R-:W-:Y:S02]  /*18cf0*/  FMNMX3 R5, R17, R90, R94, !PT ;  /* 0x0000005a11057276 */ /* 0x000fe4000780005e */
[----:B------:R-:W-:-:S02]  /*18d00*/  FSEL R51, R51, -INF , !P5 ;  /* 0xff80000033337808 */ /* 0x000fc40006800000 */
[----:B------:R-:W-:Y:S02]  /*18d10*/  FMNMX3 R3, R3, R96, R100, !PT ;  /* 0x0000006003037276 */ /* 0x000fe40007800064 */
[----:B------:R-:W-:Y:S02]  /*18d20*/  ISETP.GE.AND P5, PT, R0, UR4, PT ;  /* 0x0000000400007c0c */ /* 0x000fe4000bfa6270 */
        /* <DEDUP_REMOVED lines=45> */
[----:B------:R-:W-:-:S02]  /*19000*/  FSEL R123, R123, -INF , !P3 ;  /* 0xff8000007b7b7808 */ /* 0x000fc40005800000 */
[----:B------:R-:W-:Y:S02]  /*19010*/  FSEL R127, R127, -INF , !P2 ;  /* 0xff8000007f7f7808 */ /* 0x000fe40005000000 */
        /* <DEDUP_REMOVED lines=17> */
[----:B------:R-:W-:Y:S02]  /*19130*/  FMNMX3 R0, R0, R153, R155, !PT ;  /* 0x0000009900007276 */ /* 0x000fe4000780009b */
[----:B------:R-:W-:Y:S02]  /*19140*/  FMNMX3 R2, R5, R156, R150, !PT ;  /* 0x0000009c05027276 */ /* 0x000fe40007800096 */
[----:B------:R-:W-:Y:S02]  /*19150*/  FMNMX3 R0, R0, R157, R151, !PT ;  /* 0x0000009d00007276 */ /* 0x000fe40007800097 */
[----:B------:R-:W-:Y:S02]  /*19160*/  FMNMX3 R3, R4, R3, R2, !PT ;  /* 0x0000000304037276 */ /* 0x000fe40007800002 */
[----:B------:R-:W-:Y:S02]  /*19170*/  ISETP.NE.AND P0, PT, R19, R22, PT ;  /* 0x000000161300720c */ /* 0x000fe40003f05270 */
[----:B------:R-:W-:-:S04]  /*19180*/  FMNMX R23, R0, R3, !PT ;  /* 0x0000000300177209 */ /* 0x000fc80007800000 */
[C---:B------:R-:W-:Y:S01]  /*19190*/  FSETP.NEU.AND P1, PT, R23.reuse, -INF , PT ;  /* 0xff8000001700780b */ /* 0x040fe20003f2d000 */
[----:B------:R1:W-:Y:S03]  /*191a0*/  STL [R1+0x74], R23 ;  /* 0x0000741701007387 */ /* 0x0003e60000100800 */
[----:B------:R-:W-:-:S03]  /*191b0*/  FSEL R19, R23, RZ, P1 ;  /* 0x000000ff17137208 */ /* 0x000fc60000800000 */
        /* <DEDUP_REMOVED lines=17> */
.L_x_288:
[----:B------:R-:W-:Y:S05]  /*192d0*/  WARPSYNC.ALL ;  /* 0x0000000000007948 */ /* 0x000fea0003800000 */
[----:B------:R-:W-:Y:S01]  /*192e0*/  R2UR UR4, R18 ;  /* 0x00000000120472ca */ /* 0x000fe200000e0000 */
[----:B------:R-:W-:Y:S01]  /*192f0*/  IMAD.MOV.U32 R18, RZ, RZ, R17 ;  /* 0x000000ffff127224 */ /* 0x000fe200078e0011 */
[----:B------:R-:W-:-:S11]  /*19300*/  ISETP.NE.AND P0, PT, RZ, UR47, PT ;  /* 0x0000002fff007c0c */ /* 0x000fd6000bf05270 */
[----:B------:R3:W-:Y:S02]  /*19310*/  STTM.x2 tmem[UR4], R18 ;  /* 0x00000012000079ed */ /* 0x0007e400080c0004 */
[----:B------:R-:W-:Y:S05]  /*19320*/  @P0 BRA `(.L_x_289) ;  /* 0x0000000000040947 */ /* 0x000fea0003800000 */
[----:B------:R-:W-:Y:S05]  /*19330*/  BPT.TRAP 0x1 ;  /* 0x000000040000795c */ /* 0x000fea0000300000 */
.L_x_289:
[----:B------:R-:W-:Y:S01]  /*19340*/  UISETP.NE.AND UP0, UPT, UR40, URZ, UPT ;  /* 0x000000ff2800728c */ /* 0x000fe2000bf05270 */
[----:B------:R-:W-:Y:S01]  /*19350*/  MOV R2, UR44 ;  /* 0x0000002c00027c02 */ /* 0x000fe20008000f00 */
[----:B------:R-:W-:Y:S01]  /*19360*/  UIADD3 UR4, UPT, UPT, UR36, 0x28070, URZ ;  /* 0x0002807024047890 */ /* 0x000fe2000fffe0ff */
[C---:B------:R-:W-:Y:S01]  /*19370*/  FSETP.NEU.AND P0, PT, R23.reuse, -INF , PT ;  /* 0xff8000001700780b */ /* 0x040fe20003f0d000 */
[----:B------:R-:W-:Y:S01]  /*19380*/  UIADD3 UR6, UPT, UPT, UR36, 0x280d0, URZ ;  /* 0x000280d024067890 */ /* 0x000fe2000fffe0ff */
[----:B------:R-:W-:Y:S01]  /*19390*/  SHF.L.U32 R2, R2, 0x1f, RZ ;  /* 0x0000001f02027819 */ /* 0x000fe200000006ff */
[----:B------:R-:W-:Y:S01]  /*193a0*/  USHF.L.U32 UR5, UR49, 0x3, URZ ;  /* 0x0000000331057899 */ /* 0x000fe200080006ff */
[----:B------:R-:W-:-:S03]  /*193b0*/  FSEL R0, R23, RZ, P0 ;  /* 0x000000ff17007208 */ /* 0x000fc60000000000 */
[----:B------:R-:W-:Y:S01]  /*193c0*/  MOV R3, UR6 ;  /* 0x0000000600037c02 */ /* 0x000fe20008000f00 */
[----:B------:R-:W-:Y:S02]  /*193d0*/  @!UP0 UIADD3 UR4, UPT, UPT, UR36, 0x28080, URZ ;  /* 0x0002808024048890 */ /* 0x000fe4000fffe0ff */
[----:B------:R-:W-:-:S07]  /*193e0*/  UIADD3 UR7, UPT, UPT, UR5, UR6, URZ ;  /* 0x0000000605077290 */ /* 0x000fce000fffe0ff */
[----:B------:R-:W-:Y:S02]  /*193f0*/  SYNCS.ARRIVE.TRANS64.A1T0 RZ, [UR4], RZ ;  /* 0x000000ffffff79a7 */ /* 0x000fe40008100004 */
[----:B------:R-:W4:Y:S01]  /*19400*/  LDCU UR4, c[0x0][0x704] ;  /* 0x0000e080ff0477ac */ /* 0x000f220008000800 */
[----:B------:R-:W5:Y:S01]  /*19410*/  SYNCS.PHASECHK.TRANS64.TRYWAIT P5, [R3+UR5], R2 ;  /* 0x00000002030075a7 */ /* 0x000f6200080a1105 */
[----:B----4-:R-:W-:-:S04]  /*19420*/  FMUL R0, R0, -UR4 ;  /* 0x8000000400007c20 */ /* 0x010fc80008400000 */
[--C-:B---3--:R-:W-:Y:S02]  /*19430*/  FFMA2 R18, R88.F32x2.HI_LO, UR4.F32, R0.reuse.F32 ;  /* 0x0000000458127c49 */ /* 0x108fe40009200000 */
[--C-:B-1----:R-:W-:Y:S02]  /*19440*/  FFMA2 R22, R90.F32x2.HI_LO, UR4.F32, R0.reuse.F32 ;  /* 0x000000045a167c49 */ /* 0x102fe40009200000 */
[--C-:B------:R-:W-:Y:S01]  /*19450*/  FFMA2 R88, R92.F32x2.HI_LO, UR4.F32, R0.reuse.F32 ;  /* 0x000000045c587c49 */ /* 0x100fe20009200000 */
[----:B------:R-:W-:Y:S01]  /*19460*/  FSETP.GEU.AND P4, PT, R18, -126, PT ;  /* 0xc2fc00001200780b */ /* 0x000fe20003f8e000 */
[----:B------:R-:W-:Y:S01]  /*19470*/  FFMA2 R90, R94.F32x2.HI_LO, UR4.F32, R0.F32 ;  /* 0x000000045e5a7c49 */ /* 0x000fe20009200000 */
[----:B------:R-:W-:Y:S02]  /*19480*/  FSETP.GEU.AND P3, PT, R19, -126, PT ;  /* 0xc2fc00001300780b */ /* 0x000fe40003f6e000 */
[----:B------:R-:W-:Y:S02]  /*19490*/  FSETP.GEU.AND P2, PT, R22, -126, PT ;  /* 0xc2fc00001600780b */ /* 0x000fe40003f4e000 */
[----:B------:R-:W-:-:S02]  /*194a0*/  FSETP.GEU.AND P1, PT, R23, -126, PT ;  /* 0xc2fc00001700780b */ /* 0x000fc40003f2e000 */
[----:B------:R-:W-:Y:S02]  /*194b0*/  FSETP.GEU.AND P0, PT, R88, -126, PT ;  /* 0xc2fc00005800780b */ /* 0x000fe40003f0e000 */
[----:B------:R-:W-:-:S03]  /*194c0*/  FSETP.GEU.AND P6, PT, R89, -126, PT ;  /* 0xc2fc00005900780b */ /* 0x000fc60003fce000 */
[----:B------:R-:W-:Y:S02]  /*194d0*/  @!P4 FMUL R18, R18, 0.5 ;  /* 0x3f0000001212c820 */ /* 0x000fe40000400000 */
[----:B------:R-:W-:Y:S02]  /*194e0*/  @!P3 FMUL R19, R19, 0.5 ;  /* 0x3f0000001313b820 */ /* 0x000fe40000400000 */
[----:B------:R-:W-:Y:S02]  /*194f0*/  @!P2 FMUL R22, R22, 0.5 ;  /* 0x3f0000001616a820 */ /* 0x000fe40000400000 */
[----:B------:R-:W-:Y:S01]  /*19500*/  @!P1 FMUL R23, R23, 0.5 ;  /* 0x3f00000017179820 */ /* 0x000fe20000400000 */
[----:B------:R-:W1:Y:S08]  /*19510*/  MUFU.EX2 R18, R18 ;  /* 0x0000001200127308 */ /* 0x000e700000000800 */
[----:B------:R-:W3:Y:S08]  /*19520*/  MUFU.EX2 R19, R19 ;  /* 0x0000001300137308 */ /* 0x000ef00000000800 */
[----:B------:R-:W4:Y:S08]  /*19530*/  MUFU.EX2 R22, R22 ;  /* 0x0000001600167308 */ /* 0x000f300000000800 */
[----:B------:R-:W1:Y:S02]  /*19540*/  MUFU.EX2 R23, R23 ;  /* 0x0000001700177308 */ /* 0x000e640000000800 */
[----:B-1-345:R-:W-:Y:S05]  /*19550*/  @!P5 BRA `(.L_x_290) ;  /* 0x0000008c0024d947 */ /* 0x03afea0003800000 */
.L_x_454:
[--C-:B------:R-:W-:Y:S01]  /*19560*/  FFMA2 R92, R96.F32x2.HI_LO, UR4.F32, R0.reuse.F32 ;  /* 0x00000004605c7c49 */ /* 0x100fe20009200000 */
[----:B------:R-:W-:Y:S01]  /*19570*/  FSETP.GEU.AND P5, PT, R90, -126, PT ;  /* 0xc2fc00005a00780b */ /* 0x000fe20003fae000 */
[----:B------:R-:W-:Y:S01]  /*19580*/  @!P2 FMUL R22, R22, R22 ;  /* 0x000000161616a220 */ /* 0x000fe20000400000 */
[----:B------:R-:W-:Y:S01]  /*19590*/  @!P0 FMUL R88, R88, 0.5 ;  /* 0x3f00000058588820 */ /* 0x000fe20000400000 */
[----:B------:R-:W-:Y:S01]  /*195a0*/  @!P3 FMUL R19, R19, R19 ;  /* 0x000000131313b220 */ /* 0x000fe20000400000 */
[----:B------:R-:W-:Y:S01]  /*195b0*/  FSETP.GEU.AND P2, PT, R93, -126, PT ;  /* 0xc2fc00005d00780b */ /* 0x000fe20003f4e000 */
[----:B------:R-:W-:Y:S01]  /*195c0*/  @!P4 FMUL R18, R18, R18 ;  /* 0x000000121212c220 */ /* 0x000fe20000400000 */
[----:B------:R-:W-:Y:S01]  /*195d0*/  FSETP.GEU.AND P3, PT, R92, -126, PT ;  /* 0xc2fc00005c00780b */ /* 0x000fe20003f6e000 */
[--C-:B------:R-:W-:Y:S01]  /*195e0*/  FFMA2 R94, R98.F32x2.HI_LO, UR4.F32, R0.reuse.F32 ;  /* 0x00000004625e7c49 */ /* 0x100fe20009200000 */
[----:B------:R-:W3:Y:S01]  /*195f0*/  MUFU.EX2 R88, R88 ;  /* 0x0000005800587308 */ /* 0x000ee20000000800 */
[----:B------:R-:W-:Y:S01]  /*19600*/  FSETP.GEU.AND P4, PT, R91, -126, PT ;  /* 0xc2fc00005b00780b */ /* 0x000fe20003f8e000 */
[----:B------:R-:W-:Y:S01]  /*19610*/  @!P1 FMUL R23, R23, R23 ;  /* 0x0000001717179220 */ /* 0x000fe20000400000 */
[--C-:B------:R-:W-:Y:S01]  /*19620*/  FFMA2 R96, R100.F32x2.HI_LO, UR4.F32, R0.reuse.F32 ;  /* 0x0000000464607c49 */ /* 0x100fe20009200000 */
[----:B------:R-:W-:Y:S01]  /*19630*/  FSETP.GEU.AND P1, PT, R94, -126, PT ;  /* 0xc2fc00005e00780b */ /* 0x000fe20003f2e000 */
[----:B------:R-:W-:Y:S01]  /*19640*/  @!P6 FMUL R89, R89, 0.5 ;  /* 0x3f0000005959e820 */ /* 0x000fe20000400000 */
[--C-:B------:R-:W-:Y:S01]  /*19650*/  FFMA2 R100, R104.F32x2.HI_LO, UR4.F32, R0.reuse.F32 ;  /* 0x0000000468647c49 */ /* 0x100fe20009200000 */
[----:B------:R-:W-:Y:S01]  /*19660*/  USHF.R.U32.HI UR7, URZ, 0x15, UR37 ;  /* 0x00000015ff077899 */ /* 0x000fe20008011625 */
[----:B------:R-:W-:Y:S01]  /*19670*/  @!P5 FMUL R90, R90, 0.5 ;  /* 0x3f0000005a5ad820 */ /* 0x000fe20000400000 */
[----:B------:R-:W-:Y:S01]  /*19680*/  @!P2 FMUL R93, R93, 0.5 ;  /* 0x3f0000005d5da820 */ /* 0x000fe20000400000 */
[--C-:B------:R-:W-:Y:S01]  /*19690*/  FFMA2 R98, R102.F32x2.HI_LO, UR4.F32, R0.reuse.F32 ;  /* 0x0000000466627c49 */ /* 0x100fe20009200000 */
[----:B------:R-:W4:Y:S01]  /*196a0*/  MUFU.EX2 R89, R89 ;  /* 0x0000005900597308 */ /* 0x000f220000000800 */
[----:B------:R-:W-:Y:S01]  /*196b0*/  @!P3 FMUL R92, R92, 0.5 ;  /* 0x3f0000005c5cb820 */ /* 0x000fe20000400000 */
[----:B------:R-:W-:-:S02]  /*196c0*/  FFMA2 R102, R106.F32x2.HI_LO, UR4.F32, R0.F32 ;  /* 0x000000046a667c49 */ /* 0x000fc40009200000 */
[----:B------:R-:W-:Y:S01]  /*196d0*/  @!P4 FMUL R91, R91, 0.5 ;  /* 0x3f0000005b5bc820 */ /* 0x000fe20000400000 */
[--C-:B------:R-:W-:Y:S02]  /*196e0*/  FFMA2 R106, R110.F32x2.HI_LO, UR4.F32, R0.reuse.F32 ;  /* 0x000000046e6a7c49 */ /* 0x100fe40009200000 */
[----:B---3--:R-:W-:Y:S01]  /*196f0*/  @!P0 FMUL R88, R88, R88 ;  /* 0x0000005858588220 */ /* 0x008fe20000400000 */
[----:B------:R-:W3:Y:S01]  /*19700*/  MUFU.EX2 R93, R93 ;  /* 0x0000005d005d7308 */ /* 0x000ee20000000800 */
[----:B------:R-:W-:Y:S01]  /*19710*/  @!P1 FMUL R94, R94, 0.5 ;  /* 0x3f0000005e5e9820 */ /* 0x000fe20000400000 */
[----:B------:R-:W-:Y:S01]  /*19720*/  FSETP.GEU.AND P0, PT, R95, -126, PT ;  /* 0xc2fc00005f00780b */ /* 0x000fe20003f0e000 */
[--C-:B------:R-:W-:Y:S02]  /*19730*/  FFMA2 R104, R108.F32x2.HI_LO, UR4.F32, R0.reuse.F32 ;  /* 0x000000046c687c49 */ /* 0x100fe40009200000 */
[--C-:B------:R-:W-:Y:S02]  /*19740*/  FFMA2 R108, R112.F32x2.HI_LO, UR4.F32, R0.reuse.F32 ;  /* 0x00000004706c7c49 */ /* 0x100fe40009200000 */
[--C-:B------:R-:W-:Y:S01]  /*19750*/  FFMA2 R110, R114.F32x2.HI_LO, UR4.F32, R0.reuse.F32 ;  /* 0x00000004726e7c49 */ /* 0x100fe20009200000 */
[----:B------:R-:W5:Y:S01]  /*19760*/  MUFU.EX2 R92, R92 ;  /* 0x0000005c005c7308 */ /* 0x000f620000000800 */
[----:B----4-:R-:W-:Y:S01]  /*19770*/  @!P6 FMUL R89, R89, R89 ;  /* 0x000000595959e220 */ /* 0x010fe20000400000 */
[----:B------:R-:W-:Y:S01]  /*19780*/  FSETP.GEU.AND P6, PT, R96, -126, PT ;  /* 0xc2fc00006000780b */ /* 0x000fe20003fce000 */
[----:B------:R-:W-:-:S02]  /*19790*/  FFMA2 R114, R118.F32x2.HI_LO, UR4.F32, R0.F32 ;  /* 0x0000000476727c49 */ /* 0x000fc40009200000 */
[--C-:B------:R-:W-:Y:S02]  /*197a0*/  FFMA2 R112, R116.F32x2.HI_LO, UR4.F32, R0.reuse.F32 ;  /* 0x0000000474707c49 */ /* 0x100fe40009200000 */
[----:B------:R-:W-:Y:S01]  /*197b0*/  @!P0 FMUL R95, R95, 0.5 ;  /* 0x3f0000005f5f8820 */ /* 0x000fe20000400000 */
[----:B------:R-:W4:Y:S01]  /*197c0*/  MUFU.EX2 R91, R91 ;  /* 0x0000005b005b7308 */ /* 0x000f220000000800 */
[----:B---3--:R-:W-:Y:S01]  /*197d0*/  @!P2 FMUL R93, R93, R93 ;  /* 0x0000005d5d5da220 */ /* 0x008fe20000400000 */
[----:B------:R-:W-:Y:S01]  /*197e0*/  FSETP.GEU.AND P2, PT, R100, -126, PT ;  /* 0xc2fc00006400780b */ /* 0x000fe20003f4e000 */
[--C-:B------:R-:W-:Y:S02]  /*197f0*/  FFMA2 R56, R56.F32x2.HI_LO, UR4.F32, R0.reuse.F32 ;  /* 0x0000000438387c49 */ /* 0x100fe40009200000 */
[--C-:B------:R-:W-:Y:S02]  /*19800*/  FFMA2 R60, R60.F32x2.HI_LO, UR4.F32, R0.reuse.F32 ;  /* 0x000000043c3c7c49 */ /* 0x100fe40009200000 */
[----:B------:R-:W-:Y:S01]  /*19810*/  @!P6 FMUL R96, R96, 0.5 ;  /* 0x3f0000006060e820 */ /* 0x000fe20000400000 */
[----:B------:R-:W3:Y:S01]  /*19820*/  MUFU.EX2 R94, R94 ;  /* 0x0000005e005e7308 */ /* 0x000ee20000000800 */
[----:B-----5:R-:W-:Y:S01]  /*19830*/  @!P3 FMUL R92, R92, R92 ;  /* 0x0000005c5c5cb220 */ /* 0x020fe20000400000 */
[----:B------:R-:W-:Y:S01]  /*19840*/  FSETP.GEU.AND P3, PT, R99, -126, PT ;  /* 0xc2fc00006300780b */ /* 0x000fe20003f6e000 */
[----:B------:R-:W-:-:S02]  /*19850*/  FFMA2 R58, R58.F32x2.HI_LO, UR4.F32, R0.F32 ;  /* 0x000000043a3a7c49 */ /* 0x000fc40009200000 */
[--C-:B------:R-:W-:Y:S02]  /*19860*/  FFMA2 R62, R62.F32x2.HI_LO, UR4.F32, R0.reuse.F32 ;  /* 0x000000043e3e7c49 */ /* 0x100fe40009200000 */
[----:B------:R-:W-:Y:S01]  /*19870*/  @!P2 FMUL R100, R100, 0.5 ;  /* 0x3f0000006464a820 */ /* 0x000fe20000400000 */
[----:B------:R-:W5:Y:S01]  /*19880*/  MUFU.EX2 R90, R90 ;  /* 0x0000005a005a7308 */ /* 0x000f620000000800 */
[----:B----4-:R-:W-:Y:S01]  /*19890*/  @!P4 FMUL R91, R91, R91 ;  /* 0x0000005b5b5bc220 */ /* 0x010fe20000400000 */
[----:B------:R-:W-:Y:S01]  /*198a0*/  FSETP.GEU.AND P4, PT, R98, -126, PT ;  /* 0xc2fc00006200780b */ /* 0x000fe20003f8e000 */
[--C-:B------:R-:W-:Y:S02]  /*198b0*/  FFMA2 R68, R68.F32x2.HI_LO, UR4.F32, R0.reuse.F32 ;  /* 0x0000000444447c49 */ /* 0x100fe40009200000 */
[--C-:B------:R-:W-:Y:S02]  /*198c0*/  FFMA2 R66, R66.F32x2.HI_LO, UR4.F32, R0.reuse.F32 ;  /* 0x0000000442427c49 */ /* 0x100fe40009200000 */
[----:B------:R-:W-:Y:S01]  /*198d0*/  @!P3 FMUL R99, R99, 0.5 ;  /* 0x3f0000006363b820 */ /* 0x000fe20000400000 */
[----:B------:R-:W4:Y:S01]  /*198e0*/  MUFU.EX2 R95, R95 ;  /* 0x0000005f005f7308 */ /* 0x000f220000000800 */
[----:B---3--:R-:W-:Y:S01]  /*198f0*/  @!P1 FMUL R94, R94, R94 ;  /* 0x0000005e5e5e9220 */ /* 0x008fe20000400000 */
[----:B------:R-:W-:Y:S01]  /*19900*/  FSETP.GEU.AND P1, PT, R101, -126, PT ;  /* 0xc2fc00006500780b */ /* 0x000fe20003f2e000 */
[----:B------:R-:W-:-:S02]  /*19910*/  FFMA2 R64, R64.F32x2.HI_LO, UR4.F32, R0.F32 ;  /* 0x0000000440407c49 */ /* 0x000fc40009200000 */
[--C-:B------:R-:W-:Y:S02]  /*19920*/  FFMA2 R70, R70.F32x2.HI_LO, UR4.F32, R0.reuse.F32 ;  /* 0x0000000446467c49 */ /* 0x100fe40009200000 */
[----:B------:R-:W-:Y:S01]  /*19930*/  @!P4 FMUL R98, R98, 0.5 ;  /* 0x3f0000006262c820 */ /* 0x000fe20000400000 */
[----:B------:R-:W3:Y:S01]  /*19940*/  MUFU.EX2 R100, R100 ;  /* 0x0000006400647308 */ /* 0x000ee20000000800 */
[----:B-----5:R-:W-:Y:S01]  /*19950*/  @!P5 FMUL R90, R90, R90 ;  /* 0x0000005a5a5ad220 */ /* 0x020fe20000400000 */
[----:B------:R-:W-:Y:S01]  /*19960*/  FSETP.GEU.AND P5, PT, R97, -126, PT ;  /* 0xc2fc00006100780b */ /* 0x000fe20003fae000 */
[--C-:B------:R-:W-:Y:S02]  /*19970*/  FFMA2 R74, R74.F32x2.HI_LO, UR4.F32, R0.reuse.F32 ;  /* 0x000000044a4a7c49 */ /* 0x100fe40009200000 */
[--C-:B------:R-:W-:Y:S02]  /*19980*/  FFMA2 R72, R72.F32x2.HI_LO, UR4.F32, R0.reuse.F32 ;  /* 0x0000000448487c49 */ /* 0x100fe40009200000 */
[----:B------:R-:W-:Y:S01]  /*19990*/  @!P1 FMUL R101, R101, 0.5 ;  /* 0x3f00000065659820 */ /* 0x000fe20000400000 */
        /* <DEDUP_REMOVED lines=76> */
[----:B------:R-:W-:Y:S02]  /*19e60*/  FFMA2 R156, R156.F32x2.HI_LO, UR4.F32, R0.F32 ;  /* 0x000000049c9c7c49 */ /* 0x000fe40009200000 */
[----:B------:R-:W-:Y:S01]  /*19e70*/  @!P1 FMUL R115, R115, 0.5 ;  /* 0x3f00000073739820 */ /* 0x000fe20000400000 */
[----:B------:R-:W4:Y:S01]  /*19e80*/  MUFU.EX2 R114, R114 ;  /* 0x0000007200727308 */ /* 0x000f220000000800 */
[----:B---3--:R-:W-:Y:S01]  /*19e90*/  @!P5 FMUL R104, R104, R104 ;  /* 0x000000686868d220 */ /* 0x008fe20000400000 */
[----:B------:R-:W-:-:S05]  /*19ea0*/  FSETP.GEU.AND P5, PT, R111, -126, PT ;  /* 0xc2fc00006f00780b */ /* 0x000fca0003fae000 */
[----:B------:R-:W-:Y:S01]  /*19eb0*/  @!P6 FMUL R110, R110, 0.5 ;  /* 0x3f0000006e6ee820 */ /* 0x000fe20000400000 */
[----:B------:R-:W3:Y:S01]  /*19ec0*/  MUFU.EX2 R113, R113 ;  /* 0x0000007100717308 */ /* 0x000ee20000000800 */
[----:B-----5:R-:W-:Y:S01]  /*19ed0*/  @!P0 FMUL R109, R109, R109 ;  /* 0x0000006d6d6d8220 */ /* 0x020fe20000400000 */
[----:B------:R-:W-:-:S05]  /*19ee0*/  FSETP.GEU.AND P0, PT, R56, -126, PT ;  /* 0xc2fc00003800780b */ /* 0x000fca0003f0e000 */
[----:B------:R-:W-:Y:S01]  /*19ef0*/  @!P5 FMUL R111, R111, 0.5 ;  /* 0x3f0000006f6fd820 */ /* 0x000fe20000400000 */
[----:B------:R-:W5:Y:S01]  /*19f00*/  MUFU.EX2 R112, R112 ;  /* 0x0000007000707308 */ /* 0x000f620000000800 */
[----:B----4-:R-:W-:Y:S01]  /*19f10*/  @!P2 FMUL R114, R114, R114 ;  /* 0x000000727272a220 */ /* 0x010fe20000400000 */
[----:B------:R-:W-:-:S05]  /*19f20*/  FSETP.GEU.AND P2, PT, R61, -126, PT ;  /* 0xc2fc00003d00780b */ /* 0x000fca0003f4e000 */
        /* <DEDUP_REMOVED lines=27> */
[----:B------:R-:W-:Y:S02]  /*1a0e0*/  FSETP.GEU.AND P2, PT, R68, -126, PT ;  /* 0xc2fc00004400780b */ /* 0x000fe40003f4e000 */
[----:B------:R-:W-:-:S03]  /*1a0f0*/  F2FP.BF16.F32.PACK_AB R61, R95, R94 ;  /* 0x0000005e5f3d723e */ /* 0x000fc600000010ff */
[----:B------:R-:W-:Y:S01]  /*1a100*/  @!P0 FMUL R63, R63, 0.5 ;  /* 0x3f0000003f3f8820 */ /* 0x000fe20000400000 */
[----:B------:R-:W3:Y:S01]  /*1a110*/  MUFU.EX2 R142, R62 ;  /* 0x0000003e008e7308 */ /* 0x000ee20000000800 */
[----:B-----5:R-:W-:Y:S01]  /*1a120*/  @!P3 FMUL R138, R138, R138 ;  /* 0x0000008a8a8ab220 */ /* 0x020fe20000400000 */
[----:B------:R-:W-:Y:S02]  /*1a130*/  FSETP.GEU.AND P3, PT, R67, -126, PT ;  /* 0xc2fc00004300780b */ /* 0x000fe40003f6e000 */
[----:B------:R-:W-:-:S03]  /*1a140*/  F2FP.BF16.F32.PACK_AB R60, R93, R92 ;  /* 0x0000005c5d3c723e */ /* 0x000fc600000010ff */
[----:B------:R-:W-:Y:S01]  /*1a150*/  @!P2 FMUL R68, R68, 0.5 ;  /* 0x3f0000004444a820 */ /* 0x000fe20000400000 */
[----:B------:R-:W5:Y:S01]  /*1a160*/  MUFU.EX2 R117, R57 ;  /* 0x0000003900757308 */ /* 0x000f620000000800 */
[----:B----4-:R-:W-:Y:S01]  /*1a170*/  @!P4 FMUL R119, R119, R119 ;  /* 0x000000777777c220 */ /* 0x010fe20000400000 */
[----:B------:R-:W-:Y:S02]  /*1a180*/  FSETP.GEU.AND P4, PT, R66, -126, PT ;  /* 0xc2fc00004200780b */ /* 0x000fe40003f8e000 */
[----:B------:R-:W-:-:S03]  /*1a190*/  F2FP.BF16.F32.PACK_AB R59, R91, R90 ;  /* 0x0000005a5b3b723e */ /* 0x000fc600000010ff */
        /* <DEDUP_REMOVED lines=108> */
[----:B------:R-:W-:-:S05]  /*1a860*/  FSETP.GEU.AND P1, PT, R26, -126, PT ;  /* 0xc2fc00001a00780b */ /* 0x000fca0003f2e000 */
        /* <DEDUP_REMOVED lines=9> */
[----:B------:R-:W-:Y:S02]  /*1a900*/  F2FP.BF16.F32.PACK_AB R79, R163, R162 ;  /* 0x000000a2a34f723e */ /* 0x000fe400000010ff */
[----:B------:R-:W-:Y:S01]  /*1a910*/  F2FP.BF16.F32.PACK_AB R83, R171, R170 ;  /* 0x000000aaab53723e */ /* 0x000fe200000010ff */
[----:B------:R-:W-:Y:S01]  /*1a920*/  @!P6 FMUL R85, R85, 0.5 ;  /* 0x3f0000005555e820 */ /* 0x000fe20000400000 */
[----:B------:R-:W4:Y:S01]  /*1a930*/  MUFU.EX2 R180, R24 ;  /* 0x0000001800b47308 */ /* 0x000f220000000800 */
[----:B---3--:R-:W-:Y:S01]  /*1a940*/  @!P0 FMUL R176, R176, R176 ;  /* 0x000000b0b0b08220 */ /* 0x008fe20000400000 */
[----:B------:R-:W-:-:S02]  /*1a950*/  FSETP.GEU.AND P0, PT, R27, -126, PT ;  /* 0xc2fc00001b00780b */ /* 0x000fc40003f0e000 */
[----:B------:R-:W-:-:S03]  /*1a960*/  F2FP.BF16.F32.PACK_AB R84, R173, R172 ;  /* 0x000000acad54723e */ /* 0x000fc600000010ff */
[----:B------:R-:W-:Y:S01]  /*1a970*/  @!P5 FMUL R86, R86, 0.5 ;  /* 0x3f0000005656d820 */ /* 0x000fe20000400000 */
[----:B------:R-:W3:Y:S01]  /*1a980*/  MUFU.EX2 R179, R87 ;  /* 0x0000005700b37308 */ /* 0x000ee20000000800 */
[----:B-----5:R-:W-:Y:S01]  /*1a990*/  @!P2 FMUL R181, R181, R181 ;  /* 0x000000b5b5b5a220 */ /* 0x020fe20000400000 */
[----:B------:R-:W-:-:S05]  /*1a9a0*/  FSETP.GEU.AND P2, PT, R32, -126, PT ;  /* 0xc2fc00002000780b */ /* 0x000fca0003f4e000 */
[----:B------:R-:W-:Y:S01]  /*1a9b0*/  @!P0 FMUL R27, R27, 0.5 ;  /* 0x3f0000001b1b8820 */ /* 0x000fe20000400000 */
[----:B------:R-:W5:Y:S01]  /*1a9c0*/  MUFU.EX2 R182, R26 ;  /* 0x0000001a00b67308 */ /* 0x000f620000000800 */
[----:B----4-:R-:W-:Y:S01]  /*1a9d0*/  @!P3 FMUL R180, R180, R180 ;  /* 0x000000b4b4b4b220 */ /* 0x010fe20000400000 */
[----:B------:R-:W-:Y:S01]  /*1a9e0*/  FSETP.GEU.AND P3, PT, R31, -126, PT ;  /* 0xc2fc00001f00780b */ /* 0x000fe20003f6e000 */
[----:B------:R-:W4:Y:S04]  /*1a9f0*/  S2R R24, SR_TID.X ;  /* 0x0000000000187919 */ /* 0x000f280000002100 */
[----:B------:R-:W-:Y:S01]  /*1aa00*/  @!P2 FMUL R32, R32, 0.5 ;  /* 0x3f0000002020a820 */ /* 0x000fe20000400000 */
[----:B------:R-:W1:Y:S01]  /*1aa10*/  MUFU.EX2 R177, R85 ;  /* 0x0000005500b17308 */ /* 0x000e620000000800 */
        /* <DEDUP_REMOVED lines=8> */
[----:B-1----:R-:W-:Y:S01]  /*1aaa0*/  @!P6 FMUL R177, R177, R177 ;  /* 0x000000b1b1b1e220 */ /* 0x002fe20000400000 */
[----:B------:R-:W-:Y:S02]  /*1aab0*/  FSETP.GEU.AND P6, PT, R28, -126, PT ;  /* 0xc2fc00001c00780b */ /* 0x000fe40003fce000 */
[----:B------:R-:W-:-:S03]  /*1aac0*/  F2FP.BF16.F32.PACK_AB R85, R175, R174 ;  /* 0x000000aeaf55723e */ /* 0x000fc600000010ff */
[----:B------:R-:W-:Y:S01]  /*1aad0*/  @!P1 FMUL R33, R33, 0.5 ;  /* 0x3f00000021219820 */ /* 0x000fe20000400000 */
[----:B------:R-:W1:Y:S01]  /*1aae0*/  MUFU.EX2 R188, R32 ;  /* 0x0000002000bc7308 */ /* 0x000e620000000800 */
[----:B---3--:R-:W-:Y:S01]  /*1aaf0*/  @!P5 FMUL R178, R178, R178 ;  /* 0x000000b2b2b2d220 */ /* 0x008fe20000400000 */
[----:B------:R-:W-:Y:S02]  /*1ab00*/  FSETP.GEU.AND P5, PT, R29, -126, PT ;  /* 0xc2fc00001d00780b */ /* 0x000fe40003fae000 */
[----:B----4-:R-:W-:Y:S02]  /*1ab10*/  SHF.R.U32.HI R24, RZ, 0x5, R24 ;  /* 0x00000005ff187819 */ /* 0x010fe40000011618 */
[----:B------:R-:W-:Y:S01]  /*1ab20*/  F2FP.BF16.F32.PACK_AB R86, R177, R176 ;  /* 0x000000b0b156723e */ /* 0x000fe200000010ff */
[----:B------:R-:W-:Y:S01]  /*1ab30*/  @!P6 FMUL R28, R28, 0.5 ;  /* 0x3f0000001c1ce820 */ /* 0x000fe20000400000 */
[----:B------:R-:W3:Y:S01]  /*1ab40*/  MUFU.EX2 R187, R31 ;  /* 0x0000001f00bb7308 */ /* 0x000ee20000000800 */
[----:B-----5:R-:W-:Y:S01]  /*1ab50*/  @!P0 FMUL R183, R183, R183 ;  /* 0x000000b7b7b78220 */ /* 0x020fe20000400000 */
[----:B------:R-:W-:-:S02]  /*1ab60*/  FSETP.GEU.AND P0, PT, R34, -126, PT ;  /* 0xc2fc00002200780b */ /* 0x000fc40003f0e000 */
[----:B------:R-:W-:Y:S02]  /*1ab70*/  F2FP.BF16.F32.PACK_AB R87, R179, R178 ;  /* 0x000000b2b357723e */ /* 0x000fe400000010ff */
[----:B------:R-:W-:Y:S01]  /*1ab80*/  F2FP.BF16.F32.PACK_AB R25, R183, R182 ;  /* 0x000000b6b719723e */ /* 0x000fe200000010ff */
[----:B------:R-:W-:Y:S01]  /*1ab90*/  @!P5 FMUL R29, R29, 0.5 ;  /* 0x3f0000001d1dd820 */ /* 0x000fe20000400000 */
[----:B------:R-:W4:Y:S01]  /*1aba0*/  MUFU.EX2 R186, R30 ;  /* 0x0000001e00ba7308 */ /* 0x000f220000000800 */
[----:B-1----:R-:W-:Y:S01]  /*1abb0*/  @!P2 FMUL R188, R188, R188 ;  /* 0x000000bcbcbca220 */ /* 0x002fe20000400000 */
[----:B------:R-:W-:-:S05]  /*1abc0*/  FSETP.GEU.AND P2, PT, R39, -126, PT ;  /* 0xc2fc00002700780b */ /* 0x000fca0003f4e000 */
[----:B------:R-:W-:Y:S01]  /*1abd0*/  @!P0 FMUL R34, R34, 0.5 ;  /* 0x3f00000022228820 */ /* 0x000fe20000400000 */
[----:B------:R-:W1:Y:S01]  /*1abe0*/  MUFU.EX2 R189, R33 ;  /* 0x0000002100bd7308 */ /* 0x000e620000000800 */
[----:B---3--:R-:W-:Y:S01]  /*1abf0*/  @!P3 FMUL R187, R187, R187 ;  /* 0x000000bbbbbbb220 */ /* 0x008fe20000400000 */
[----:B------:R-:W-:-:S05]  /*1ac00*/  FSETP.GEU.AND P3, PT, R38, -126, PT ;  /* 0xc2fc00002600780b */ /* 0x000fca0003f6e000 */
[----:B------:R-:W-:Y:S01]  /*1ac10*/  @!P2 FMUL R39, R39, 0.5 ;  /* 0x3f0000002727a820 */ /* 0x000fe20000400000 */
[----:B------:R-:W3:Y:S01]  /*1ac20*/  MUFU.EX2 R184, R28 ;  /* 0x0000001c00b87308 */ /* 0x000ee20000000800 */
[----:B----4-:R-:W-:Y:S01]  /*1ac30*/  @!P4 FMUL R186, R186, R186 ;  /* 0x000000bababac220 */ /* 0x010fe20000400000 */
[----:B------:R-:W-:-:S04]  /*1ac40*/  FSETP.GEU.AND P4, PT, R37, -126, PT ;  /* 0xc2fc00002500780b */ /* 0x000fc80003f8e000 */
        /* <DEDUP_REMOVED lines=8> */
[----:B------:R-:W-:Y:S02]  /*1acd0*/  FSETP.GEU.AND P6, PT, R35, -126, PT ;  /* 0xc2fc00002300780b */ /* 0x000fe40003fce000 */
[----:B------:R-:W-:-:S03]  /*1ace0*/  F2FP.BF16.F32.PACK_AB R28, R189, R188 ;  /* 0x000000bcbd1c723e */ /* 0x000fc600000010ff */
        /* <DEDUP_REMOVED lines=8> */
[----:B------:R-:W-:-:S04]  /*1ad70*/  FSETP.GEU.AND P0, PT, R41, -126, PT ;  /* 0xc2fc00002900780b */ /* 0x000fc80003f0e000 */
[----:B------:R-:W-:Y:S01]  /*1ad80*/  STL [R1+0x18], R29 ;  /* 0x0000181d01007387 */ /* 0x000fe20000100800 */
[----:B------:R-:W-:Y:S01]  /*1ad90*/  @!P5 FMUL R36, R36, 0.5 ;  /* 0x3f0000002424d820 */ /* 0x000fe20000400000 */
[----:B------:R-:W1:Y:S02]  /*1ada0*/  MUFU.EX2 R2, R37 ;  /* 0x0000002500027308 */ /* 0x000e640000000800 */
[----:B---3--:R-:W-:Y:S05]  /*1adb0*/  STL [R1+0x2c], R3 ;  /* 0x00002c0301007387 */ /* 0x008fea0000100800 */
[----:B------:R-:W-:Y:S01]  /*1adc0*/  @!P0 FMUL R41, R41, 0.5 ;  /* 0x3f00000029298820 */ /* 0x000fe20000400000 */
[----:B------:R3:W5:Y:S01]  /*1add0*/  MUFU.EX2 R32, R40 ;  /* 0x0000002800207308 */ /* 0x0007620000000800 */
[----:B----4-:R-:W-:Y:S01]  /*1ade0*/  @!P3 FMUL R31, R31, R31 ;  /* 0x0000001f1f1fb220 */ /* 0x010fe20000400000 */
[----:B------:R-:W-:-:S04]  /*1adf0*/  FSETP.GEU.AND P3, PT, R45, -126, PT ;  /* 0xc2fc00002d00780b */ /* 0x000fc80003f6e000 */
[----:B------:R4:W-:Y:S02]  /*1ae00*/  STL [R1+0x28], R31 ;  /* 0x0000281f01007387 */ /* 0x0009e40000100800 */
[----:B------:R-:W2:Y:S02]  /*1ae10*/  MUFU.EX2 R56, R35 ;  /* 0x0000002300387308 */ /* 0x000ea40000000800 */
[----:B-1----:R1:W-:Y:S05]  /*1ae20*/  STL [R1+0x24], R2 ;  /* 0x0000240201007387 */ /* 0x0023ea0000100800 */
[----:B------:R-:W-:Y:S01]  /*1ae30*/  @!P3 FMUL R45, R45, 0.5 ;  /* 0x3f0000002d2db820 */ /* 0x000fe20000400000 */
[----:B------:R-:W4:Y:S01]  /*1ae40*/  MUFU.EX2 R30, R36 ;  /* 0x00000024001e7308 */ /* 0x000f220000000800 */
[----:B---3--:R-:W-:Y:S01]  /*1ae50*/  MOV R40, R3 ;  /* 0x0000000300287202 */ /* 0x008fe20000000f00 */
[----:B-----5:R-:W-:Y:S01]  /*1ae60*/  @!P1 FMUL R32, R32, R32 ;  /* 0x0000002020209220 */ /* 0x020fe20000400000 */
[----:B------:R-:W-:-:S03]  /*1ae70*/  FSETP.GEU.AND P1, PT, R47, -126, PT ;  /* 0xc2fc00002f00780b */ /* 0x000fc60003f2e000 */
[----:B------:R-:W-:Y:S01]  /*1ae80*/  @!P2 FMUL R40, R40, R40 ;  /* 0x000000282828a220 */ /* 0x000fe20000400000 */
[----:B------:R3:W-:Y:S01]  /*1ae90*/  STL [R1+0x30], R32 ;  /* 0x0000302001007387 */ /* 0x0007e20000100800 */
[----:B------:R5:W1:Y:S01]  /*1aea0*/  MUFU.EX2 R39, R41 ;  /* 0x0000002900277308 */ /* 0x000a620000000800 */
[----:B--2---:R-:W-:Y:S01]  /*1aeb0*/  @!P6 FMUL R56, R56, R56 ;  /* 0x000000383838e220 */ /* 0x004fe20000400000 */
[----:B------:R-:W-:Y:S01]  /*1aec0*/  FSETP.GEU.AND P6, PT, R42, -126, PT ;  /* 0xc2fc00002a00780b */ /* 0x000fe20003fce000 */
[----:B------:R-:W-:Y:S01]  /*1aed0*/  @!P2 STL [R1+0x2c], R40 ;  /* 0x00002c280100a387 */ /* 0x000fe20000100800 */
[----:B------:R-:W-:-:S03]  /*1aee0*/  FSETP.GEU.AND P2, PT, R46, -126, PT ;  /* 0xc2fc00002e00780b */ /* 0x000fc60003f4e000 */
[----:B------:R-:W-:Y:S01]  /*1aef0*/  STL [R1+0x1c], R56 ;  /* 0x00001c3801007387 */ /* 0x000fe20000100800 */
[----:B------:R-:W2:Y:S01]  /*1af00*/  MUFU.EX2 R37, R45 ;  /* 0x0000002d00257308 */ /* 0x000ea20000000800 */
[----:B----4-:R-:W-:Y:S01]  /*1af10*/  @!P5 FMUL R30, R30, R30 ;  /* 0x0000001e1e1ed220 */ /* 0x010fe20000400000 */
[----:B------:R-:W-:Y:S01]  /*1af20*/  FSETP.GEU.AND P5, PT, R43, -126, PT ;  /* 0xc2fc00002b00780b */ /* 0x000fe20003fae000 */
[----:B------:R-:W-:Y:S01]  /*1af30*/  @!P1 FMUL R47, R47, 0.5 ;  /* 0x3f0000002f2f9820 */ /* 0x000fe20000400000 */
[----:B------:R-:W-:Y:S02]  /*1af40*/  F2FP.BF16.F32.PACK_AB R31, R40, R31 ;  /* 0x0000001f281f723e */ /* 0x000fe400000010ff */
[----:B------:R4:W-:Y:S01]  /*1af50*/  STL [R1+0x20], R30 ;  /* 0x0000201e01007387 */ /* 0x0009e20000100800 */
[----:B------:R-:W-:Y:S01]  /*1af60*/  @!P6 FMUL R42, R42, 0.5 ;  /* 0x3f0000002a2ae820 */ /* 0x000fe20000400000 */
[----:B------:R-:W3:Y:S01]  /*1af70*/  MUFU.EX2 R36, R47 ;  /* 0x0000002f00247308 */ /* 0x000ee20000000800 */
[----:B-----5:R-:W-:Y:S01]  /*1af80*/  MOV R41, R2 ;  /* 0x0000000200297202 */ /* 0x020fe20000000f00 */
[----:B------:R-:W-:Y:S01]  /*1af90*/  @!P2 FMUL R46, R46, 0.5 ;  /* 0x3f0000002e2ea820 */ /* 0x000fe20000400000 */
[----:B-1----:R-:W-:Y:S01]  /*1afa0*/  @!P0 FMUL R39, R39, R39 ;  /* 0x0000002727278220 */ /* 0x002fe20000400000 */
[----:B------:R-:W-:Y:S01]  /*1afb0*/  FSETP.GEU.AND P0, PT, R48, -126, PT ;  /* 0xc2fc00003000780b */ /* 0x000fe20003f0e000 */
[----:B------:R-:W-:-:S02]  /*1afc0*/  FFMA2 R2, R120.F32x2.HI_LO, UR4.F32, R0.F32 ;  /* 0x0000000478027c49 */ /* 0x000fc40009200000 */
[----:B------:R-:W-:Y:S01]  /*1afd0*/  @!P4 FMUL R41, R41, R41 ;  /* 0x000000292929c220 */ /* 0x000fe20000400000 */
[----:B------:R-:W1:Y:S01]  /*1afe0*/  MUFU.EX2 R35, R46 ;  /* 0x0000002e00237308 */ /* 0x000e620000000800 */
[----:B------:R-:W-:Y:S01]  /*1aff0*/  @!P5 FMUL R43, R43, 0.5 ;  /* 0x3f0000002b2bd820 */ /* 0x000fe20000400000 */
[----:B--2---:R-:W-:Y:S01]  /*1b000*/  @!P3 FMUL R37, R37, R37 ;  /* 0x000000252525b220 */ /* 0x004fe20000400000 */
[----:B------:R-:W-:Y:S01]  /*1b010*/  FSETP.GEU.AND P3, PT, R52, -126, PT ;  /* 0xc2fc00003400780b */ /* 0x000fe20003f6e000 */
[----:B------:R-:W-:Y:S01]  /*1b020*/  @!P4 STL [R1+0x24], R41 ;  /* 0x000024290100c387 */ /* 0x000fe20000100800 */
[----:B------:R-:W-:Y:S02]  /*1b030*/  FSETP.GEU.AND P4, PT, R44, -126, PT ;  /* 0xc2fc00002c00780b */ /* 0x000fe40003f8e000 */
[----:B---3--:R-:W-:Y:S01]  /*1b040*/  F2FP.BF16.F32.PACK_AB R32, R39, R32 ;  /* 0x000000202720723e */ /* 0x008fe200000010ff */
[----:B------:R-:W2:Y:S01]  /*1b050*/  MUFU.EX2 R33, R42 ;  /* 0x0000002a00217308 */ /* 0x000ea20000000800 */
[----:B------:R-:W-:Y:S01]  /*1b060*/  @!P0 FMUL R48, R48, 0.5 ;  /* 0x3f00000030308820 */ /* 0x000fe20000400000 */
[----:B------:R-:W-:Y:S01]  /*1b070*/  @!P1 FMUL R36, R36, R36 ;  /* 0x0000002424249220 */ /* 0x000fe20000400000 */
[----:B------:R-:W-:Y:S01]  /*1b080*/  FSETP.GEU.AND P1, PT, R54, -126, PT ;  /* 0xc2fc00003600780b */ /* 0x000fe20003f2e000 */
[----:B------:R-:W-:Y:S01]  /*1b090*/  STL [R1+0x34], R39 ;  /* 0x0000342701007387 */ /* 0x000fe20000100800 */
[----:B----4-:R-:W-:-:S03]  /*1b0a0*/  F2FP.BF16.F32.PACK_AB R30, R41, R30 ;  /* 0x0000001e291e723e */ /* 0x010fc600000010ff */
[----:B------:R-:W3:Y:S01]  /*1b0b0*/  MUFU.EX2 R38, R43 ;  /* 0x0000002b00267308 */ /* 0x000ee20000000800 */
[----:B-1----:R-:W-:Y:S01]  /*1b0c0*/  @!P2 FMUL R35, R35, R35 ;  /* 0x000000232323a220 */ /* 0x002fe20000400000 */
[----:B------:R-:W-:Y:S01]  /*1b0d0*/  @!P4 FMUL R44, R44, 0.5 ;  /* 0x3f0000002c2cc820 */ /* 0x000fe20000400000 */
[----:B------:R-:W-:Y:S01]  /*1b0e0*/  FSETP.GEU.AND P2, PT, R53, -126, PT ;  /* 0xc2fc00003500780b */ /* 0x000fe20003f4e000 */
[----:B------:R-:W-:Y:S01]  /*1b0f0*/  @!P3 FMUL R52, R52, 0.5 ;  /* 0x3f0000003434b820 */ /* 0x000fe20000400000 */
[----:B------:R-:W-:Y:S03]  /*1b100*/  STL [R1+0x44], R37 ;  /* 0x0000442501007387 */ /* 0x000fe60000100800 */
[----:B------:R-:W1:Y:S01]  /*1b110*/  MUFU.EX2 R34, R44 ;  /* 0x0000002c00227308 */ /* 0x000e620000000800 */
[----:B--2---:R-:W-:Y:S01]  /*1b120*/  @!P6 FMUL R33, R33, R33 ;  /* 0x000000212121e220 */ /* 0x004fe20000400000 */
[----:B------:R-:W-:Y:S01]  /*1b130*/  FSETP.GEU.AND P6, PT, R49, -126, PT ;  /* 0xc2fc00003100780b */ /* 0x000fe20003fce000 */
[----:B------:R-:W-:Y:S01]  /*1b140*/  @!P1 FMUL R54, R54, 0.5 ;  /* 0x3f00000036369820 */ /* 0x000fe20000400000 */
[----:B------:R-:W-:Y:S01]  /*1b150*/  MOV R42, R56 ;  /* 0x00000038002a7202 */ /* 0x000fe20000000f00 */
[----:B------:R2:W-:Y:S01]  /*1b160*/  STL [R1+0x48], R35 ;  /* 0x0000482301007387 */ /* 0x0005e20000100800 */
[----:B------:R-:W-:-:S02]  /*1b170*/  F2FP.BF16.F32.PACK_AB R56, R19, R18 ;  /* 0x000000121338723e */ /* 0x000fc400000010ff */
[----:B------:R-:W4:Y:S01]  /*1b180*/  MUFU.EX2 R20, R48 ;  /* 0x0000003000147308 */ /* 0x000f220000000800 */
[----:B---3--:R-:W-:Y:S01]  /*1b190*/  @!P5 FMUL R38, R38, R38 ;  /* 0x000000262626d220 */ /* 0x008fe20000400000 */
[----:B------:R-:W-:Y:S01]  /*1b1a0*/  FSETP.GEU.AND P5, PT, R50, -126, PT ;  /* 0xc2fc00003200780b */ /* 0x000fe20003fae000 */
[----:B------:R-:W-:Y:S01]  /*1b1b0*/  @!P2 FMUL R53, R53, 0.5 ;  /* 0x3f0000003535a820 */ /* 0x000fe20000400000 */
[----:B------:R3:W-:Y:S01]  /*1b1c0*/  STL [R1+0x38], R33 ;  /* 0x0000382101007387 */ /* 0x0007e20000100800 */
[----:B------:R-:W-:Y:S02]  /*1b1d0*/  F2FP.BF16.F32.PACK_AB R29, R42, R29 ;  /* 0x0000001d2a1d723e */ /* 0x000fe400000010ff */
[----:B------:R-:W-:Y:S01]  /*1b1e0*/  @!P6 FMUL R49, R49, 0.5 ;  /* 0x3f0000003131e820 */ /* 0x000fe20000400000 */
[----:B------:R-:W5:Y:S01]  /*1b1f0*/  MUFU.EX2 R12, R52 ;  /* 0x00000034000c7308 */ /* 0x000f620000000800 */
[----:B-1----:R-:W-:Y:S01]  /*1b200*/  @!P4 FMUL R34, R34, R34 ;  /* 0x000000222222c220 */ /* 0x002fe20000400000 */
[----:B------:R-:W-:Y:S01]  /*1b210*/  FSETP.GEU.AND P4, PT, R51, -126, PT ;  /* 0xc2fc00003300780b */ /* 0x000fe20003f8e000 */
[----:B------:R1:W-:Y:S04]  /*1b220*/  STL [R1+0x3c], R38 ;  /* 0x00003c2601007387 */ /* 0x0003e80000100800 */
[----:B------:R-:W-:Y:S01]  /*1b230*/  @!P5 FMUL R50, R50, 0.5 ;  /* 0x3f0000003232d820 */ /* 0x000fe20000400000 */
[----:B------:R-:W1:Y:S01]  /*1b240*/  MUFU.EX2 R13, R53 ;  /* 0x00000035000d7308 */ /* 0x000e620000000800 */
[----:B----4-:R-:W-:Y:S01]  /*1b250*/  @!P0 FMUL R20, R20, R20 ;  /* 0x0000001414148220 */ /* 0x010fe20000400000 */
[----:B------:R-:W-:Y:S01]  /*1b260*/  FSETP.GEU.AND P0, PT, R55, -126, PT ;  /* 0xc2fc00003700780b */ /* 0x000fe20003f0e000 */
[----:B------:R4:W-:Y:S01]  /*1b270*/  STL [R1+0x40], R34 ;  /* 0x0000402201007387 */ /* 0x0009e20000100800 */
[----:B--2---:R-:W-:-:S03]  /*1b280*/  F2FP.BF16.F32.PACK_AB R35, R36, R35 ;  /* 0x000000232423723e */ /* 0x004fc600000010ff */
[----:B------:R-:W-:Y:S01]  /*1b290*/  @!P4 FMUL R51, R51, 0.5 ;  /* 0x3f0000003333c820 */ /* 0x000fe20000400000 */
[----:B------:R-:W2:Y:S01]  /*1b2a0*/  MUFU.EX2 R21, R49 ;  /* 0x0000003100157308 */ /* 0x000ea20000000800 */
[----:B-----5:R-:W-:Y:S01]  /*1b2b0*/  @!P3 FMUL R12, R12, R12 ;  /* 0x0000000c0c0cb220 */ /* 0x020fe20000400000 */
[----:B------:R-:W-:Y:S01]  /*1b2c0*/  FSETP.GEU.AND P3, PT, R9, -126, PT ;  /* 0xc2fc00000900780b */ /* 0x000fe20003f6e000 */
[----:B------:R-:W-:Y:S01]  /*1b2d0*/  STL [R1+0x50], R20 ;  /* 0x0000501401007387 */ /* 0x000fe20000100800 */
[----:B---3--:R-:W-:-:S03]  /*1b2e0*/  F2FP.BF16.F32.PACK_AB R33, R38, R33 ;  /* 0x000000212621723e */ /* 0x008fc600000010ff */
[----:B------:R-:W-:Y:S01]  /*1b2f0*/  @!P0 FMUL R55, R55, 0.5 ;  /* 0x3f00000037378820 */ /* 0x000fe20000400000 */
[----:B------:R-:W3:Y:S01]  /*1b300*/  MUFU.EX2 R14, R50 ;  /* 0x00000032000e7308 */ /* 0x000ee20000000800 */
[----:B-1----:R-:W-:Y:S01]  /*1b310*/  @!P2 FMUL R13, R13, R13 ;  /* 0x0000000d0d0da220 */ /* 0x002fe20000400000 */
[----:B------:R-:W-:Y:S01]  /*1b320*/  FSETP.GEU.AND P2, PT, R6, -126, PT ;  /* 0xc2fc00000600780b */ /* 0x000fe20003f4e000 */
[----:B------:R-:W-:Y:S03]  /*1b330*/  STL [R1+0x60], R12 ;  /* 0x0000600c01007387 */ /* 0x000fe60000100800 */
[----:B------:R-:W-:Y:S01]  /*1b340*/  F2FP.BF16.F32.PACK_AB R38, R13, R12 ;  /* 0x0000000c0d26723e */ /* 0x000fe200000010ff */
[----:B------:R-:W-:Y:S01]  /*1b350*/  @!P3 FMUL R9, R9, 0.5 ;  /* 0x3f0000000909b820 */ /* 0x000fe20000400000 */
[----:B------:R-:W1:Y:S01]  /*1b360*/  MUFU.EX2 R15, R51 ;  /* 0x00000033000f7308 */ /* 0x000e620000000800 */
[----:B--2---:R-:W-:Y:S01]  /*1b370*/  @!P6 FMUL R21, R21, R21 ;  /* 0x000000151515e220 */ /* 0x004fe20000400000 */
[----:B------:R-:W-:Y:S01]  /*1b380*/  FSETP.GEU.AND P6, PT, R2, -126, PT ;  /* 0xc2fc00000200780b */ /* 0x000fe20003fce000 */
[----:B------:R-:W-:Y:S01]  /*1b390*/  STL [R1+0x64], R13 ;  /* 0x0000640d01007387 */ /* 0x000fe20000100800 */
[----:B----4-:R-:W-:-:S03]  /*1b3a0*/  F2FP.BF16.F32.PACK_AB R34, R37, R34 ;  /* 0x000000222522723e */ /* 0x010fc600000010ff */
[----:B------:R-:W-:Y:S01]  /*1b3b0*/  @!P2 FMUL R6, R6, 0.5 ;  /* 0x3f0000000606a820 */ /* 0x000fe20000400000 */
[----:B------:R-:W2:Y:S01]  /*1b3c0*/  MUFU.EX2 R120, R54 ;  /* 0x0000003600787308 */ /* 0x000ea20000000800 */
[----:B---3--:R-:W-:Y:S01]  /*1b3d0*/  @!P5 FMUL R14, R14, R14 ;  /* 0x0000000e0e0ed220 */ /* 0x008fe20000400000 */
[----:B------:R-:W-:Y:S01]  /*1b3e0*/  FSETP.GEU.AND P5, PT, R3, -126, PT ;  /* 0xc2fc00000300780b */ /* 0x000fe20003fae000 */
[----:B------:R-:W-:Y:S04]  /*1b3f0*/  STL [R1+0x54], R21 ;  /* 0x0000541501007387 */ /* 0x000fe80000100800 */
        /* <DEDUP_REMOVED lines=10> */
[----:B------:R-:W-:Y:S04]  /*1b4a0*/  STL [R1+0x5c], R15 ;  /* 0x00005c0f01007387 */ /* 0x000fe80000100800 */
[----:B------:R-:W-:Y:S01]  /*1b4b0*/  @!P4 FMUL R8, R8, 0.5 ;  /* 0x3f0000000808c820 */ /* 0x000fe20000400000 */
[----:B------:R-:W2:Y:S01]  /*1b4c0*/  MUFU.EX2 R126, R6 ;  /* 0x00000006007e7308 */ /* 0x000ea20000000800 */
[----:B---3--:R-:W-:Y:S01]  /*1b4d0*/  @!P0 FMUL R121, R121, R121 ;  /* 0x0000007979798220 */ /* 0x008fe20000400000 */
[----:B------:R-:W-:Y:S01]  /*1b4e0*/  FSETP.GEU.AND P0, PT, R4, -126, PT ;  /* 0xc2fc00000400780b */ /* 0x000fe20003f0e000 */
[----:B------:R3:W-:Y:S03]  /*1b4f0*/  STL [R1+0x4c], R36 ;  /* 0x00004c2401007387 */ /* 0x0007e60000100800 */
[----:B------:R-:W-:Y:S01]  /*1b500*/  F2FP.BF16.F32.PACK_AB R39, R121, R120 ;  /* 0x000000787927723e */ /* 0x000fe200000010ff */
[----:B------:R-:W-:Y:S01]  /*1b510*/  @!P1 FMUL R7, R7, 0.5 ;  /* 0x3f00000007079820 */ /* 0x000fe20000400000 */
[----:B------:R-:W4:Y:S01]  /*1b520*/  MUFU.EX2 R122, R2 ;  /* 0x00000002007a7308 */ /* 0x000f220000000800 */
[----:B-1----:R-:W-:-:S06]  /*1b530*/  @!P3 FMUL R125, R125, R125 ;  /* 0x0000007d7d7db220 */ /* 0x002fcc0000400000 */
[----:B------:R-:W-:Y:S01]  /*1b540*/  @!P0 FMUL R4, R4, 0.5 ;  /* 0x3f00000004048820 */ /* 0x000fe20000400000 */
[----:B------:R1:W5:Y:S01]  /*1b550*/  MUFU.EX2 R123, R3 ;  /* 0x00000003007b7308 */ /* 0x0003620000000800 */
[----:B--2---:R-:W-:-:S07]  /*1b560*/  @!P2 FMUL R126, R126, R126 ;  /* 0x0000007e7e7ea220 */ /* 0x004fce0000400000 */
[----:B------:R2:W2:Y:S01]  /*1b570*/  MUFU.EX2 R124, R8 ;  /* 0x00000008007c7308 */ /* 0x0004a20000000800 */
[----:B----4-:R-:W-:Y:S01]  /*1b580*/  @!P6 FMUL R122, R122, R122 ;  /* 0x0000007a7a7ae220 */ /* 0x010fe20000400000 */
[----:B------:R-:W-:Y:S02]  /*1b590*/  FSETP.GEU.AND P6, PT, R5, -126, PT ;  /* 0xc2fc00000500780b */ /* 0x000fe40003fce000 */
[----:B---3--:R-:W-:-:S04]  /*1b5a0*/  F2FP.BF16.F32.PACK_AB R36, R21, R20 ;  /* 0x000000141524723e */ /* 0x008fc800000010ff */
[----:B------:R3:W4:Y:S01]  /*1b5b0*/  MUFU.EX2 R127, R7 ;  /* 0x00000007007f7308 */ /* 0x0007220000000800 */
[----:B-1----:R-:W-:Y:S02]  /*1b5c0*/  FFMA2 R2, R128.F32x2.HI_LO, UR4.F32, R0.F32 ;  /* 0x0000000480027c49 */ /* 0x002fe40009200000 */
[----:B-----5:R-:W-:-:S03]  /*1b5d0*/  @!P5 FMUL R123, R123, R123 ;  /* 0x0000007b7b7bd220 */ /* 0x020fc60000400000 */
[----:B------:R-:W-:Y:S01]  /*1b5e0*/  FSETP.GEU.AND P5, PT, R2, -126, PT ;  /* 0xc2fc00000200780b */ /* 0x000fe20003fae000 */
[----:B------:R-:W-:Y:S01]  /*1b5f0*/  @!P6 FMUL R5, R5, 0.5 ;  /* 0x3f0000000505e820 */ /* 0x000fe20000400000 */
[----:B------:R-:W1:Y:S01]  /*1b600*/  MUFU.EX2 R128, R4 ;  /* 0x0000000400807308 */ /* 0x000e620000000800 */
[--C-:B--2---:R-:W-:Y:S01]  /*1b610*/  FFMA2 R8, R130.F32x2.HI_LO, UR4.F32, R0.reuse.F32 ;  /* 0x0000000482087c49 */ /* 0x104fe20009200000 */
[----:B------:R-:W-:Y:S01]  /*1b620*/  F2FP.BF16.F32.PACK_AB R40, R123, R122 ;  /* 0x0000007a7b28723e */ /* 0x000fe200000010ff */
[----:B------:R-:W-:Y:S01]  /*1b630*/  @!P4 FMUL R124, R124, R124 ;  /* 0x0000007c7c7cc220 */ /* 0x000fe20000400000 */
[----:B------:R-:W-:Y:S02]  /*1b640*/  FSETP.GEU.AND P4, PT, R3, -126, PT ;  /* 0xc2fc00000300780b */ /* 0x000fe40003f8e000 */
[----:B------:R-:W-:Y:S02]  /*1b650*/  FSETP.GEU.AND P3, PT, R8, -126, PT ;  /* 0xc2fc00000800780b */ /* 0x000fe40003f6e000 */
[----:B------:R-:W-:Y:S01]  /*1b660*/  FSETP.GEU.AND P2, PT, R9, -126, PT ;  /* 0xc2fc00000900780b */ /* 0x000fe20003f4e000 */
[----:B---3--:R-:W-:Y:S01]  /*1b670*/  FFMA2 R6, R132.F32x2.HI_LO, UR4.F32, R0.F32 ;  /* 0x0000000484067c49 */ /* 0x008fe20009200000 */
[----:B------:R2:W3:Y:S01]  /*1b680*/  MUFU.EX2 R129, R5 ;  /* 0x0000000500817308 */ /* 0x0004e20000000800 */
[----:B----4-:R-:W-:Y:S01]  /*1b690*/  @!P1 FMUL R127, R127, R127 ;  /* 0x0000007f7f7f9220 */ /* 0x010fe20000400000 */
[----:B------:R-:W-:Y:S01]  /*1b6a0*/  @!P5 FMUL R2, R2, 0.5 ;  /* 0x3f0000000202d820 */ /* 0x000fe20000400000 */
[----:B------:R-:W-:-:S02]  /*1b6b0*/  F2FP.BF16.F32.PACK_AB R41, R125, R124 ;  /* 0x0000007c7d29723e */ /* 0x000fc400000010ff */
[----:B------:R-:W-:Y:S01]  /*1b6c0*/  FSETP.GEU.AND P1, PT, R6, -126, PT ;  /* 0xc2fc00000600780b */ /* 0x000fe20003f2e000 */
[----:B-1----:R-:W-:Y:S01]  /*1b6d0*/  @!P0 FMUL R128, R128, R128 ;  /* 0x0000008080808220 */ /* 0x002fe20000400000 */
[----:B------:R-:W-:Y:S02]  /*1b6e0*/  FSETP.GEU.AND P0, PT, R7, -126, PT ;  /* 0xc2fc00000700780b */ /* 0x000fe40003f0e000 */
[----:B------:R-:W-:Y:S01]  /*1b6f0*/  @!P3 FMUL R8, R8, 0.5 ;  /* 0x3f0000000808b820 */ /* 0x000fe20000400000 */
[----:B------:R-:W-:Y:S01]  /*1b700*/  @!P4 FMUL R3, R3, 0.5 ;  /* 0x3f0000000303c820 */ /* 0x000fe20000400000 */
[----:B------:R-:W-:Y:S01]  /*1b710*/  @!P2 FMUL R9, R9, 0.5 ;  /* 0x3f0000000909a820 */ /* 0x000fe20000400000 */
[----:B------:R-:W1:Y:S01]  /*1b720*/  MUFU.EX2 R130, R2 ;  /* 0x0000000200827308 */ /* 0x000e620000000800 */
[----:B------:R-:W-:Y:S01]  /*1b730*/  F2FP.BF16.F32.PACK_AB R42, R127, R126 ;  /* 0x0000007e7f2a723e */ /* 0x000fe200000010ff */
[----:B--2---:R-:W-:-:S04]  /*1b740*/  FFMA2 R4, R134.F32x2.HI_LO, UR4.F32, R0.F32 ;  /* 0x0000000486047c49 */ /* 0x004fc80009200000 */
[----:B------:R-:W-:Y:S02]  /*1b750*/  @!P1 FMUL R6, R6, 0.5 ;  /* 0x3f00000006069820 */ /* 0x000fe40000400000 */
[----:B------:R-:W2:Y:S01]  /*1b760*/  MUFU.EX2 R132, R8 ;  /* 0x0000000800847308 */ /* 0x000ea20000000800 */
[----:B------:R-:W-:Y:S01]  /*1b770*/  @!P0 FMUL R7, R7, 0.5 ;  /* 0x3f00000007078820 */ /* 0x000fe20000400000 */
[----:B---3--:R-:W-:Y:S01]  /*1b780*/  @!P6 FMUL R129, R129, R129 ;  /* 0x000000818181e220 */ /* 0x008fe20000400000 */
[----:B------:R-:W-:-:S04]  /*1b790*/  FSETP.GEU.AND P6, PT, R4, -126, PT ;  /* 0xc2fc00000400780b */ /* 0x000fc80003fce000 */
[----:B------:R-:W-:Y:S01]  /*1b7a0*/  F2FP.BF16.F32.PACK_AB R43, R129, R128 ;  /* 0x00000080812b723e */ /* 0x000fe200000010ff */
[----:B------:R3:W4:Y:S01]  /*1b7b0*/  MUFU.EX2 R133, R9 ;  /* 0x0000000900857308 */ /* 0x0007220000000800 */
[----:B-1----:R-:W-:Y:S01]  /*1b7c0*/  @!P5 FMUL R130, R130, R130 ;  /* 0x000000828282d220 */ /* 0x002fe20000400000 */
[----:B------:R-:W-:-:S06]  /*1b7d0*/  FSETP.GEU.AND P5, PT, R5, -126, PT ;  /* 0xc2fc00000500780b */ /* 0x000fcc0003fae000 */
[----:B------:R1:W5:Y:S01]  /*1b7e0*/  MUFU.EX2 R131, R3 ;  /* 0x0000000300837308 */ /* 0x0003620000000800 */
[----:B--2---:R-:W-:Y:S01]  /*1b7f0*/  @!P3 FMUL R132, R132, R132 ;  /* 0x000000848484b220 */ /* 0x004fe20000400000 */
[----:B------:R-:W-:-:S05]  /*1b800*/  @!P6 FMUL R4, R4, 0.5 ;  /* 0x3f0000000404e820 */ /* 0x000fca0000400000 */
[----:B------:R-:W-:Y:S01]  /*1b810*/  @!P5 FMUL R5, R5, 0.5 ;  /* 0x3f0000000505d820 */ /* 0x000fe20000400000 */
[----:B------:R-:W2:Y:S01]  /*1b820*/  MUFU.EX2 R134, R6 ;  /* 0x0000000600867308 */ /* 0x000ea20000000800 */
[----:B---3--:R-:W-:Y:S02]  /*1b830*/  FFMA2 R8, R152.F32x2.HI_LO, UR4.F32, R0.F32 ;  /* 0x0000000498087c49 */ /* 0x008fe40009200000 */
[----:B----4-:R-:W-:-:S03]  /*1b840*/  @!P2 FMUL R133, R133, R133 ;  /* 0x000000858585a220 */ /* 0x010fc60000400000 */
[----:B------:R-:W-:Y:S02]  /*1b850*/  FSETP.GEU.AND P2, PT, R8, -126, PT ;  /* 0xc2fc00000800780b */ /* 0x000fe40003f4e000 */
[----:B------:R3:W4:Y:S01]  /*1b860*/  MUFU.EX2 R135, R7 ;  /* 0x0000000700877308 */ /* 0x0007220000000800 */
[----:B-1----:R-:W-:Y:S01]  /*1b870*/  FFMA2 R2, R136.F32x2.HI_LO, UR4.F32, R0.F32 ;  /* 0x0000000488027c49 */ /* 0x002fe20009200000 */
[----:B------:R-:W-:Y:S01]  /*1b880*/  F2FP.BF16.F32.PACK_AB R45, R133, R132 ;  /* 0x00000084852d723e */ /* 0x000fe200000010ff */
[----:B-----5:R-:W-:-:S03]  /*1b890*/  @!P4 FMUL R131, R131, R131 ;  /* 0x000000838383c220 */ /* 0x020fc60000400000 */
[----:B------:R-:W-:Y:S02]  /*1b8a0*/  FSETP.GEU.AND P3, PT, R3, -126, PT ;  /* 0xc2fc00000300780b */ /* 0x000fe40003f6e000 */
[----:B------:R-:W-:Y:S01]  /*1b8b0*/  FSETP.GEU.AND P4, PT, R2, -126, PT ;  /* 0xc2fc00000200780b */ /* 0x000fe20003f8e000 */
[----:B--2---:R-:W-:Y:S01]  /*1b8c0*/  @!P1 FMUL R134, R134, R134 ;  /* 0x0000008686869220 */ /* 0x004fe20000400000 */
[----:B------:R-:W-:Y:S01]  /*1b8d0*/  FSETP.GEU.AND P1, PT, R9, -126, PT ;  /* 0xc2fc00000900780b */ /* 0x000fe20003f2e000 */
[----:B------:R-:W-:Y:S01]  /*1b8e0*/  @!P2 FMUL R8, R8, 0.5 ;  /* 0x3f0000000808a820 */ /* 0x000fe20000400000 */
[----:B------:R-:W1:Y:S01]  /*1b8f0*/  MUFU.EX2 R136, R4 ;  /* 0x0000000400887308 */ /* 0x000e620000000800 */
[----:B------:R-:W-:Y:S01]  /*1b900*/  F2FP.BF16.F32.PACK_AB R44, R131, R130 ;  /* 0x00000082832c723e */ /* 0x000fe200000010ff */
[----:B---3--:R-:W-:-:S05]  /*1b910*/  FFMA2 R6, R140.F32x2.HI_LO, UR4.F32, R0.F32 ;  /* 0x000000048c067c49 */ /* 0x008fca0009200000 */
[----:B------:R-:W-:Y:S01]  /*1b920*/  @!P3 FMUL R3, R3, 0.5 ;  /* 0x3f0000000303b820 */ /* 0x000fe20000400000 */
[----:B----4-:R-:W-:Y:S01]  /*1b930*/  @!P0 FMUL R135, R135, R135 ;  /* 0x0000008787878220 */ /* 0x010fe20000400000 */
[----:B------:R-:W2:Y:S01]  /*1b940*/  MUFU.EX2 R140, R8 ;  /* 0x00000008008c7308 */ /* 0x000ea20000000800 */
[----:B------:R-:W-:Y:S01]  /*1b950*/  FSETP.GEU.AND P0, PT, R6, -126, PT ;  /* 0xc2fc00000600780b */ /* 0x000fe20003f0e000 */
[----:B------:R-:W-:Y:S01]  /*1b960*/  @!P4 FMUL R2, R2, 0.5 ;  /* 0x3f0000000202c820 */ /* 0x000fe20000400000 */
[----:B------:R-:W-:Y:S01]  /*1b970*/  @!P1 FMUL R9, R9, 0.5 ;  /* 0x3f00000009099820 */ /* 0x000fe20000400000 */
[----:B------:R-:W-:-:S04]  /*1b980*/  F2FP.BF16.F32.PACK_AB R46, R135, R134 ;  /* 0x00000086872e723e */ /* 0x000fc800000010ff */
[----:B------:R-:W3:Y:S01]  /*1b990*/  MUFU.EX2 R153, R3 ;  /* 0x0000000300997308 */ /* 0x000ee20000000800 */
[----:B-1----:R-:W-:Y:S01]  /*1b9a0*/  @!P6 FMUL R136, R136, R136 ;  /* 0x000000888888e220 */ /* 0x002fe20000400000 */
[----:B------:R-:W-:-:S04]  /*1b9b0*/  FSETP.GEU.AND P6, PT, R7, -126, PT ;  /* 0xc2fc00000700780b */ /* 0x000fc80003fce000 */
[----:B------:R-:W-:Y:S02]  /*1b9c0*/  @!P0 FMUL R6, R6, 0.5 ;  /* 0x3f00000006068820 */ /* 0x000fe40000400000 */
[----:B------:R1:W4:Y:S01]  /*1b9d0*/  MUFU.EX2 R152, R2 ;  /* 0x0000000200987308 */ /* 0x0003220000000800 */
[----:B--2---:R-:W-:-:S06]  /*1b9e0*/  @!P2 FMUL R140, R140, R140 ;  /* 0x0000008c8c8ca220 */ /* 0x004fcc0000400000 */
[----:B------:R-:W-:Y:S01]  /*1b9f0*/  @!P6 FMUL R7, R7, 0.5 ;  /* 0x3f0000000707e820 */ /* 0x000fe20000400000 */
[----:B------:R2:W5:Y:S01]  /*1ba00*/  MUFU.EX2 R137, R5 ;  /* 0x0000000500897308 */ /* 0x0005620000000800 */
[----:B---3--:R-:W-:-:S07]  /*1ba10*/  @!P3 FMUL R153, R153, R153 ;  /* 0x000000999999b220 */ /* 0x008fce0000400000 */
[----:B------:R-:W3:Y:S01]  /*1ba20*/  MUFU.EX2 R141, R9 ;  /* 0x00000009008d7308 */ /* 0x000ee20000000800 */
[----:B-1----:R-:W-:Y:S02]  /*1ba30*/  FFMA2 R2, R144.F32x2.HI_LO, UR4.F32, R0.F32 ;  /* 0x0000000490027c49 */ /* 0x002fe40009200000 */
[----:B----4-:R-:W-:-:S03]  /*1ba40*/  @!P4 FMUL R152, R152, R152 ;  /* 0x000000989898c220 */ /* 0x010fc60000400000 */
[----:B------:R-:W-:Y:S02]  /*1ba50*/  FSETP.GEU.AND P3, PT, R2, -126, PT ;  /* 0xc2fc00000200780b */ /* 0x000fe40003f6e000 */
[----:B------:R-:W-:Y:S01]  /*1ba60*/  FSETP.GEU.AND P2, PT, R3, -126, PT ;  /* 0xc2fc00000300780b */ /* 0x000fe20003f4e000 */
[----:B--2---:R-:W-:Y:S01]  /*1ba70*/  FFMA2 R4, R154.F32x2.HI_LO, UR4.F32, R0.F32 ;  /* 0x000000049a047c49 */ /* 0x004fe20009200000 */
[----:B------:R-:W-:Y:S01]  /*1ba80*/  ULOP3.LUT UR4, UR5, 0x8, URZ, 0x3c, !UPT ;  /* 0x0000000805047892 */ /* 0x000fe2000f8e3cff */
[----:B------:R-:W1:Y:S01]  /*1ba90*/  MUFU.EX2 R154, R6 ;  /* 0x00000006009a7308 */ /* 0x000e620000000800 */
[----:B-----5:R-:W-:Y:S01]  /*1baa0*/  @!P5 FMUL R137, R137, R137 ;  /* 0x000000898989d220 */ /* 0x020fe20000400000 */
[----:B------:R-:W-:Y:S02]  /*1bab0*/  F2FP.BF16.F32.PACK_AB R48, R153, R152 ;  /* 0x000000989930723e */ /* 0x000fe400000010ff */
[----:B------:R-:W-:Y:S01]  /*1bac0*/  FSETP.GEU.AND P5, PT, R4, -126, PT ;  /* 0xc2fc00000400780b */ /* 0x000fe20003fae000 */
[----:B---3--:R-:W-:Y:S01]  /*1bad0*/  @!P1 FMUL R141, R141, R141 ;  /* 0x0000008d8d8d9220 */ /* 0x008fe20000400000 */
[----:B------:R-:W-:-:S02]  /*1bae0*/  FSETP.GEU.AND P1, PT, R156, -126, PT ;  /* 0xc2fc00009c00780b */ /* 0x000fc40003f2e000 */
[----:B------:R-:W-:Y:S01]  /*1baf0*/  @!P3 FMUL R2, R2, 0.5 ;  /* 0x3f0000000202b820 */ /* 0x000fe20000400000 */
[----:B------:R-:W-:Y:S01]  /*1bb00*/  FSETP.GEU.AND P4, PT, R5, -126, PT ;  /* 0xc2fc00000500780b */ /* 0x000fe20003f8e000 */
[----:B------:R-:W-:Y:S01]  /*1bb10*/  @!P2 FMUL R3, R3, 0.5 ;  /* 0x3f0000000303a820 */ /* 0x000fe20000400000 */
[----:B------:R-:W2:Y:S01]  /*1bb20*/  MUFU.EX2 R155, R7 ;  /* 0x00000007009b7308 */ /* 0x000ea20000000800 */
[----:B------:R-:W-:Y:S02]  /*1bb30*/  MOV R0, UR4 ;  /* 0x0000000400007c02 */ /* 0x000fe40008000f00 */
[----:B------:R-:W-:Y:S02]  /*1bb40*/  F2FP.BF16.F32.PACK_AB R47, R137, R136 ;  /* 0x00000088892f723e */ /* 0x000fe400000010ff */
[----:B------:R3:W-:Y:S01]  /*1bb50*/  SYNCS.ARRIVE.TRANS64.A1T0 RZ, [R0+UR6], RZ ;  /* 0x000000ff00ff79a7 */ /* 0x0007e20008100006 */
[----:B-1----:R-:W-:Y:S01]  /*1bb60*/  @!P0 FMUL R154, R154, R154 ;  /* 0x0000009a9a9a8220 */ /* 0x002fe20000400000 */
[----:B------:R-:W-:Y:S01]  /*1bb70*/  FSETP.GEU.AND P0, PT, R157, -126, PT ;  /* 0xc2fc00009d00780b */ /* 0x000fe20003f0e000 */
[----:B------:R-:W1:Y:S01]  /*1bb80*/  MUFU.EX2 R10, R2 ;  /* 0x00000002000a7308 */ /* 0x000e620000000800 */
[----:B------:R-:W-:Y:S01]  /*1bb90*/  @!P1 FMUL R156, R156, 0.5 ;  /* 0x3f0000009c9c9820 */ /* 0x000fe20000400000 */
[----:B------:R-:W-:Y:S01]  /*1bba0*/  @!P5 FMUL R4, R4, 0.5 ;  /* 0x3f0000000404d820 */ /* 0x000fe20000400000 */
[----:B------:R-:W-:Y:S01]  /*1bbb0*/  @!P4 FMUL R5, R5, 0.5 ;  /* 0x3f0000000505c820 */ /* 0x000fe20000400000 */
[----:B------:R-:W-:-:S04]  /*1bbc0*/  F2FP.BF16.F32.PACK_AB R49, R141, R140 ;  /* 0x0000008c8d31723e */ /* 0x000fc800000010ff */
[----:B------:R-:W4:Y:S01]  /*1bbd0*/  MUFU.EX2 R11, R3 ;  /* 0x00000003000b7308 */ /* 0x000f220000000800 */
[----:B--2---:R-:W-:-:S03]  /*1bbe0*/  @!P6 FMUL R155, R155, R155 ;  /* 0x0000009b9b9be220 */ /* 0x004fc60000400000 */
[----:B------:R-:W-:Y:S02]  /*1bbf0*/  @!P0 FMUL R157, R157, 0.5 ;  /* 0x3f0000009d9d8820 */ /* 0x000fe40000400000 */
[----:B------:R-:W-:Y:S02]  /*1bc00*/  F2FP.BF16.F32.PACK_AB R50, R155, R154 ;  /* 0x0000009a9b32723e */ /* 0x000fe400000010ff */
[----:B------:R-:W2:Y:S01]  /*1bc10*/  MUFU.EX2 R144, R4 ;  /* 0x0000000400907308 */ /* 0x000ea20000000800 */
[----:B-1----:R-:W-:Y:S01]  /*1bc20*/  @!P3 FMUL R10, R10, R10 ;  /* 0x0000000a0a0ab220 */ /* 0x002fe20000400000 */
[----:B------:R-:W-:-:S04]  /*1bc30*/  MOV R2, UR7 ;  /* 0x0000000700027c02 */ /* 0x000fc80008000f00 */
[----:B------:R3:W-:Y:S01]  /*1bc40*/  STL [R1+0x68], R10 ;  /* 0x0000680a01007387 */ /* 0x0007e20000100800 */
[----:B------:R-:W-:Y:S01]  /*1bc50*/  LOP3.LUT P6, RZ, R2, 0x3, R24, 0x48, !PT ;  /* 0x0000000302ff7812 */ /* 0x000fe200078c4818 */
[----:B------:R-:W1:Y:S01]  /*1bc60*/  MUFU.EX2 R145, R5 ;  /* 0x0000000500917308 */ /* 0x000e620000000800 */
[----:B----4-:R-:W-:Y:S01]  /*1bc70*/  @!P2 FMUL R11, R11, R11 ;  /* 0x0000000b0b0ba220 */ /* 0x010fe20000400000 */
[----:B------:R-:W-:-:S04]  /*1bc80*/  F2FP.BF16.F32.PACK_AB R24, R181, R180 ;  /* 0x000000b4b518723e */ /* 0x000fc800000010ff */
[----:B------:R3:W-:Y:S01]  /*1bc90*/  STL [R1+0x6c], R11 ;  /* 0x00006c0b01007387 */ /* 0x0007e20000100800 */
[----:B------:R-:W-:Y:S01]  /*1bca0*/  F2FP.BF16.F32.PACK_AB R52, R11, R10 ;  /* 0x0000000a0b34723e */ /* 0x000fe200000010ff */
[----:B------:R-:W4:Y:S01]  /*1bcb0*/  MUFU.EX2 R156, R156 ;  /* 0x0000009c009c7308 */ /* 0x000f220000000800 */
[----:B--2---:R-:W-:-:S07]  /*1bcc0*/  @!P5 FMUL R144, R144, R144 ;  /* 0x000000909090d220 */ /* 0x004fce0000400000 */
[----:B------:R-:W2:Y:S01]  /*1bcd0*/  MUFU.EX2 R157, R157 ;  /* 0x0000009d009d7308 */ /* 0x000ea20000000800 */
[----:B-1----:R-:W-:-:S05]  /*1bce0*/  @!P4 FMUL R145, R145, R145 ;  /* 0x000000919191c220 */ /* 0x002fca0000400000 */
[----:B------:R-:W-:Y:S01]  /*1bcf0*/  F2FP.BF16.F32.PACK_AB R51, R145, R144 ;  /* 0x000000909133723e */ /* 0x000fe200000010ff */
[----:B----4-:R-:W-:Y:S01]  /*1bd00*/  @!P1 FMUL R156, R156, R156 ;  /* 0x0000009c9c9c9220 */ /* 0x010fe20000400000 */
[----:B--2---:R-:W-:-:S05]  /*1bd10*/  @!P0 FMUL R157, R157, R157 ;  /* 0x0000009d9d9d8220 */ /* 0x004fca0000400000 */
[----:B------:R-:W-:Y:S01]  /*1bd20*/  F2FP.BF16.F32.PACK_AB R53, R157, R156 ;  /* 0x0000009c9d35723e */ /* 0x000fe200000010ff */
[----:B---3--:R-:W-:Y:S06]  /*1bd30*/  @!P6 BRA `(.L_x_291) ;  /* 0x000000000040e947 */ /* 0x008fec0003800000 */
        /* <DEDUP_REMOVED lines=16> */
.L_x_291:
[----:B------:R-:W-:Y:S05]  /*1be40*/  WARPSYNC.ALL ;  /* 0x0000000000007948 */ /* 0x000fea0003800000 */
[----:B------:R1:W-:Y:S01]  /*1be50*/  STTM.x32 tmem[UR37], R56 ;  /* 0x00000038000079ed */ /* 0x0003e200082c0025 */
[----:B------:R-:W2:Y:S01]  /*1be60*/  LDCU UR4, c[0x0][0x704] ;  /* 0x0000e080ff0477ac */ /* 0x000ea20008000800 */
[----:B-1----:R-:W3:Y:S01]  /*1be70*/  LDL R87, [R1+0x74] ;  /* 0x0000740001577983 */ /* 0x002ee20000100800 */
[----:B------:R-:W1:Y:S02]  /*1be80*/  S2R R2, SR_TID.X ;  /* 0x0000000000027919 */ /* 0x000e640000002100 */
[----:B-1----:R-:W-:-:S02]  /*1be90*/  SHF.R.U32.HI R60, RZ, 0x5, R2 ;  /* 0x00000005ff3c7819 */ /* 0x002fc40000011602 */
[----:B---3--:R-:W-:-:S04]  /*1bea0*/  FSETP.NEU.AND P0, PT, R87, -INF , PT ;  /* 0xff8000005700780b */ /* 0x008fc80003f0d000 */
[----:B------:R-:W-:-:S05]  /*1beb0*/  FSEL R0, R87, RZ, P0 ;  /* 0x000000ff57007208 */ /* 0x000fca0000000000 */
[----:B--2---:R-:W-:-:S04]  /*1bec0*/  FMUL R0, R0, -UR4 ;  /* 0x8000000400007c20 */ /* 0x004fc80008400000 */
[--C-:B------:R-:W-:Y:S02]  /*1bed0*/  FFMA2 R148, R148.F32x2.HI_LO, UR4.F32, R0.reuse.F32 ;  /* 0x0000000494947c49 */ /* 0x100fe40009200000 */
[----:B------:R-:W-:Y:S01]  /*1bee0*/  FFMA2 R150, R150.F32x2.HI_LO, UR4.F32, R0.F32 ;  /* 0x0000000496967c49 */ /* 0x000fe20009200000 */
[----:B------:R-:W-:Y:S02]  /*1bef0*/  UIADD3 UR4, UPT, UPT, UR37, 0x20, URZ ;  /* 0x0000002025047890 */ /* 0x000fe4000fffe0ff */
[----:B------:R-:W-:Y:S02]  /*1bf00*/  FSETP.GEU.AND P4, PT, R148, -126, PT ;  /* 0xc2fc00009400780b */ /* 0x000fe40003f8e000 */
[----:B------:R-:W-:Y:S01]  /*1bf10*/  FSETP.GEU.AND P3, PT, R149, -126, PT ;  /* 0xc2fc00009500780b */ /* 0x000fe20003f6e000 */
[----:B------:R-:W-:Y:S01]  /*1bf20*/  USHF.R.U32.HI UR4, URZ, 0x15, UR4 ;  /* 0x00000015ff047899 */ /* 0x000fe20008011604 */
[----:B------:R-:W-:Y:S02]  /*1bf30*/  FSETP.GEU.AND P2, PT, R150, -126, PT ;  /* 0xc2fc00009600780b */ /* 0x000fe40003f4e000 */
[----:B------:R-:W-:-:S03]  /*1bf40*/  FSETP.GEU.AND P1, PT, R151, -126, PT ;  /* 0xc2fc00009700780b */ /* 0x000fc60003f2e000 */
[----:B------:R-:W-:-:S04]  /*1bf50*/  MOV R3, UR4 ;  /* 0x0000000400037c02 */ /* 0x000fc80008000f00 */
[----:B------:R-:W-:Y:S01]  /*1bf60*/  @!P4 FMUL R148, R148, 0.5 ;  /* 0x3f0000009494c820 */ /* 0x000fe20000400000 */
[----:B------:R-:W-:Y:S01]  /*1bf70*/  LOP3.LUT P0, RZ, R3, 0x3, R60, 0x48, !PT ;  /* 0x0000000303ff7812 */ /* 0x000fe2000780483c */
[----:B------:R-:W-:Y:S02]  /*1bf80*/  @!P3 FMUL R149, R149, 0.5 ;  /* 0x3f0000009595b820 */ /* 0x000fe40000400000 */
[----:B------:R-:W-:Y:S01]  /*1bf90*/  @!P2 FMUL R150, R150, 0.5 ;  /* 0x3f0000009696a820 */ /* 0x000fe20000400000 */
[----:B------:R-:W1:Y:S01]  /*1bfa0*/  MUFU.EX2 R58, R148 ;  /* 0x00000094003a7308 */ /* 0x000e620000000800 */
[----:B------:R-:W-:-:S07]  /*1bfb0*/  @!P1 FMUL R151, R151, 0.5 ;  /* 0x3f00000097979820 */ /* 0x000fce0000400000 */
[----:B------:R-:W2:Y:S08]  /*1bfc0*/  MUFU.EX2 R59, R149 ;  /* 0x00000095003b7308 */ /* 0x000eb00000000800 */
[----:B------:R-:W3:Y:S01]  /*1bfd0*/  MUFU.EX2 R56, R150 ;  /* 0x0000009600387308 */ /* 0x000ee20000000800 */
[----:B-1----:R-:W-:-:S07]  /*1bfe0*/  @!P4 FMUL R58, R58, R58 ;  /* 0x0000003a3a3ac220 */ /* 0x002fce0000400000 */
[----:B------:R-:W1:Y:S01]  /*1bff0*/  MUFU.EX2 R57, R151 ;  /* 0x0000009700397308 */ /* 0x000e620000000800 */
[----:B--2---:R-:W-:-:S05]  /*1c000*/  @!P3 FMUL R59, R59, R59 ;  /* 0x0000003b3b3bb220 */ /* 0x004fca0000400000 */
[----:B------:R-:W-:Y:S01]  /*1c010*/  F2FP.BF16.F32.PACK_AB R54, R59, R58 ;  /* 0x0000003a3b36723e */ /* 0x000fe200000010ff */
[----:B---3--:R-:W-:Y:S01]  /*1c020*/  @!P2 FMUL R56, R56, R56 ;  /* 0x000000383838a220 */ /* 0x008fe20000400000 */
[----:B-1----:R-:W-:-:S05]  /*1c030*/  @!P1 FMUL R57, R57, R57 ;  /* 0x0000003939399220 */ /* 0x002fca0000400000 */
        /* <DEDUP_REMOVED lines=18> */
.L_x_292:
        /* <DEDUP_REMOVED lines=10> */
.L_x_293:
[----:B------:R-:W3:Y:S01]  /*1c200*/  S2UR UR5, SR_CgaCtaId ;  /* 0x00000000000579c3 */ /* 0x000ee20000008800 */
[----:B------:R-:W-:Y:S01]  /*1c210*/  UISETP.NE.AND UP0, UPT, UR40, URZ, UPT ;  /* 0x000000ff2800728c */ /* 0x000fe2000bf05270 */
[----:B------:R-:W-:Y:S02]  /*1c220*/  UMOV UR4, 0x400 ;  /* 0x0000040000047882 */ /* 0x000fe40000000000 */
[----:B---3--:R-:W-:-:S04]  /*1c230*/  ULEA UR5, UR5, UR4, 0x18 ;  /* 0x0000000405057291 */ /* 0x008fc8000f8ec0ff */
[----:B------:R-:W-:-:S04]  /*1c240*/  UIADD3 UR4, UPT, UPT, UR5, 0x28068, URZ ;  /* 0x0002806805047890 */ /* 0x000fc8000fffe0ff */
[----:B------:R-:W-:Y:S02]  /*1c250*/  @UP0 UIADD3 UR4, UPT, UPT, UR5, 0x28058, URZ ;  /* 0x0002805805040890 */ /* 0x000fe4000fffe0ff */
[----:B------:R-:W-:Y:S02]  /*1c260*/  UISETP.NE.AND UP0, UPT, UR47, URZ, UPT ;  /* 0x000000ff2f00728c */ /* 0x000fe4000bf05270 */
[----:B------:R-:W-:-:S09]  /*1c270*/  UPRMT UR4, UR38, 0x654, UR4 ;  /* 0x0000065426047896 */ /* 0x000fd20008000004 */
[----:B--2---:R-:W-:Y:S01]  /*1c280*/  SYNCS.ARRIVE.TRANS64.RED.A1T0 RZ, [UR4], RZ ;  /* 0x000000ffffff79a7 */ /* 0x004fe20008100404 */
[----:B------:R-:W-:Y:S05]  /*1c290*/  BRA.U UP0, `(.L_x_294) ;  /* 0x0000000100047547 */ /* 0x000fea000b800000 */
[----:B------:R-:W-:Y:S05]  /*1c2a0*/  BPT.TRAP 0x1 ;  /* 0x000000040000795c */ /* 0x000fea0000300000 */
.L_x_294:
[----:B------:R-:W-:Y:S01]  /*1c2b0*/  UISETP.NE.AND UP0, UPT, UR40, URZ, UPT ;  /* 0x000000ff2800728c */ /* 0x000fe2000bf05270 */
[----:B------:R-:W-:Y:S01]  /*1c2c0*/  FADD2 R22, R22.F32x2.HI_LO, RZ.F32 ;  /* 0x000000ff1616724b */ /* 0x000fe20000200000 */
[----:B------:R-:W-:Y:S01]  /*1c2d0*/  FSETP.NEU.AND P0, PT, R87, -INF , PT ;  /* 0xff8000005700780b */ /* 0x000fe20003f0d000 */
[----:B------:R-:W-:Y:S01]  /*1c2e0*/  FADD2 R88, R88.F32x2.HI_LO, RZ.F32 ;  /* 0x000000ff5858724b */ /* 0x000fe20000200000 */
[----:B------:R-:W-:Y:S01]  /*1c2f0*/  USEL UR4, UR46, UR45, UP0 ;  /* 0x0000002d2e047287 */ /* 0x000fe20008000000 */
[----:B------:R-:W-:Y:S01]  /*1c300*/  FADD2 R22, R22.F32x2.HI_LO, R94.F32x2.HI_LO ;  /* 0x0000005e1616724b */ /* 0x000fe20000000000 */
[----:B------:R-:W-:Y:S01]  /*1c310*/  FSEL R4, R87, RZ, P0 ;  /* 0x000000ff57047208 */ /* 0x000fe20000000000 */
[----:B------:R-:W-:Y:S01]  /*1c320*/  FADD2 R90, R90.F32x2.HI_LO, RZ.F32 ;  /* 0x000000ff5a5a724b */ /* 0x000fe20000200000 */
[----:B------:R-:W-:Y:S01]  /*1c330*/  ULOP3.LUT UR36, UR4, 0x1, URZ, 0x3c, !UPT ;  /* 0x0000000104247892 */ /* 0x000fe2000f8e3cff */
[----:B------:R-:W-:Y:S01]  /*1c340*/  FADD2 R88, R88.F32x2.HI_LO, R96.F32x2.HI_LO ;  /* 0x000000605858724b */ /* 0x000fe20000000000 */
[----:B------:R-:W-:Y:S01]  /*1c350*/  UIADD3 UR4, UPT, UPT, UR5, 0x28088, URZ ;  /* 0x0002808805047890 */ /* 0x000fe2000fffe0ff */
[----:B------:R-:W-:Y:S01]  /*1c360*/  FADD2 R90, R90.F32x2.HI_LO, R98.F32x2.HI_LO ;  /* 0x000000625a5a724b */ /* 0x000fe20000000000 */
[----:B------:R-:W-:Y:S01]  /*1c370*/  @UP0 UIADD3 UR4, UPT, UPT, UR5, 0x28078, URZ ;  /* 0x0002807805040890 */ /* 0x000fe2000fffe0ff */
[----:B------:R-:W-:Y:S01]  /*1c380*/  FADD2 R22, R22.F32x2.HI_LO, R102.F32x2.HI_LO ;  /* 0x000000661616724b */ /* 0x000fe20000000000 */
[----:B------:R-:W-:Y:S01]  /*1c390*/  MOV R0, UR36 ;  /* 0x0000002400007c02 */ /* 0x000fe20008000f00 */
[----:B------:R-:W-:Y:S01]  /*1c3a0*/  FADD2 R88, R88.F32x2.HI_LO, R104.F32x2.HI_LO ;  /* 0x000000685858724b */ /* 0x000fe20000000000 */
[----:B------:R-:W-:Y:S01]  /*1c3b0*/  FSETP.NEU.AND P0, PT, R17, R4, PT ;  /* 0x000000041100720b */ /* 0x000fe20003f0d000 */
[----:B------:R-:W-:Y:S01]  /*1c3c0*/  FADD2 R90, R90.F32x2.HI_LO, R106.F32x2.HI_LO ;  /* 0x0000006a5a5a724b */ /* 0x000fe20000000000 */
[----:B------:R-:W-:Y:S01]  /*1c3d0*/  SHF.L.U32 R0, R0, 0x1f, RZ ;  /* 0x0000001f00007819 */ /* 0x000fe200000006ff */
[----:B------:R-:W-:-:S02]  /*1c3e0*/  FADD2 R22, R22.F32x2.HI_LO, R110.F32x2.HI_LO ;  /* 0x0000006e1616724b */ /* 0x000fc40000000000 */
[----:B------:R-:W-:Y:S01]  /*1c3f0*/  FADD2 R88, R88.F32x2.HI_LO, R112.F32x2.HI_LO ;  /* 0x000000705858724b */ /* 0x000fe20000000000 */
[----:B------:R-:W2:Y:S01]  /*1c400*/  SYNCS.PHASECHK.TRANS64.TRYWAIT P2, [UR4], R0 ;  /* 0x00000000ff0075a7 */ /* 0x000ea20008041104 */
[----:B------:R-:W-:Y:S02]  /*1c410*/  FADD2 R90, R90.F32x2.HI_LO, R114.F32x2.HI_LO ;  /* 0x000000725a5a724b */ /* 0x000fe40000000000 */
[----:B------:R-:W-:Y:S02]  /*1c420*/  FADD2 R22, R22.F32x2.HI_LO, R118.F32x2.HI_LO ;  /* 0x000000761616724b */ /* 0x000fe40000000000 */
[----:B------:R-:W-:Y:S02]  /*1c430*/  FADD2 R88, R88.F32x2.HI_LO, R138.F32x2.HI_LO ;  /* 0x0000008a5858724b */ /* 0x000fe40000000000 */
[----:B------:R-:W-:Y:S02]  /*1c440*/  FADD2 R90, R90.F32x2.HI_LO, R142.F32x2.HI_LO ;  /* 0x0000008e5a5a724b */ /* 0x000fe40000000000 */
[----:B------:R-:W-:Y:S01]  /*1c450*/  FADD2 R22, R22.F32x2.HI_LO, R158.F32x2.HI_LO ;  /* 0x0000009e1616724b */ /* 0x000fe20000000000 */
[----:B--2---:R-:W-:Y:S06]  /*1c460*/  @!P2 BRA `(.L_x_295) ;  /* 0x0000005c0078a947 */ /* 0x004fec0003800000 */
.L_x_456:
[----:B------:R-:W-:Y:S01]  /*1c470*/  BSSY.RECONVERGENT B0, `(.L_x_296) ;  /* 0x000000b000007945 */ /* 0x000fe20003800200 */
[----:B--2---:R-:W-:-:S03]  /*1c480*/  MOV R3, 0x3f000000 ;  /* 0x3f00000000037802 */ /* 0x004fc60000000f00 */
[----:B------:R-:W-:Y:S05]  /*1c490*/  @!P0 BRA `(.L_x_297) ;  /* 0x0000000000208947 */ /* 0x000fea0003800000 */
[----:B------:R-:W2:Y:S01]  /*1c4a0*/  LDCU UR4, c[0x0][0x704] ;  /* 0x0000e080ff0477ac */ /* 0x000ea20008000800 */
[----:B------:R-:W-:-:S04]  /*1c4b0*/  FADD R0, -R4, R17 ;  /* 0x0000001104007221 */ /* 0x000fc80000000100 */
[----:B--2---:R-:W-:-:S05]  /*1c4c0*/  FMUL R0, R0, UR4 ;  /* 0x0000000400007c20 */ /* 0x004fca0008400000 */
[----:B------:R-:W-:-:S13]  /*1c4d0*/  FSETP.GEU.AND P0, PT, R0, -126, PT ;  /* 0xc2fc00000000780b */ /* 0x000fda0003f0e000 */
[----:B------:R-:W-:-:S04]  /*1c4e0*/  @!P0 FMUL R0, R0, 0.5 ;  /* 0x3f00000000008820 */ /* 0x000fc80000400000 */
[----:B------:R-:W2:Y:S02]  /*1c4f0*/  MUFU.EX2 R3, R0 ;  /* 0x0000000000037308 */ /* 0x000ea40000000800 */
[----:B--2---:R-:W-:-:S04]  /*1c500*/  @!P0 FMUL R3, R3, R3 ;  /* 0x0000000303038220 */ /* 0x004fc80000400000 */
[----:B------:R-:W-:Y:S02]  /*1c510*/  FMUL R3, R3, 0.5 ;  /* 0x3f00000003037820 */ /* 0x000fe40000400000 */
.L_x_297:
[----:B------:R-:W-:Y:S05]  /*1c520*/  BSYNC.RECONVERGENT B0 ;  /* 0x0000000000007941 */ /* 0x000fea0003800200 */
.L_x_296:
[----:B------:R-:W2:Y:S04]  /*1c530*/  LDL.LU.64 R4, [R1+0x18] ;  /* 0x0000180001047983 */ /* 0x000ea80000300a00 */
[----:B-1----:R-:W3:Y:S04]  /*1c540*/  LDL.LU.64 R28, [R1+0x20] ;  /* 0x00002000011c7983 */ /* 0x002ee80000300a00 */
[----:B------:R-:W4:Y:S04]  /*1c550*/  LDL.LU.64 R26, [R1+0x28] ;  /* 0x00002800011a7983 */ /* 0x000f280000300a00 */
[----:B------:R-:W5:Y:S04]  /*1c560*/  LDL.LU.64 R24, [R1+0x38] ;  /* 0x0000380001187983 */ /* 0x000f680000300a00 */
[----:B------:R-:W5:Y:S04]  /*1c570*/  LDL.LU.64 R20, [R1+0x40] ;  /* 0x0000400001147983 */ /* 0x000f680000300a00 */
[----:B------:R-:W5:Y:S04]  /*1c580*/  LDL.LU.64 R14, [R1+0x48] ;  /* 0x00004800010e7983 */ /* 0x000f680000300a00 */
[----:B------:R-:W5:Y:S01]  /*1c590*/  LDL.LU.64 R8, [R1+0x30] ;  /* 0x0000300001087983 */ /* 0x000f620000300a00 */
[----:B------:R-:W-:-:S03]  /*1c5a0*/  FADD2 R22, R22.F32x2.HI_LO, R166.F32x2.HI_LO ;  /* 0x000000a61616724b */ /* 0x000fc60000000000 */
[----:B------:R-:W5:Y:S04]  /*1c5b0*/  LDL.LU.64 R12, [R1+0x58] ;  /* 0x00005800010c7983 */ /* 0x000f680000300a00 */
[----:B------:R-:W5:Y:S04]  /*1c5c0*/  LDL.LU.64 R10, [R1+0x60] ;  /* 0x00006000010a7983 */ /* 0x000f680000300a00 */
[----:B------:R-:W5:Y:S01]  /*1c5d0*/  LDL.LU.64 R6, [R1+0x50] ;  /* 0x0000500001067983 */ /* 0x000f620000300a00 */
[----:B------:R-:W-:-:S04]  /*1c5e0*/  FADD2 R22, R22.F32x2.HI_LO, R174.F32x2.HI_LO ;  /* 0x000000ae1616724b */ /* 0x000fc80000000000 */
[----:B------:R-:W-:Y:S02]  /*1c5f0*/  FADD2 R22, R22.F32x2.HI_LO, R182.F32x2.HI_LO ;  /* 0x000000b61616724b */ /* 0x000fe40000000000 */
[----:B------:R-:W-:-:S04]  /*1c600*/  FMUL R16, R3, R16 ;  /* 0x0000001003107220 */ /* 0x000fc80000400000 */
[----:B------:R-:W-:-:S04]  /*1c610*/  FADD2 R18, R16.F32, R18.F32x2.HI_LO ;  /* 0x000000121012724b */ /* 0x000fc80000040000 */
[----:B------:R-:W-:Y:S02]  /*1c620*/  FADD2 R18, R18.F32x2.HI_LO, R92.F32x2.HI_LO ;  /* 0x0000005c1212724b */ /* 0x000fe40000000000 */
[----:B--2---:R-:W-:Y:S02]  /*1c630*/  FADD2 R22, R22.F32x2.HI_LO, R4.F32x2.HI_LO ;  /* 0x000000041616724b */ /* 0x004fe40000000000 */
[----:B------:R-:W2:Y:S01]  /*1c640*/  LDL.LU.64 R4, [R1+0x68] ;  /* 0x0000680001047983 */ /* 0x000ea20000300a00 */
        /* <DEDUP_REMOVED lines=15> */
[----:B---3--:R-:W-:Y:S02]  /*1c740*/  FADD2 R88, R88.F32x2.HI_LO, R28.F32x2.HI_LO ;  /* 0x0000001c5858724b */ /* 0x008fe40000000000 */
[----:B----4-:R-:W-:Y:S02]  /*1c750*/  FADD2 R90, R90.F32x2.HI_LO, R26.F32x2.HI_LO ;  /* 0x0000001a5a5a724b */ /* 0x010fe40000000000 */
[----:B------:R-:W-:Y:S02]  /*1c760*/  FADD2 R18, R18.F32x2.HI_LO, R188.F32x2.HI_LO ;  /* 0x000000bc1212724b */ /* 0x000fe40000000000 */
[----:B-----5:R-:W-:Y:S02]  /*1c770*/  FADD2 R22, R22.F32x2.HI_LO, R24.F32x2.HI_LO ;  /* 0x000000181616724b */ /* 0x020fe40000000000 */
        /* <DEDUP_REMOVED lines=22> */
[----:B------:R-:W-:Y:S02]  /*1c8e0*/  FADD2 R88, R88.F32x2.HI_LO, R90.F32x2.HI_LO ;  /* 0x0000005a5858724b */ /* 0x000fe40000000000 */
[----:B--2---:R-:W-:-:S04]  /*1c8f0*/  FADD2 R18, R18.F32x2.HI_LO, R4.F32x2.HI_LO ;  /* 0x000000041212724b */ /* 0x004fc80000000000 */
[----:B------:R-:W-:-:S04]  /*1c900*/  FADD2 R18, R18.F32x2.HI_LO, R22.F32x2.HI_LO ;  /* 0x000000161212724b */ /* 0x000fc80000000000 */
[----:B------:R-:W-:-:S04]  /*1c910*/  FADD2 R18, R18.F32x2.HI_LO, R88.F32x2.HI_LO ;  /* 0x000000581212724b */ /* 0x000fc80000000000 */
[----:B------:R-:W-:-:S05]  /*1c920*/  FADD R0, R18, R19 ;  /* 0x0000001312007221 */ /* 0x000fca0000000000 */
[----:B------:R1:W-:Y:S01]  /*1c930*/  STL [R1+0x70], R0 ;  /* 0x0000700001007387 */ /* 0x0003e20000100800 */
[----:B------:R-:W-:Y:S05]  /*1c940*/  @P1 BRA `(.L_x_298) ;  /* 0x0000000000041947 */ /* 0x000fea0003800000 */
[----:B------:R-:W-:Y:S05]  /*1c950*/  BPT.TRAP 0x1 ;  /* 0x000000040000795c */ /* 0x000fea0000300000 */
.L_x_298:
[----:B------:R-:W-:Y:S01]  /*1c960*/  UISETP.NE.AND UP0, UPT, UR40, URZ, UPT ;  /* 0x000000ff2800728c */ /* 0x000fe2000bf05270 */
[----:B------:R-:W-:Y:S01]  /*1c970*/  IMAD.U32 R2, R2, 0x10000, RZ ;  /* 0x0001000002027824 */ /* 0x000fe200078e00ff */
[----:B------:R-:W-:Y:S01]  /*1c980*/  ULOP3.LUT UR6, UR42, 0x1, URZ, 0x3c, !UPT ;  /* 0x000000012a067892 */ /* 0x000fe2000f8e3cff */
[----:B------:R-:W-:Y:S01]  /*1c990*/  LOP3.LUT R60, R60, 0x3, RZ, 0xc0, !PT ;  /* 0x000000033c3c7812 */ /* 0x000fe200078ec0ff */
[----:B------:R-:W-:Y:S02]  /*1c9a0*/  UIADD3 UR4, UPT, UPT, UR5, 0x28060, URZ ;  /* 0x0002806005047890 */ /* 0x000fe4000fffe0ff */
[----:B------:R-:W-:Y:S02]  /*1c9b0*/  LOP3.LUT R2, R2, 0x600000, RZ, 0xc0, !PT ;  /* 0x0060000002027812 */ /* 0x000fe400078ec0ff */
[----:B-1----:R-:W-:Y:S02]  /*1c9c0*/  IMAD.U32 R0, RZ, RZ, UR6 ;  /* 0x00000006ff007e24 */ /* 0x002fe4000f8e00ff */
[----:B------:R-:W-:Y:S01]  /*1c9d0*/  SHF.R.U32.HI R3, RZ, 0x15, R2 ;  /* 0x00000015ff037819 */ /* 0x000fe20000011602 */
[----:B------:R-:W-:-:S02]  /*1c9e0*/  @UP0 UIADD3 UR4, UPT, UPT, UR5, 0x28050, URZ ;  /* 0x0002805005040890 */ /* 0x000fc4000fffe0ff */
[----:B------:R-:W-:Y:S01]  /*1c9f0*/  SHF.L.U32 R0, R0, 0x1f, RZ ;  /* 0x0000001f00007819 */ /* 0x000fe200000006ff */
[----:B------:R-:W-:Y:S01]  /*1ca00*/  USEL UR5, URZ, 0x80, UP0 ;  /* 0x00000080ff057887 */ /* 0x000fe20008000000 */
[----:B------:R-:W-:-:S05]  /*1ca10*/  ISETP.NE.AND P0, PT, R60, R3, PT ;  /* 0x000000033c00720c */ /* 0x000fca0003f05270 */
[----:B------:R-:W1:Y:S01]  /*1ca20*/  SYNCS.PHASECHK.TRANS64.TRYWAIT P1, [UR4], R0 ;  /* 0x00000000ff0075a7 */ /* 0x000e620008021104 */
[----:B------:R-:W-:Y:S01]  /*1ca30*/  LOP3.LUT R2, R2, UR5, RZ, 0xfc, !PT ;  /* 0x0000000502027c12 */ /* 0x000fe2000f8efcff */
[----:B-1----:R-:W-:Y:S06]  /*1ca40*/  @!P1 BRA `(.L_x_299) ;  /* 0x0000005800189947 */ /* 0x002fec0003800000 */
.L_x_458:
        /* <DEDUP_REMOVED lines=17> */
.L_x_300:
[----:B------:R-:W-:Y:S05]  /*1cb60*/  WARPSYNC.ALL ;  /* 0x0000000000007948 */ /* 0x000fea0003800000 */
[----:B------:R-:W2:Y:S01]  /*1cb70*/  LDL.LU.64 R16, [R1+0x70] ;  /* 0x0000700001107983 */ /* 0x000ea20000300a00 */
[----:B------:R-:W-:Y:S01]  /*1cb80*/  R2UR UR4, R2 ;  /* 0x00000000020472ca */ /* 0x000fe200000e0000 */
[----:B------:R-:W-:-:S04]  /*1cb90*/  UISETP.NE.AND UP0, UPT, UR40, URZ, UPT ;  /* 0x000000ff2800728c */ /* 0x000fc8000bf05270 */
[----:B------:R-:W-:Y:S02]  /*1cba0*/  USEL UR45, UR45, UR36, UP0 ;  /* 0x000000242d2d7287 */ /* 0x000fe40008000000 */
[----:B------:R-:W-:-:S06]  /*1cbb0*/  USEL UR46, UR36, UR46, UP0 ;  /* 0x0000002e242e7287 */ /* 0x000fcc0008000000 */
[----:B--2---:R3:W-:Y:S06]  /*1cbc0*/  STTM.x2 tmem[UR4], R16 ;  /* 0x00000010000079ed */ /* 0x0047ec00080c0004 */
.L_x_281:
[----:B------:R-:W-:-:S09]  /*1cbd0*/  UISETP.NE.AND UP0, UPT, UR47, URZ, UPT ;  /* 0x000000ff2f00728c */ /* 0x000fd2000bf05270 */
[----:B------:R-:W-:Y:S05]  /*1cbe0*/  BRA.U UP0, `(.L_x_301) ;  /* 0x0000000100047547 */ /* 0x000fea000b800000 */
[----:B------:R-:W-:Y:S05]  /*1cbf0*/  BPT.TRAP 0x1 ;  /* 0x000000040000795c */ /* 0x000fea0000300000 */
.L_x_301:
[----:B------:R-:W4:Y:S01]  /*1cc00*/  S2UR UR7, SR_CgaCtaId ;  /* 0x00000000000779c3 */ /* 0x000f220000008800 */
[----:B------:R-:W-:Y:S01]  /*1cc10*/  UISETP.NE.AND UP1, UPT, UR40, URZ, UPT ;  /* 0x000000ff2800728c */ /* 0x000fe2000bf25270 */
[----:B------:R-:W-:Y:S02]  /*1cc20*/  UMOV UR5, 0x400 ;  /* 0x0000040000057882 */ /* 0x000fe40000000000 */
[----:B----4-:R-:W-:-:S04]  /*1cc30*/  ULEA UR5, UR7, UR5, 0x18 ;  /* 0x0000000507057291 */ /* 0x010fc8000f8ec0ff */
[----:B------:R-:W-:-:S04]  /*1cc40*/  UIADD3 UR4, UPT, UPT, UR5, 0x28080, URZ ;  /* 0x0002808005047890 */ /* 0x000fc8000fffe0ff */
[----:B------:R-:W-:-:S09]  /*1cc50*/  @UP1 UIADD3 UR4, UPT, UPT, UR5, 0x28070, URZ ;  /* 0x0002807005041890 */ /* 0x000fd2000fffe0ff */
[----:B------:R-:W-:Y:S01]  /*1cc60*/  SYNCS.ARRIVE.TRANS64.A1T0 RZ, [UR4], RZ ;  /* 0x000000ffffff79a7 */ /* 0x000fe20008100004 */
[----:B------:R-:W-:Y:S01]  /*1cc70*/  USEL UR4, UR46, UR45, UP1 ;  /* 0x0000002d2e047287 */ /* 0x000fe20008800000 */
[----:B------:R-:W-:Y:S11]  /*1cc80*/  BRA.U UP0, `(.L_x_302) ;  /* 0x0000000100047547 */ /* 0x000ff6000b800000 */
[----:B------:R-:W-:Y:S05]  /*1cc90*/  BPT.TRAP 0x1 ;  /* 0x000000040000795c */ /* 0x000fea0000300000 */
.L_x_302:
[----:B------:R-:W-:Y:S02]  /*1cca0*/  UISETP.NE.AND UP0, UPT, UR40, URZ, UPT ;  /* 0x000000ff2800728c */ /* 0x000fe4000bf05270 */
[----:B------:R-:W-:Y:S02]  /*1ccb0*/  ULOP3.LUT UR6, UR4, 0x1, URZ, 0x3c, !UPT ;  /* 0x0000000104067892 */ /* 0x000fe4000f8e3cff */
[----:B------:R-:W-:-:S04]  /*1ccc0*/  UIADD3 UR4, UPT, UPT, UR5, 0x28088, URZ ;  /* 0x0002808805047890 */ /* 0x000fc8000fffe0ff */
[----:B-1----:R-:W-:-:S03]  /*1ccd0*/  MOV R3, UR6 ;  /* 0x0000000600037c02 */ /* 0x002fc60008000f00 */
[----:B------:R-:W-:Y:S01]  /*1cce0*/  @UP0 UIADD3 UR4, UPT, UPT, UR5, 0x28078, URZ ;  /* 0x0002807805040890 */ /* 0x000fe2000fffe0ff */
[----:B------:R-:W-:-:S08]  /*1ccf0*/  SHF.L.U32 R3, R3, 0x1f, RZ ;  /* 0x0000001f03037819 */ /* 0x000fd000000006ff */
[----:B------:R-:W1:Y:S02]  /*1cd00*/  SYNCS.PHASECHK.TRANS64.TRYWAIT P0, [UR4], R3 ;  /* 0x00000003ff0075a7 */ /* 0x000e640008001104 */
[----:B-1----:R-:W-:Y:S05]  /*1cd10*/  @!P0 BRA `(.L_x_303) ;  /* 0x00000054007c8947 */ /* 0x002fea0003800000 */
.L_x_460:
[----:B------:R-:W-:-:S04]  /*1cd20*/  UISETP.NE.AND UP0, UPT, UR40, URZ, UPT ;  /* 0x000000ff2800728c */ /* 0x000fc8000bf05270 */
[----:B------:R-:W-:-:S04]  /*1cd30*/  USEL UR4, UR48, UR50, UP0 ;  /* 0x0000003230047287 */ /* 0x000fc80008000000 */
[----:B------:R-:W-:-:S09]  /*1cd40*/  UISETP.GT.U32.AND UP0, UPT, UR4, 0x1, UPT ;  /* 0x000000010400788c */ /* 0x000fd2000bf04070 */
[----:B------:R-:W-:Y:S05]  /*1cd50*/  BRA.U UP0, `(.L_x_304) ;  /* 0x0000000100087547 */ /* 0x000fea000b800000 */
[----:B------:R-:W-:Y:S05]  /*1cd60*/  BPT.TRAP 0x1 ;  /* 0x000000040000795c */ /* 0x000fea0000300000 */
[----:B------:R-:W-:Y:S05]  /*1cd70*/  BPT.TRAP 0x1 ;  /* 0x000000040000795c */ /* 0x000fea0000300000 */
.L_x_304:
[----:B------:R-:W-:Y:S02]  /*1cd80*/  UISETP.NE.AND UP0, UPT, UR40, URZ, UPT ;  /* 0x000000ff2800728c */ /* 0x000fe4000bf05270 */
[----:B------:R-:W-:-:S09]  /*1cd90*/  UIADD3 UR4, UPT, UPT, UR5, 0x28068, URZ ;  /* 0x0002806805047890 */ /* 0x000fd2000fffe0ff */
[----:B------:R-:W-:-:S04]  /*1cda0*/  @UP0 UIADD3 UR4, UPT, UPT, UR5, 0x28058, URZ ;  /* 0x0002805805040890 */ /* 0x000fc8000fffe0ff */
[----:B------:R-:W-:-:S09]  /*1cdb0*/  UPRMT UR4, UR7, 0x654, UR4 ;  /* 0x0000065407047896 */ /* 0x000fd20008000004 */
[----:B------:R-:W-:Y:S01]  /*1cdc0*/  SYNCS.ARRIVE.TRANS64.RED.A1T0 RZ, [UR4], RZ ;  /* 0x000000ffffff79a7 */ /* 0x000fe20008100404 */
[----:B------:R-:W-:Y:S05]  /*1cdd0*/  EXIT ;  /* 0x000000000000794d */ /* 0x000fea0003800000 */
.L_x_26:
[----:B------:R-:W-:-:S05]  /*1cde0*/  IMAD.MOV.U32 R3, RZ, RZ, -0x4 ;  /* 0xfffffffcff037424 */ /* 0x000fca00078e00ff */
[----:B------:R-:W-:-:S05]  /*1cdf0*/  VIADDMNMX.U32 R0, R2, R3, 0x2, PT ;  /* 0x0000000202007446 */ /* 0x000fca0003800003 */
[----:B------:R-:W-:-:S04]  /*1ce00*/  IMAD.SHL.U32 R0, R0, 0x4, RZ ;  /* 0x0000000400007824 */ /* 0x000fc800078e00ff */
[----:B------:R-:W1:Y:S02]  /*1ce10*/  LDC R2, c[0x2][R0] ;  /* 0x0080000000027b82 */ /* 0x000e640000000800 */
[----:B-1----:R-:W-:-:S04]  /*1ce20*/  SHF.R.S32.HI R3, RZ, 0x1f, R2 ;  /* 0x0000001fff037819 */ /* 0x002fc80000011402 */
.L_x_505:
[----:B------:R-:W-:Y:S05]  /*1ce30*/  BRX R2 -0x1ce40                                                                                                                                                                                                                                                                                                                                                                                                                                                                                                                                                                                     (*"BRANCH_TARGETS .L_x_506,.L_x_507,.L_x_508"*) ;  /* 0xfffffe3002707949 */ /* 0x000fea000383ffff */
.L_x_508:
[----:B------:R-:W-:-:S08]  /*1ce40*/  NOP ;  /* 0x0000000000007918 */ /* 0x000fd00000000000 */
[----:B------:R-:W-:-:S00]  /*1ce50*/  USETMAXREG.DEALLOC.CTAPOOL 0x18 ;  /* 0x00000018000079c8 */ /* 0x000fc000080e0500 */
[----:B------:R-:W-:Y:S05]  /*1ce60*/  EXIT ;  /* 0x000000000000794d */ /* 0x000fea0003800000 */
.L_x_506:
[----:B------:R-:W-:-:S08]  /*1ce70*/  NOP ;  /* 0x0000000000007918 */ /* 0x000fd00000000000 */
[----:B------:R-:W1:-:S00]  /*1ce80*/  USETMAXREG.DEALLOC.CTAPOOL 0x20 ;  /* 0x00000020000079c8 */ /* 0x000e4000080e0500 */
[----:B------:R-:W2:Y:S01]  /*1ce90*/  S2UR UR11, SR_CTAID.X ;  /* 0x00000000000b79c3 */ /* 0x000ea20000002500 */
[----:B------:R-:W3:Y:S07]  /*1cea0*/  LDCU.64 UR14, c[0x0][0x380] ;  /* 0x00007000ff0e77ac */ /* 0x000eee0008000a00 */
[----:B------:R-:W4:Y:S01]  /*1ceb0*/  S2UR UR45, SR_CTAID.Z ;  /* 0x00000000002d79c3 */ /* 0x000f220000002700 */
[----:B---3--:R-:W-:Y:S02]  /*1cec0*/  UISETP.NE.AND UP1, UPT, UR15, URZ, UPT ;  /* 0x000000ff0f00728c */ /* 0x008fe4000bf25270 */
[----:B--2---:R-:W-:-:S04]  /*1ced0*/  USHF.L.U32 UR11, UR11, 0x8, URZ ;  /* 0x000000080b0b7899 */ /* 0x004fc800080006ff */
[----:B------:R-:W-:-:S06]  /*1cee0*/  UISETP.GE.U32.OR UP1, UPT, UR11, UR14, !UP1 ;  /* 0x0000000e0b00728c */ /* 0x000fcc000cf26470 */
[----:B------:R-:W-:-:S13]  /*1cef0*/  PLOP3.LUT P1, PT, PT, PT, UP1, 0x80, 0x8 ;  /* 0x000000000008781c */ /* 0x000fda0003f2f018 */
[----:B-1--4-:R-:W-:Y:S05]  /*1cf00*/  @P1 EXIT ;  /* 0x000000000000194d */ /* 0x012fea0003800000 */
[----:B------:R-:W1:Y:S01]  /*1cf10*/  LDCU UR7, c[0x0][0x38c] ;  /* 0x00007180ff0777ac */ /* 0x000e620008000800 */
[----:B------:R-:W2:Y:S01]  /*1cf20*/  S2UR UR8, SR_CTAID.Y ;  /* 0x00000000000879c3 */ /* 0x000ea20000002600 */
[----:B------:R-:W-:Y:S01]  /*1cf30*/  BSSY.RECONVERGENT B0, `(.L_x_305) ;  /* 0x000001a000007945 */ /* 0x000fe20003800200 */
[----:B-1----:R-:W1:Y:S01]  /*1cf40*/  I2F.U32.RP R2, UR7 ;  /* 0x0000000700027d06 */ /* 0x002e620008209000 */
[----:B------:R-:W-:-:S07]  /*1cf50*/  UISETP.NE.U32.AND UP1, UPT, UR7, URZ, UPT ;  /* 0x000000ff0700728c */ /* 0x000fce000bf25070 */
[----:B-1----:R-:W1:Y:S02]  /*1cf60*/  MUFU.RCP R0, R2 ;  /* 0x0000000200007308 */ /* 0x002e640000001000 */
[----:B-1----:R-:W-:-:S06]  /*1cf70*/  IADD3 R0, PT, PT, R0, 0xffffffe, RZ ;  /* 0x0ffffffe00007810 */ /* 0x002fcc0007ffe0ff */
[----:B------:R-:W1:Y:S02]  /*1cf80*/  F2I.FTZ.U32.TRUNC.NTZ R0, R0 ;  /* 0x0000000000007305 */ /* 0x000e64000021f000 */
[----:B-1----:R-:W-:-:S13]  /*1cf90*/  R2UR UR5, R0 ;  /* 0x00000000000572ca */ /* 0x002fda00000e0000 */
[----:B------:R-:W-:-:S04]  /*1cfa0*/  UIADD3 UR4, UPT, UPT, URZ, -UR5, URZ ;  /* 0x80000005ff047290 */ /* 0x000fc8000fffe0ff */
[----:B------:R-:W-:-:S03]  /*1cfb0*/  UIMAD UR6, UR4, UR7, URZ ;  /* 0x00000007040672a4 */ /* 0x000fc6000f8e02ff */
[----:B------:R-:W-:Y:S02]  /*1cfc0*/  UMOV UR4, URZ ;  /* 0x000000ff00047c82 */ /* 0x000fe40008000000 */
[----:B------:R-:W-:-:S07]  /*1cfd0*/  UIMAD.WIDE.U32 UR4, UR5, UR6, UR4 ;  /* 0x00000006050472a5 */ /* 0x000fce000f8e0004 */
[----:B------:R-:W-:Y:S02]  /*1cfe0*/  UMOV UR4, UR5 ;  /* 0x0000000500047c82 */ /* 0x000fe40008000000 */
[----:B--2---:R-:W-:-:S07]  /*1cff0*/  UIMAD.WIDE.U32 UR4, UR4, UR8, URZ ;  /* 0x00000008040472a5 */ /* 0x004fce000f8e00ff */
[----:B------:R-:W-:Y:S02]  /*1d000*/  UMOV UR44, UR5 ;  /* 0x00000005002c7c82 */ /* 0x000fe40008000000 */
[----:B------:R-:W-:-:S04]  /*1d010*/  UIADD3 UR4, UPT, UPT, -UR44, URZ, URZ ;  /* 0x000000ff2c047290 */ /* 0x000fc8000fffe1ff */
[----:B------:R-:W-:-:S04]  /*1d020*/  UIMAD UR4, UR7, UR4, UR8 ;  /* 0x00000004070472a4 */ /* 0x000fc8000f8e0208 */
[----:B------:R-:W-:-:S11]  /*1d030*/  UISETP.GE.U32.AND UP5, UPT, UR4, UR7, UPT ;  /* 0x000000070400728c */ /* 0x000fd6000bfa6070 */
[----:B------:R-:W-:Y:S02]  /*1d040*/  @UP5 UIADD3 UR4, UPT, UPT, UR4, -UR7, URZ ;  /* 0x8000000704045290 */ /* 0x000fe4000fffe0ff */
[----:B------:R-:W-:Y:S02]  /*1d050*/  @UP5 UIADD3 UR44, UPT, UPT, UR44, 0x1, URZ ;  /* 0x000000012c2c5890 */ /* 0x000fe4000fffe0ff */
[----:B------:R-:W-:-:S11]  /*1d060*/  UISETP.GE.U32.AND UP4, UPT, UR4, UR7, UPT ;  /* 0x000000070400728c */ /* 0x000fd6000bf86070 */
[----:B------:R-:W-:Y:S02]  /*1d070*/  @UP4 UIADD3 UR44, UPT, UPT, UR44, 0x1, URZ ;  /* 0x000000012c2c4890 */ /* 0x000fe4000fffe0ff */
[----:B------:R-:W-:-:S04]  /*1d080*/  @!UP1 ULOP3.LUT UR44, URZ, UR7, URZ, 0x33, !UPT ;  /* 0x00000007ff2c9292 */ /* 0x000fc8000f8e33ff */
[----:B------:R-:W-:-:S04]  /*1d090*/  UIADD3 UR12, UPT, UPT, -UR44, URZ, URZ ;  /* 0x000000ff2c0c7290 */ /* 0x000fc8000fffe1ff */
[----:B------:R-:W-:Y:S01]  /*1d0a0*/  UIMAD UR12, UR7, UR12, UR8 ;  /* 0x0000000c070c72a4 */ /* 0x000fe2000f8e0208 */
[----:B------:R-:W-:Y:S11]  /*1d0b0*/  @!P3 BRA `(.L_x_306) ;  /* 0x000000000004b947 */ /* 0x000ff60003800000 */
[----:B------:R-:W-:Y:S05]  /*1d0c0*/  BPT.TRAP 0x1 ;  /* 0x000000040000795c */ /* 0x000fea0000300000 */
.L_x_306:
[----:B------:R-:W-:Y:S05]  /*1d0d0*/  BSYNC.RECONVERGENT B0 ;  /* 0x0000000000007941 */ /* 0x000fea0003800200 */
.L_x_305:
[----:B------:R-:W1:Y:S01]  /*1d0e0*/  S2UR UR8, SR_CgaCtaId ;  /* 0x00000000000879c3 */ /* 0x000e620000008800 */
[----:B------:R-:W-:Y:S01]  /*1d0f0*/  UMOV UR4, 0x400 ;  /* 0x0000040000047882 */ /* 0x000fe20000000000 */
[----:B------:R-:W-:Y:S01]  /*1d100*/  IMAD.MOV.U32 R3, RZ, RZ, 0x1 ;  /* 0x00000001ff037424 */ /* 0x000fe200078e00ff */
[----:B------:R-:W-:-:S04]  /*1d110*/  @!P0 MOV R2, 0x8000 ;  /* 0x0000800000028802 */ /* 0x000fc80000000f00 */
[----:B------:R-:W-:Y:S01]  /*1d120*/  SHF.L.U32 R3, R3, 0x1f, RZ ;  /* 0x0000001f03037819 */ /* 0x000fe200000006ff */
[----:B-1----:R-:W-:-:S09]  /*1d130*/  ULEA UR8, UR8, UR4, 0x18 ;  /* 0x0000000408087291 */ /* 0x002fd2000f8ec0ff */
[----:B------:R-:W1:Y:S02]  /*1d140*/  SYNCS.PHASECHK.TRANS64.TRYWAIT P1, [UR8+0x28010], R3 ;  /* 0x02801003ff0075a7 */ /* 0x000e640008021108 */
[----:B-1----:R-:W-:Y:S05]  /*1d150*/  @!P1 BRA `(.L_x_307) ;  /* 0x0000005000849947 */ /* 0x002fea0003800000 */
.L_x_462:
[----:B------:R-:W-:Y:S01]  /*1d160*/  PLOP3.LUT P5, PT, P5, P6, PT, 0xf8, 0x8f ;  /* 0x00000000008f781c */ /* 0x000fe20002fadf70 */
[----:B------:R2:W-:Y:S01]  /*1d170*/  @!P0 SYNCS.ARRIVE.TRANS64 RZ, [UR8+0x28000], R2 ;  /* 0x02800002ffff89a7 */ /* 0x0005e20008000008 */
[----:B------:R-:W-:Y:S11]  /*1d180*/  BSSY.RECONVERGENT B0, `(.L_x_308) ;  /* 0x0000003000007945 */ /* 0x000ff60003800200 */
[----:B------:R-:W-:Y:S05]  /*1d190*/  @!P5 BRA `(.L_x_309) ;  /* 0x000000000004d947 */ /* 0x000fea0003800000 */
[----:B------:R-:W-:Y:S05]  /*1d1a0*/  BPT.TRAP 0x1 ;  /* 0x000000040000795c */ /* 0x000fea0000300000 */
.L_x_309:
[----:B------:R-:W-:Y:S05]  /*1d1b0*/  BSYNC.RECONVERGENT B0 ;  /* 0x0000000000007941 */ /* 0x000fea0003800200 */
.L_x_308:
[----:B------:R-:W-:Y:S01]  /*1d1c0*/  LOP3.LUT P1, R16, R16, 0x1f, RZ, 0xc0, !PT ;  /* 0x0000001f10107812 */ /* 0x000fe2000782c0ff */
[----:B------:R-:W-:Y:S03]  /*1d1d0*/  BSSY.RECONVERGENT B0, `(.L_x_310) ;  /* 0x0000004000007945 */ /* 0x000fe60003800200 */
[----:B------:R-:W-:-:S13]  /*1d1e0*/  PLOP3.LUT P1, PT, P1, P0, PT, 0x8f, 0xf8 ;  /* 0x0000000000f8781c */ /* 0x000fda0000f21177 */
[----:B------:R-:W-:Y:S05]  /*1d1f0*/  @P1 BRA `(.L_x_311) ;  /* 0x0000000000041947 */ /* 0x000fea0003800000 */
[----:B------:R-:W-:Y:S05]  /*1d200*/  BPT.TRAP 0x1 ;  /* 0x000000040000795c */ /* 0x000fea0000300000 */
.L_x_311:
[----:B------:R-:W-:Y:S05]  /*1d210*/  BSYNC.RECONVERGENT B0 ;  /* 0x0000000000007941 */ /* 0x000fea0003800200 */
.L_x_310:
[----:B------:R-:W3:Y:S01]  /*1d220*/  LDCU.64 UR4, c[0x0][0x348] ;  /* 0x00006900ff0477ac */ /* 0x000ee20008000a00 */
[----:B------:R-:W-:Y:S02]  /*1d230*/  UIADD3 UR9, UPT, UPT, UR8, 0x28000, URZ ;  /* 0x0002800008097890 */ /* 0x000fe4000fffe0ff */
[----:B------:R-:W-:Y:S01]  /*1d240*/  UIADD3 UR16, UPT, UPT, UR8, 0x4000, URZ ;  /* 0x0000400008107890 */ /* 0x000fe2000fffe0ff */
[----:B------:R-:W-:Y:S01]  /*1d250*/  UMOV UR6, 0x0 ;  /* 0x0000000000067882 */ /* 0x000fe20000000000 */
[----:B------:R-:W-:Y:S01]  /*1d260*/  UMOV UR7, 0x10000000 ;  /* 0x1000000000077882 */ /* 0x000fe20000000000 */
[----:B------:R-:W-:Y:S01]  /*1d270*/  UMOV UR10, URZ ;  /* 0x000000ff000a7c82 */ /* 0x000fe20008000000 */
[----:B------:R-:W-:Y:S01]  /*1d280*/  UMOV UR13, UR44 ;  /* 0x0000002c000d7c82 */ /* 0x000fe20008000000 */
[----:B------:R-:W-:Y:S01]  /*1d290*/  UMOV UR14, UR45 ;  /* 0x0000002d000e7c82 */ /* 0x000fe20008000000 */
[----:B------:R-:W-:Y:S01]  /*1d2a0*/  UMOV UR18, 0x40 ;  /* 0x0000004000127882 */ /* 0x000fe20000000000 */
[----:B------:R-:W-:Y:S01]  /*1d2b0*/  UMOV UR19, UR11 ;  /* 0x0000000b00137c82 */ /* 0x000fe20008000000 */
[----:B------:R-:W-:Y:S01]  /*1d2c0*/  UMOV UR20, UR12 ;  /* 0x0000000c00147c82 */ /* 0x000fe20008000000 */
[----:B------:R-:W-:Y:S01]  /*1d2d0*/  UMOV UR21, UR44 ;  /* 0x0000002c00157c82 */ /* 0x000fe20008000000 */
[----:B------:R-:W-:Y:S01]  /*1d2e0*/  UMOV UR22, UR45 ;  /* 0x0000002d00167c82 */ /* 0x000fe20008000000 */
[----:B---3--:R-:W-:Y:S01]  /*1d2f0*/  UIADD3 UR4, UP1, UPT, UR4, 0x80, URZ ;  /* 0x0000008004047890 */ /* 0x008fe2000ff3e0ff */
[----:B------:R-:W-:-:S03]  /*1d300*/  UMOV UR17, UR9 ;  /* 0x0000000900117c82 */ /* 0x000fc60008000000 */
[----:B------:R-:W-:-:S09]  /*1d310*/  UIADD3.X UR5, UPT, UPT, URZ, UR5, URZ, UP1, !UPT ;  /* 0x00000005ff057290 */ /* 0x000fd20008ffe4ff */
[----:B------:R3:W-:Y:S01]  /*1d320*/  UTMALDG.5D [UR8], [UR4], desc[UR6] ;  /* 0x00000608040075b4 */ /* 0x0007e20008021000 */
[----:B------:R3:W-:Y:S02]  /*1d330*/  UTMALDG.5D [UR16], [UR4], desc[UR6] ;  /* 0x00000610040075b4 */ /* 0x0007e40008021000 */
[----:B---3--:R-:W-:Y:S05]  /*1d340*/  BRA.U !UP0, `(.L_x_312) ;  /* 0x0000000108047547 */ /* 0x008fea000b800000 */
[----:B------:R-:W-:Y:S05]  /*1d350*/  BPT.TRAP 0x1 ;  /* 0x000000040000795c */ /* 0x000fea0000300000 */
.L_x_312:
[----:B------:R-:W3:Y:S01]  /*1d360*/  SYNCS.PHASECHK.TRANS64.TRYWAIT P1, [UR8+0x28038], R3 ;  /* 0x02803803ff0075a7 */ /* 0x000ee20008021108 */
[----:B--2---:R-:W-:Y:S01]  /*1d370*/  @!P0 MOV R2, 0x8000 ;  /* 0x0000800000028802 */ /* 0x004fe20000000f00 */
[----:B---3--:R-:W-:Y:S06]  /*1d380*/  @!P1 BRA `(.L_x_313) ;  /* 0x0000005000109947 */ /* 0x008fec0003800000 */
.L_x_464:
[----:B------:R2:W-:Y:S01]  /*1d390*/  @!P0 SYNCS.ARRIVE.TRANS64 RZ, [UR8+0x28020], R2 ;  /* 0x02802002ffff89a7 */ /* 0x0005e20008000008 */
[----:B------:R-:W-:-:S09]  /*1d3a0*/  UPLOP3.LUT UP2, UPT, UP2, UP3, UPT, 0xf8, 0x8f ;  /* 0x00000000008f789c */ /* 0x000fd20001747f70 */
[----:B------:R-:W-:Y:S05]  /*1d3b0*/  BRA.U !UP2, `(.L_x_314) ;  /* 0x000000010a047547 */ /* 0x000fea000b800000 */
[----:B------:R-:W-:Y:S05]  /*1d3c0*/  BPT.TRAP 0x1 ;  /* 0x000000040000795c */ /* 0x000fea0000300000 */
.L_x_314:
[----:B------:R-:W-:Y:S01]  /*1d3d0*/  ISETP.EQ.OR P1, PT, R16, RZ, P0 ;  /* 0x000000ff1000720c */ /* 0x000fe20000722670 */
[----:B------:R-:W-:-:S12]  /*1d3e0*/  BSSY.RECONVERGENT B0, `(.L_x_315) ;  /* 0x0000003000007945 */ /* 0x000fd80003800200 */
[----:B------:R-:W-:Y:S05]  /*1d3f0*/  @P1 BRA `(.L_x_316) ;  /* 0x0000000000041947 */ /* 0x000fea0003800000 */
[----:B------:R-:W-:Y:S05]  /*1d400*/  BPT.TRAP 0x1 ;  /* 0x000000040000795c */ /* 0x000fea0000300000 */
.L_x_316:
[----:B------:R-:W-:Y:S05]  /*1d410*/  BSYNC.RECONVERGENT B0 ;  /* 0x0000000000007941 */ /* 0x000fea0003800200 */
.L_x_315:
[----:B------:R-:W3:Y:S01]  /*1d420*/  LDCU.64 UR4, c[0x0][0x348] ;  /* 0x00006900ff0477ac */ /* 0x000ee20008000a00 */
[----:B------:R-:W-:Y:S01]  /*1d430*/  BSSY.RECONVERGENT B0, `(.L_x_317) ;  /* 0x0000015000007945 */ /* 0x000fe20003800200 */
[----:B------:R-:W-:Y:S02]  /*1d440*/  UIADD3 UR16, UPT, UPT, UR8, 0x10000, URZ ;  /* 0x0001000008107890 */ /* 0x000fe4000fffe0ff */
[----:B------:R-:W-:Y:S02]  /*1d450*/  UIADD3 UR17, UPT, UPT, UR8, 0x28020, URZ ;  /* 0x0002802008117890 */ /* 0x000fe4000fffe0ff */
[----:B------:R-:W-:Y:S01]  /*1d460*/  UIADD3 UR24, UPT, UPT, UR8, 0x14000, URZ ;  /* 0x0001400008187890 */ /* 0x000fe2000fffe0ff */
[----:B------:R-:W-:Y:S01]  /*1d470*/  UMOV UR19, URZ ;  /* 0x000000ff00137c82 */ /* 0x000fe20008000000 */
[----:B------:R-:W-:Y:S01]  /*1d480*/  UMOV UR6, 0x0 ;  /* 0x0000000000067882 */ /* 0x000fe20000000000 */
[----:B------:R-:W-:Y:S01]  /*1d490*/  UMOV UR7, 0x10000000 ;  /* 0x1000000000077882 */ /* 0x000fe20000000000 */
[----:B------:R-:W-:Y:S01]  /*1d4a0*/  UMOV UR18, URZ ;  /* 0x000000ff00127c82 */ /* 0x000fe20008000000 */
[----:B------:R-:W-:Y:S01]  /*1d4b0*/  UMOV UR20, UR44 ;  /* 0x0000002c00147c82 */ /* 0x000fe20008000000 */
[----:B------:R-:W-:Y:S01]  /*1d4c0*/  UMOV UR21, UR45 ;  /* 0x0000002d00157c82 */ /* 0x000fe20008000000 */
[----:B------:R-:W-:Y:S01]  /*1d4d0*/  UMOV UR26, 0x40 ;  /* 0x00000040001a7882 */ /* 0x000fe20000000000 */
[----:B------:R-:W-:Y:S01]  /*1d4e0*/  UMOV UR28, UR44 ;  /* 0x0000002c001c7c82 */ /* 0x000fe20008000000 */
[----:B---3--:R-:W-:Y:S01]  /*1d4f0*/  UIADD3 UR4, UP1, UPT, UR4, 0x180, URZ ;  /* 0x0000018004047890 */ /* 0x008fe2000ff3e0ff */
[----:B------:R-:W-:Y:S01]  /*1d500*/  UMOV UR29, UR45 ;  /* 0x0000002d001d7c82 */ /* 0x000fe20008000000 */
[----:B------:R-:W-:-:S02]  /*1d510*/  UMOV UR25, UR17 ;  /* 0x0000001100197c82 */ /* 0x000fc40008000000 */
[----:B------:R-:W-:Y:S01]  /*1d520*/  UIADD3.X UR5, UPT, UPT, URZ, UR5, URZ, UP1, !UPT ;  /* 0x00000005ff057290 */ /* 0x000fe20008ffe4ff */
[----:B------:R-:W-:-:S08]  /*1d530*/  UMOV UR27, UR19 ;  /* 0x00000013001b7c82 */ /* 0x000fd00008000000 */
[----:B------:R3:W-:Y:S01]  /*1d540*/  UTMALDG.4D [UR16], [UR4], desc[UR6] ;  /* 0x00000610040075b4 */ /* 0x0007e20008019000 */
[----:B------:R3:W-:Y:S02]  /*1d550*/  UTMALDG.4D [UR24], [UR4], desc[UR6] ;  /* 0x00000618040075b4 */ /* 0x0007e40008019000 */
[----:B---3--:R-:W-:Y:S05]  /*1d560*/  @!P3 BRA `(.L_x_318) ;  /* 0x000000000004b947 */ /* 0x008fea0003800000 */
[----:B------:R-:W-:Y:S05]  /*1d570*/  BPT.TRAP 0x1 ;  /* 0x000000040000795c */ /* 0x000fea0000300000 */
.L_x_318:
[----:B------:R-:W-:Y:S05]  /*1d580*/  BSYNC.RECONVERGENT B0 ;  /* 0x0000000000007941 */ /* 0x000fea0003800200 */
.L_x_317:
[----:B------:R-:W3:Y:S01]  /*1d590*/  SYNCS.PHASECHK.TRANS64.TRYWAIT P2, [UR8+0x28018], R3 ;  /* 0x02801803ff0075a7 */ /* 0x000ee20008041108 */
[----:B--2---:R-:W-:Y:S01]  /*1d5a0*/  @!P0 MOV R2, 0x8000 ;  /* 0x0000800000028802 */ /* 0x004fe20000000f00 */
[----:B---3--:R-:W-:Y:S06]  /*1d5b0*/  @!P2 BRA `(.L_x_319) ;  /* 0x0000004c009ca947 */ /* 0x008fec0003800000 */
.L_x_466:
[----:B------:R2:W-:Y:S01]  /*1d5c0*/  @!P0 SYNCS.ARRIVE.TRANS64 RZ, [UR8+0x28008], R2 ;  /* 0x02800802ffff89a7 */ /* 0x0005e20008000008 */
[----:B------:R-:W-:Y:S04]  /*1d5d0*/  BSSY.RECONVERGENT B0, `(.L_x_320) ;  /* 0x0000003000007945 */ /* 0x000fe80003800200 */
[----:B------:R-:W-:Y:S05]  /*1d5e0*/  @!P5 BRA `(.L_x_321) ;  /* 0x000000000004d947 */ /* 0x000fea0003800000 */
[----:B------:R-:W-:Y:S05]  /*1d5f0*/  BPT.TRAP 0x1 ;  /* 0x000000040000795c */ /* 0x000fea0000300000 */
.L_x_321:
[----:B------:R-:W-:Y:S05]  /*1d600*/  BSYNC.RECONVERGENT B0 ;  /* 0x0000000000007941 */ /* 0x000fea0003800200 */
.L_x_320:
[----:B------:R-:W-:Y:S04]  /*1d610*/  BSSY.RECONVERGENT B0, `(.L_x_322) ;  /* 0x0000003000007945 */ /* 0x000fe80003800200 */
[----:B------:R-:W-:Y:S05]  /*1d620*/  @P1 BRA `(.L_x_323) ;  /* 0x0000000000041947 */ /* 0x000fea0003800000 */
[----:B------:R-:W-:Y:S05]  /*1d630*/  BPT.TRAP 0x1 ;  /* 0x000000040000795c */ /* 0x000fea0000300000 */
.L_x_323:
[----:B------:R-:W-:Y:S05]  /*1d640*/  BSYNC.RECONVERGENT B0 ;  /* 0x0000000000007941 */ /* 0x000fea0003800200 */
.L_x_322:
[----:B------:R-:W3:Y:S01]  /*1d650*/  LDCU.64 UR4, c[0x0][0x348] ;  /* 0x00006900ff0477ac */ /* 0x000ee20008000a00 */
[----:B------:R-:W-:Y:S02]  /*1d660*/  UIADD3 UR27, UPT, UPT, UR11, 0x80, URZ ;  /* 0x000000800b1b7890 */ /* 0x000fe4000fffe0ff */
[----:B------:R-:W-:Y:S02]  /*1d670*/  UIADD3 UR24, UPT, UPT, UR8, 0x8000, URZ ;  /* 0x0000800008187890 */ /* 0x000fe4000fffe0ff */
[----:B------:R-:W-:Y:S02]  /*1d680*/  UIADD3 UR25, UPT, UPT, UR8, 0x28008, URZ ;  /* 0x0002800808197890 */ /* 0x000fe4000fffe0ff */
[----:B------:R-:W-:Y:S01]  /*1d690*/  UIADD3 UR16, UPT, UPT, UR8, 0xc000, URZ ;  /* 0x0000c00008107890 */ /* 0x000fe2000fffe0ff */
[----:B------:R-:W-:Y:S01]  /*1d6a0*/  UMOV UR6, 0x0 ;  /* 0x0000000000067882 */ /* 0x000fe20000000000 */
[----:B------:R-:W-:Y:S01]  /*1d6b0*/  UMOV UR7, 0x10000000 ;  /* 0x1000000000077882 */ /* 0x000fe20000000000 */
[----:B------:R-:W-:Y:S01]  /*1d6c0*/  UMOV UR26, URZ ;  /* 0x000000ff001a7c82 */ /* 0x000fe20008000000 */
[----:B------:R-:W-:Y:S01]  /*1d6d0*/  UMOV UR28, UR12 ;  /* 0x0000000c001c7c82 */ /* 0x000fe20008000000 */
[----:B------:R-:W-:Y:S01]  /*1d6e0*/  UMOV UR29, UR44 ;  /* 0x0000002c001d7c82 */ /* 0x000fe20008000000 */
[----:B------:R-:W-:Y:S01]  /*1d6f0*/  UMOV UR30, UR45 ;  /* 0x0000002d001e7c82 */ /* 0x000fe20008000000 */
[----:B---3--:R-:W-:Y:S01]  /*1d700*/  UIADD3 UR4, UP1, UPT, UR4, 0x80, URZ ;  /* 0x0000008004047890 */ /* 0x008fe2000ff3e0ff */
[----:B------:R-:W-:Y:S01]  /*1d710*/  UMOV UR18, 0x40 ;  /* 0x0000004000127882 */ /* 0x000fe20000000000 */
[----:B------:R-:W-:-:S02]  /*1d720*/  UMOV UR20, UR12 ;  /* 0x0000000c00147c82 */ /* 0x000fc40008000000 */
[----:B------:R-:W-:Y:S01]  /*1d730*/  UIADD3.X UR5, UPT, UPT, URZ, UR5, URZ, UP1, !UPT ;  /* 0x00000005ff057290 */ /* 0x000fe20008ffe4ff */
[----:B------:R-:W-:Y:S01]  /*1d740*/  UMOV UR21, UR44 ;  /* 0x0000002c00157c82 */ /* 0x000fe20008000000 */
[----:B------:R-:W-:Y:S01]  /*1d750*/  UMOV UR22, UR45 ;  /* 0x0000002d00167c82 */ /* 0x000fe20008000000 */
[----:B------:R-:W-:Y:S01]  /*1d760*/  UMOV UR17, UR25 ;  /* 0x0000001900117c82 */ /* 0x000fe20008000000 */
[----:B------:R-:W-:-:S05]  /*1d770*/  UMOV UR19, UR27 ;  /* 0x0000001b00137c82 */ /* 0x000fca0008000000 */
[----:B------:R3:W-:Y:S01]  /*1d780*/  UTMALDG.5D [UR24], [UR4], desc[UR6] ;  /* 0x00000618040075b4 */ /* 0x0007e20008021000 */
[----:B------:R3:W-:Y:S02]  /*1d790*/  UTMALDG.5D [UR16], [UR4], desc[UR6] ;  /* 0x00000610040075b4 */ /* 0x0007e40008021000 */
[----:B---3--:R-:W-:Y:S05]  /*1d7a0*/  BRA.U !UP0, `(.L_x_324) ;  /* 0x0000000108047547 */ /* 0x008fea000b800000 */
[----:B------:R-:W-:Y:S05]  /*1d7b0*/  BPT.TRAP 0x1 ;  /* 0x000000040000795c */ /* 0x000fea0000300000 */
.L_x_324:
[----:B------:R-:W3:Y:S01]  /*1d7c0*/  SYNCS.PHASECHK.TRANS64.TRYWAIT P2, [UR8+0x28040], R3 ;  /* 0x02804003ff0075a7 */ /* 0x000ee20008041108 */
[----:B--2---:R-:W-:Y:S01]  /*1d7d0*/  @!P0 MOV R2, 0x8000 ;  /* 0x0000800000028802 */ /* 0x004fe20000000f00 */
[----:B---3--:R-:W-:Y:S06]  /*1d7e0*/  @!P2 BRA `(.L_x_325) ;  /* 0x0000004c0028a947 */ /* 0x008fec0003800000 */
.L_x_468:
[----:B------:R2:W-:Y:S01]  /*1d7f0*/  @!P0 SYNCS.ARRIVE.TRANS64 RZ, [UR8+0x28028], R2 ;  /* 0x02802802ffff89a7 */ /* 0x0005e20008000008 */
[----:B------:R-:W-:Y:S05]  /*1d800*/  BRA.U !UP2, `(.L_x_326) ;  /* 0x000000010a047547 */ /* 0x000fea000b800000 */
[----:B------:R-:W-:Y:S05]  /*1d810*/  BPT.TRAP 0x1 ;  /* 0x000000040000795c */ /* 0x000fea0000300000 */
.L_x_326:
[----:B------:R-:W-:Y:S04]  /*1d820*/  BSSY.RECONVERGENT B0, `(.L_x_327) ;  /* 0x0000003000007945 */ /* 0x000fe80003800200 */
[----:B------:R-:W-:Y:S05]  /*1d830*/  @P1 BRA `(.L_x_328) ;  /* 0x0000000000041947 */ /* 0x000fea0003800000 */
[----:B------:R-:W-:Y:S05]  /*1d840*/  BPT.TRAP 0x1 ;  /* 0x000000040000795c */ /* 0x000fea0000300000 */
.L_x_328:
[----:B------:R-:W-:Y:S05]  /*1d850*/  BSYNC.RECONVERGENT B0 ;  /* 0x0000000000007941 */ /* 0x000fea0003800200 */
.L_x_327:
[----:B------:R-:W3:Y:S01]  /*1d860*/  LDCU.64 UR4, c[0x0][0x348] ;  /* 0x00006900ff0477ac */ /* 0x000ee20008000a00 */
        /* <DEDUP_REMOVED lines=17> */
[----:B------:R3:W-:Y:S01]  /*1d980*/  UTMALDG.4D [UR16], [UR4], desc[UR6] ;  /* 0x00000610040075b4 */ /* 0x0007e20008019000 */
[----:B------:R-:W-:Y:S01]  /*1d990*/  NOP ;  /* 0x0000000000007918 */ /* 0x000fe20000000000 */
[----:B------:R-:W-:-:S06]  /*1d9a0*/  UISETP.GE.AND UP1, UPT, UR15, 0x81, UPT ;  /* 0x000000810f00788c */ /* 0x000fcc000bf26270 */
[----:B------:R-:W-:-:S13]  /*1d9b0*/  PLOP3.LUT P2, PT, PT, PT, UP1, 0x80, 0x8 ;  /* 0x000000000008781c */ /* 0x000fda0003f4f018 */
[----:B---3--:R-:W-:Y:S05]  /*1d9c0*/  @!P2 EXIT ;  /* 0x000000000000a94d */ /* 0x008fea0003800000 */
[----:B------:R-:W-:Y:S01]  /*1d9d0*/  UIADD3 UR5, UPT, UPT, UR15, 0x7f, URZ ;  /* 0x0000007f0f057890 */ /* 0x000fe2000fffe0ff */
[----:B------:R-:W-:Y:S01]  /*1d9e0*/  HFMA2 R4, -RZ, RZ, 0, 5.9604644775390625e-08 ;  /* 0x00000001ff047431 */ /* 0x000fe200000001ff */
[----:B------:R-:W3:Y:S02]  /*1d9f0*/  LDCU.64 UR10, c[0x0][0x348] ;  /* 0x00006900ff0a77ac */ /* 0x000ee40008000a00 */
[----:B------:R-:W-:-:S04]  /*1da00*/  USHF.R.S32.HI UR4, URZ, 0x1f, UR5 ;  /* 0x0000001fff047899 */ /* 0x000fc80008011405 */
[----:B------:R-:W-:-:S04]  /*1da10*/  ULEA.HI UR4, UR4, UR5, URZ, 0x7 ;  /* 0x0000000504047291 */ /* 0x000fc8000f8f38ff */
[----:B------:R-:W-:-:S04]  /*1da20*/  USHF.R.S32.HI UR4, URZ, 0x7, UR4 ;  /* 0x00000007ff047899 */ /* 0x000fc80008011404 */
[----:B------:R-:W-:-:S04]  /*1da30*/  UISETP.LT.AND UP1, UPT, UR4, 0x2, UPT ;  /* 0x000000020400788c */ /* 0x000fc8000bf21270 */
[----:B------:R-:W-:-:S04]  /*1da40*/  USEL UR5, UR4, 0x2, UP1 ;  /* 0x0000000204057887 */ /* 0x000fc80008800000 */
[----:B------:R-:W-:-:S03]  /*1da50*/  UIADD3 UR4, UPT, UPT, UR4, -UR5, URZ ;  /* 0x8000000504047290 */ /* 0x000fc6000fffe0ff */
[----:B------:R-:W-:Y:S01]  /*1da60*/  UMOV UR5, 0x1 ;  /* 0x0000000100057882 */ /* 0x000fe20000000000 */
[----:B------:R-:W-:Y:S02]  /*1da70*/  UISETP.GE.U32.AND UP1, UPT, UR4, 0x3, UPT ;  /* 0x000000030400788c */ /* 0x000fe4000bf26070 */
[----:B------:R-:W-:-:S03]  /*1da80*/  UIADD3 UR6, UPT, UPT, UR4, 0x1, URZ ;  /* 0x0000000104067890 */ /* 0x000fc6000fffe0ff */
[----:B------:R-:W-:Y:S01]  /*1da90*/  UMOV UR4, 0x2 ;  /* 0x0000000200047882 */ /* 0x000fe20000000000 */
[----:B------:R-:W-:-:S03]  /*1daa0*/  ULOP3.LUT UR15, UR6, 0x3, URZ, 0xc0, !UPT ;  /* 0x00000003060f7892 */ /* 0x000fc6000f8ec0ff */
[----:B---3--:R-:W-:Y:S09]  /*1dab0*/  BRA.U !UP1, `(.L_x_329) ;  /* 0x0000001109f07547 */ /* 0x008ff2000b800000 */
[----:B------:R-:W-:Y:S01]  /*1dac0*/  ULOP3.LUT UR4, UR6, 0xfffffffc, URZ, 0xc0, !UPT ;  /* 0xfffffffc06047892 */ /* 0x000fe2000f8ec0ff */
[----:B------:R-:W-:Y:S01]  /*1dad0*/  MOV R4, 0x1 ;  /* 0x0000000100047802 */ /* 0x000fe20000000f00 */
[----:B------:R-:W-:Y:S01]  /*1dae0*/  UMOV UR14, URZ ;  /* 0x000000ff000e7c82 */ /* 0x000fe20008000000 */
[----:B------:R-:W-:Y:S01]  /*1daf0*/  UMOV UR35, 0x100 ;  /* 0x0000010000237882 */ /* 0x000fe20000000000 */
[----:B------:R-:W-:-:S03]  /*1db00*/  UIADD3 UR9, UPT, UPT, -UR4, URZ, URZ ;  /* 0x000000ff04097290 */ /* 0x000fc6000fffe1ff */
[----:B------:R-:W-:-:S09]  /*1db10*/  UMOV UR4, 0x2 ;  /* 0x0000000200047882 */ /* 0x000fd20000000000 */
.L_x_370:
[----:B-1----:R-:W-:Y:S05]  /*1db20*/  BRA.U !UP0, `(.L_x_330) ;  /* 0x0000000108047547 */ /* 0x002fea000b800000 */
[----:B------:R-:W-:Y:S05]  /*1db30*/  BPT.TRAP 0x1 ;  /* 0x000000040000795c */ /* 0x000fea0000300000 */
.L_x_330:
[----:B------:R-:W3:Y:S01]  /*1db40*/  S2UR UR8, SR_CgaCtaId ;  /* 0x00000000000879c3 */ /* 0x000ee20000008800 */
[----:B------:R-:W-:Y:S01]  /*1db50*/  UMOV UR5, 0x400 ;  /* 0x0000040000057882 */ /* 0x000fe20000000000 */
[----:B-1----:R-:W-:Y:S02]  /*1db60*/  SHF.L.U32 R3, R4, 0x1f, RZ ;  /* 0x0000001f04037819 */ /* 0x002fe400000006ff */
[----:B--2---:R-:W-:Y:S01]  /*1db70*/  @!P0 MOV R2, 0x8000 ;  /* 0x0000800000028802 */ /* 0x004fe20000000f00 */
[----:B---3--:R-:W-:-:S04]  /*1db80*/  ULEA UR8, UR8, UR5, 0x18 ;  /* 0x0000000508087291 */ /* 0x008fc8000f8ec0ff */
[----:B------:R-:W-:-:S09]  /*1db90*/  ULEA UR41, UR4, UR8, 0x3 ;  /* 0x0000000804297291 */ /* 0x000fd2000f8e18ff */
[----:B------:R-:W1:Y:S02]  /*1dba0*/  SYNCS.PHASECHK.TRANS64.TRYWAIT P2, [UR41+0x28038], R3 ;  /* 0x02803803ff0075a7 */ /* 0x000e640008041129 */
[----:B-1----:R-:W-:Y:S05]  /*1dbb0*/  @!P2 BRA `(.L_x_331) ;  /* 0x00000048004ca947 */ /* 0x002fea0003800000 */
.L_x_470:
[----:B------:R2:W-:Y:S01]  /*1dbc0*/  @!P0 SYNCS.ARRIVE.TRANS64 RZ, [UR41+0x28020], R2 ;  /* 0x02802002ffff89a7 */ /* 0x0005e20008000029 */
[----:B------:R-:W-:Y:S05]  /*1dbd0*/  BRA.U !UP2, `(.L_x_332) ;  /* 0x000000010a047547 */ /* 0x000fea000b800000 */
[----:B------:R-:W-:Y:S05]  /*1dbe0*/  BPT.TRAP 0x1 ;  /* 0x000000040000795c */ /* 0x000fea0000300000 */
.L_x_332:
[----:B------:R-:W-:Y:S04]  /*1dbf0*/  BSSY.RECONVERGENT B0, `(.L_x_333) ;  /* 0x0000003000007945 */ /* 0x000fe80003800200 */
[----:B------:R-:W-:Y:S05]  /*1dc00*/  @P1 BRA `(.L_x_334) ;  /* 0x0000000000041947 */ /* 0x000fea0003800000 */
[----:B------:R-:W-:Y:S05]  /*1dc10*/  BPT.TRAP 0x1 ;  /* 0x000000040000795c */ /* 0x000fea0000300000 */
.L_x_334:
[----:B------:R-:W-:Y:S05]  /*1dc20*/  BSYNC.RECONVERGENT B0 ;  /* 0x0000000000007941 */ /* 0x000fea0003800200 */
.L_x_333:
[----:B------:R-:W-:Y:S02]  /*1dc30*/  ULEA UR16, UR4, UR8, 0xf ;  /* 0x0000000804107291 */ /* 0x000fe4000f8e78ff */
[----:B------:R-:W-:Y:S02]  /*1dc40*/  UIADD3 UR6, UP1, UPT, UR10, 0x180, URZ ;  /* 0x000001800a067890 */ /* 0x000fe4000ff3e0ff */
[----:B------:R-:W-:Y:S02]  /*1dc50*/  UIADD3 UR43, UPT, UPT, UR35, -0x80, URZ ;  /* 0xffffff80232b7890 */ /* 0x000fe4000fffe0ff */
[----:B------:R-:W-:Y:S02]  /*1dc60*/  UIADD3 UR41, UPT, UPT, UR41, 0x28020, URZ ;  /* 0x0002802029297890 */ /* 0x000fe4000fffe0ff */
[----:B------:R-:W-:Y:S02]  /*1dc70*/  UIADD3 UR40, UPT, UPT, UR16, 0x10000, URZ ;  /* 0x0001000010287890 */ /* 0x000fe4000fffe0ff */
[----:B------:R-:W-:-:S02]  /*1dc80*/  UIADD3.X UR7, UPT, UPT, URZ, UR11, URZ, UP1, !UPT ;  /* 0x0000000bff077290 */ /* 0x000fc40008ffe4ff */
[----:B------:R-:W-:Y:S01]  /*1dc90*/  UIADD3 UR16, UPT, UPT, UR16, 0x14000, URZ ;  /* 0x0001400010107890 */ /* 0x000fe2000fffe0ff */
[----:B------:R-:W-:Y:S01]  /*1dca0*/  UMOV UR12, 0x0 ;  /* 0x00000000000c7882 */ /* 0x000fe20000000000 */
[----:B------:R-:W-:Y:S01]  /*1dcb0*/  UMOV UR13, 0x10000000 ;  /* 0x10000000000d7882 */ /* 0x000fe20000000000 */
[----:B------:R-:W-:Y:S01]  /*1dcc0*/  UMOV UR42, URZ ;  /* 0x000000ff002a7c82 */ /* 0x000fe20008000000 */
[----:B------:R-:W-:Y:S01]  /*1dcd0*/  UMOV UR18, 0x40 ;  /* 0x0000004000127882 */ /* 0x000fe20000000000 */
[----:B------:R-:W-:Y:S01]  /*1dce0*/  UMOV UR20, UR44 ;  /* 0x0000002c00147c82 */ /* 0x000fe20008000000 */
[----:B------:R-:W-:Y:S01]  /*1dcf0*/  UMOV UR21, UR45 ;  /* 0x0000002d00157c82 */ /* 0x000fe20008000000 */
[----:B------:R-:W-:Y:S01]  /*1dd00*/  UMOV UR17, UR41 ;  /* 0x0000002900117c82 */ /* 0x000fe20008000000 */
[----:B------:R-:W-:Y:S01]  /*1dd10*/  UMOV UR19, UR43 ;  /* 0x0000002b00137c82 */ /* 0x000fe20008000000 */
[----:B------:R3:W-:Y:S01]  /*1dd20*/  UTMALDG.4D [UR40], [UR6], desc[UR12] ;  /* 0x00000c28060075b4 */ /* 0x0007e20008019000 */
[----:B------:R-:W-:-:S04]  /*1dd30*/  UIADD3 UR4, UPT, UPT, UR4, 0x1, URZ ;  /* 0x0000000104047890 */ /* 0x000fc8000fffe0ff */
[----:B------:R-:W-:Y:S01]  /*1dd40*/  UISETP.NE.AND UP1, UPT, UR4, 0x3, UPT ;  /* 0x000000030400788c */ /* 0x000fe2000bf25270 */
[----:B------:R3:W-:Y:S03]  /*1dd50*/  UTMALDG.4D [UR16], [UR6], desc[UR12] ;  /* 0x00000c10060075b4 */ /* 0x0007e60008019000 */
[----:B------:R-:W-:Y:S02]  /*1dd60*/  USEL UR5, URZ, 0x1, UP1 ;  /* 0x00000001ff057887 */ /* 0x000fe40008800000 */
[----:B------:R-:W-:-:S04]  /*1dd70*/  USEL UR4, UR4, URZ, UP1 ;  /* 0x000000ff04047287 */ /* 0x000fc80008800000 */
[----:B-1----:R-:W-:Y:S01]  /*1dd80*/  LOP3.LUT R3, R4, UR5, RZ, 0x3c, !PT ;  /* 0x0000000504037c12 */ /* 0x002fe2000f8e3cff */
[----:B---3--:R-:W-:Y:S07]  /*1dd90*/  BRA.U !UP0, `(.L_x_335) ;  /* 0x0000000108047547 */ /* 0x008fee000b800000 */
[----:B------:R-:W-:Y:S05]  /*1dda0*/  BPT.TRAP 0x1 ;  /* 0x000000040000795c */ /* 0x000fea0000300000 */
.L_x_335:
[----:B------:R-:W-:Y:S01]  /*1ddb0*/  ULEA UR25, UR4, UR8, 0x3 ;  /* 0x0000000804197291 */ /* 0x000fe2000f8e18ff */
[----:B------:R-:W-:Y:S02]  /*1ddc0*/  SHF.L.U32 R5, R3, 0x1f, RZ ;  /* 0x0000001f03057819 */ /* 0x000fe400000006ff */
[----:B--2---:R-:W-:-:S06]  /*1ddd0*/  @!P0 MOV R2, 0x8000 ;  /* 0x0000800000028802 */ /* 0x004fcc0000000f00 */
[----:B------:R-:W1:Y:S02]  /*1dde0*/  SYNCS.PHASECHK.TRANS64.TRYWAIT P2, [UR25+0x28038], R5 ;  /* 0x02803805ff0075a7 */ /* 0x000e640008041119 */
[----:B-1----:R-:W-:Y:S05]  /*1ddf0*/  @!P2 BRA `(.L_x_336) ;  /* 0x0000004400d4a947 */ /* 0x002fea0003800000 */
.L_x_472:
[----:B------:R2:W-:Y:S01]  /*1de00*/  @!P0 SYNCS.ARRIVE.TRANS64 RZ, [UR25+0x28020], R2 ;  /* 0x02802002ffff89a7 */ /* 0x0005e20008000019 */
[----:B------:R-:W-:Y:S05]  /*1de10*/  BRA.U !UP2, `(.L_x_337) ;  /* 0x000000010a047547 */ /* 0x000fea000b800000 */
[----:B------:R-:W-:Y:S05]  /*1de20*/  BPT.TRAP 0x1 ;  /* 0x000000040000795c */ /* 0x000fea0000300000 */
.L_x_337:
[----:B------:R-:W-:Y:S04]  /*1de30*/  BSSY.RECONVERGENT B0, `(.L_x_338) ;  /* 0x0000003000007945 */ /* 0x000fe80003800200 */
[----:B------:R-:W-:Y:S05]  /*1de40*/  @P1 BRA `(.L_x_339) ;  /* 0x0000000000041947 */ /* 0x000fea0003800000 */
[----:B------:R-:W-:Y:S05]  /*1de50*/  BPT.TRAP 0x1 ;  /* 0x000000040000795c */ /* 0x000fea0000300000 */
.L_x_339:
[----:B------:R-:W-:Y:S05]  /*1de60*/  BSYNC.RECONVERGENT B0 ;  /* 0x0000000000007941 */ /* 0x000fea0003800200 */
.L_x_338:
        /* <DEDUP_REMOVED lines=23> */
[----:B------:R-:W-:Y:S01]  /*1dfe0*/  LOP3.LUT R3, R3, UR5, RZ, 0x3c, !PT ;  /* 0x0000000503037c12 */ /* 0x000fe2000f8e3cff */
[----:B---3--:R-:W-:Y:S07]  /*1dff0*/  BRA.U !UP0, `(.L_x_340) ;  /* 0x0000000108047547 */ /* 0x008fee000b800000 */
[----:B------:R-:W-:Y:S05]  /*1e000*/  BPT.TRAP 0x1 ;  /* 0x000000040000795c */ /* 0x000fea0000300000 */
.L_x_340:
[----:B------:R-:W-:Y:S01]  /*1e010*/  ULEA UR33, UR4, UR8, 0x3 ;  /* 0x0000000804217291 */ /* 0x000fe2000f8e18ff */
[----:B-1----:R-:W-:Y:S02]  /*1e020*/  SHF.L.U32 R5, R3, 0x1f, RZ ;  /* 0x0000001f03057819 */ /* 0x002fe400000006ff */
[----:B--2---:R-:W-:-:S06]  /*1e030*/  @!P0 MOV R2, 0x8000 ;  /* 0x0000800000028802 */ /* 0x004fcc0000000f00 */
[----:B------:R-:W1:Y:S02]  /*1e040*/  SYNCS.PHASECHK.TRANS64.TRYWAIT P2, [UR33+0x28038], R5 ;  /* 0x02803805ff0075a7 */ /* 0x000e640008041121 */
[----:B-1----:R-:W-:Y:S05]  /*1e050*/  @!P2 BRA `(.L_x_341) ;  /* 0x000000440054a947 */ /* 0x002fea0003800000 */
.L_x_474:
[----:B------:R2:W-:Y:S01]  /*1e060*/  @!P0 SYNCS.ARRIVE.TRANS64 RZ, [UR33+0x28020], R2 ;  /* 0x02802002ffff89a7 */ /* 0x0005e20008000021 */
[----:B------:R-:W-:Y:S05]  /*1e070*/  BRA.U !UP2, `(.L_x_342) ;  /* 0x000000010a047547 */ /* 0x000fea000b800000 */
[----:B------:R-:W-:Y:S05]  /*1e080*/  BPT.TRAP 0x1 ;  /* 0x000000040000795c */ /* 0x000fea0000300000 */
.L_x_342:
[----:B------:R-:W-:Y:S04]  /*1e090*/  BSSY.RECONVERGENT B0, `(.L_x_343) ;  /* 0x0000003000007945 */ /* 0x000fe80003800200 */
[----:B------:R-:W-:Y:S05]  /*1e0a0*/  @P1 BRA `(.L_x_344) ;  /* 0x0000000000041947 */ /* 0x000fea0003800000 */
[----:B------:R-:W-:Y:S05]  /*1e0b0*/  BPT.TRAP 0x1 ;  /* 0x000000040000795c */ /* 0x000fea0000300000 */
.L_x_344:
[----:B------:R-:W-:Y:S05]  /*1e0c0*/  BSYNC.RECONVERGENT B0 ;  /* 0x0000000000007941 */ /* 0x000fea0003800200 */
.L_x_343:
[----:B------:R-:W-:Y:S02]  /*1e0d0*/  ULEA UR16, UR4, UR8, 0xf ;  /* 0x0000000804107291 */ /* 0x000fe4000f8e78ff */
[----:B------:R-:W-:Y:S02]  /*1e0e0*/  UIADD3 UR6, UP1, UPT, UR10, 0x180, URZ ;  /* 0x000001800a067890 */ /* 0x000fe4000ff3e0ff */
[----:B------:R-:W-:Y:S02]  /*1e0f0*/  UIADD3 UR33, UPT, UPT, UR33, 0x28020, URZ ;  /* 0x0002802021217890 */ /* 0x000fe4000fffe0ff */
[----:B------:R-:W-:Y:S02]  /*1e100*/  UIADD3 UR32, UPT, UPT, UR16, 0x10000, URZ ;  /* 0x0001000010207890 */ /* 0x000fe4000fffe0ff */
[----:B------:R-:W-:Y:S02]  /*1e110*/  UIADD3.X UR7, UPT, UPT, URZ, UR11, URZ, UP1, !UPT ;  /* 0x0000000bff077290 */ /* 0x000fe40008ffe4ff */
        /* <DEDUP_REMOVED lines=20> */
.L_x_345:
[----:B------:R-:W-:Y:S01]  /*1e260*/  ULEA UR25, UR4, UR8, 0x3 ;  /* 0x0000000804197291 */ /* 0x000fe2000f8e18ff */
[----:B-1----:R-:W-:Y:S02]  /*1e270*/  SHF.L.U32 R5, R3, 0x1f, RZ ;  /* 0x0000001f03057819 */ /* 0x002fe400000006ff */
[----:B--2---:R-:W-:-:S06]  /*1e280*/  @!P0 MOV R2, 0x8000 ;  /* 0x0000800000028802 */ /* 0x004fcc0000000f00 */
[----:B------:R-:W1:Y:S02]  /*1e290*/  SYNCS.PHASECHK.TRANS64.TRYWAIT P2, [UR25+0x28038], R5 ;  /* 0x02803805ff0075a7 */ /* 0x000e640008041119 */
[----:B-1----:R-:W-:Y:S05]  /*1e2a0*/  @!P2 BRA `(.L_x_346) ;  /* 0x0000004000d8a947 */ /* 0x002fea0003800000 */
.L_x_476:
[----:B------:R2:W-:Y:S01]  /*1e2b0*/  @!P0 SYNCS.ARRIVE.TRANS64 RZ, [UR25+0x28020], R2 ;  /* 0x02802002ffff89a7 */ /* 0x0005e20008000019 */
[----:B------:R-:W-:Y:S05]  /*1e2c0*/  BRA.U !UP2, `(.L_x_347) ;  /* 0x000000010a047547 */ /* 0x000fea000b800000 */
[----:B------:R-:W-:Y:S05]  /*1e2d0*/  BPT.TRAP 0x1 ;  /* 0x000000040000795c */ /* 0x000fea0000300000 */
.L_x_347:
[----:B------:R-:W-:Y:S04]  /*1e2e0*/  BSSY.RECONVERGENT B0, `(.L_x_348) ;  /* 0x0000003000007945 */ /* 0x000fe80003800200 */
[----:B------:R-:W-:Y:S05]  /*1e2f0*/  @P1 BRA `(.L_x_349) ;  /* 0x0000000000041947 */ /* 0x000fea0003800000 */
[----:B------:R-:W-:Y:S05]  /*1e300*/  BPT.TRAP 0x1 ;  /* 0x000000040000795c */ /* 0x000fea0000300000 */
.L_x_349:
[----:B------:R-:W-:Y:S05]  /*1e310*/  BSYNC.RECONVERGENT B0 ;  /* 0x0000000000007941 */ /* 0x000fea0003800200 */
.L_x_348:
        /* <DEDUP_REMOVED lines=26> */
.L_x_350:
[----:B------:R-:W-:Y:S01]  /*1e4c0*/  ULEA UR25, UR4, UR8, 0x3 ;  /* 0x0000000804197291 */ /* 0x000fe2000f8e18ff */
[----:B-1----:R-:W-:Y:S02]  /*1e4d0*/  SHF.L.U32 R5, R3, 0x1f, RZ ;  /* 0x0000001f03057819 */ /* 0x002fe400000006ff */
[----:B--2---:R-:W-:-:S06]  /*1e4e0*/  @!P0 MOV R2, 0x8000 ;  /* 0x0000800000028802 */ /* 0x004fcc0000000f00 */
[----:B------:R-:W1:Y:S02]  /*1e4f0*/  SYNCS.PHASECHK.TRANS64.TRYWAIT P2, [UR25+0x28038], R5 ;  /* 0x02803805ff0075a7 */ /* 0x000e640008041119 */
[----:B-1----:R-:W-:Y:S05]  /*1e500*/  @!P2 BRA `(.L_x_351) ;  /* 0x000000400058a947 */ /* 0x002fea0003800000 */
.L_x_478:
[----:B------:R2:W-:Y:S01]  /*1e510*/  @!P0 SYNCS.ARRIVE.TRANS64 RZ, [UR25+0x28020], R2 ;  /* 0x02802002ffff89a7 */ /* 0x0005e20008000019 */
[----:B------:R-:W-:Y:S05]  /*1e520*/  BRA.U !UP2, `(.L_x_352) ;  /* 0x000000010a047547 */ /* 0x000fea000b800000 */
[----:B------:R-:W-:Y:S05]  /*1e530*/  BPT.TRAP 0x1 ;  /* 0x000000040000795c */ /* 0x000fea0000300000 */
.L_x_352:
[----:B------:R-:W-:Y:S04]  /*1e540*/  BSSY.RECONVERGENT B0, `(.L_x_353) ;  /* 0x0000003000007945 */ /* 0x000fe80003800200 */
[----:B------:R-:W-:Y:S05]  /*1e550*/  @P1 BRA `(.L_x_354) ;  /* 0x0000000000041947 */ /* 0x000fea0003800000 */
[----:B------:R-:W-:Y:S05]  /*1e560*/  BPT.TRAP 0x1 ;  /* 0x000000040000795c */ /* 0x000fea0000300000 */
.L_x_354:
[----:B------:R-:W-:Y:S05]  /*1e570*/  BSYNC.RECONVERGENT B0 ;  /* 0x0000000000007941 */ /* 0x000fea0003800200 */
.L_x_353:
[----:B------:R-:W-:Y:S02]  /*1e580*/  ULEA UR16, UR4, UR8, 0xf ;  /* 0x0000000804107291 */ /* 0x000fe4000f8e78ff */
[----:B------:R-:W-:Y:S02]  /*1e590*/  UIADD3 UR6, UP1, UPT, UR10, 0x180, URZ ;  /* 0x000001800a067890 */ /* 0x000fe4000ff3e0ff */
[----:B------:R-:W-:Y:S02]  /*1e5a0*/  UIADD3 UR27, UPT, UPT, UR35, 0x80, URZ ;  /* 0x00000080231b7890 */ /* 0x000fe4000fffe0ff */
        /* <DEDUP_REMOVED lines=23> */
.L_x_355:
[----:B------:R-:W-:Y:S01]  /*1e720*/  ULEA UR25, UR4, UR8, 0x3 ;  /* 0x0000000804197291 */ /* 0x000fe2000f8e18ff */
[----:B-1----:R-:W-:Y:S02]  /*1e730*/  SHF.L.U32 R5, R3, 0x1f, RZ ;  /* 0x0000001f03057819 */ /* 0x002fe400000006ff */
[----:B--2---:R-:W-:-:S06]  /*1e740*/  @!P0 MOV R2, 0x8000 ;  /* 0x0000800000028802 */ /* 0x004fcc0000000f00 */
[----:B------:R-:W1:Y:S02]  /*1e750*/  SYNCS.PHASECHK.TRANS64.TRYWAIT P2, [UR25+0x28038], R5 ;  /* 0x02803805ff0075a7 */ /* 0x000e640008041119 */
[----:B-1----:R-:W-:Y:S05]  /*1e760*/  @!P2 BRA `(.L_x_356) ;  /* 0x0000003c00d8a947 */ /* 0x002fea0003800000 */
.L_x_480:
[----:B------:R2:W-:Y:S01]  /*1e770*/  @!P0 SYNCS.ARRIVE.TRANS64 RZ, [UR25+0x28020], R2 ;  /* 0x02802002ffff89a7 */ /* 0x0005e20008000019 */
[----:B------:R-:W-:Y:S05]  /*1e780*/  BRA.U !UP2, `(.L_x_357) ;  /* 0x000000010a047547 */ /* 0x000fea000b800000 */
[----:B------:R-:W-:Y:S05]  /*1e790*/  BPT.TRAP 0x1 ;  /* 0x000000040000795c */ /* 0x000fea0000300000 */
.L_x_357:
[----:B------:R-:W-:Y:S04]  /*1e7a0*/  BSSY.RECONVERGENT B0, `(.L_x_358) ;  /* 0x0000003000007945 */ /* 0x000fe80003800200 */
[----:B------:R-:W-:Y:S05]  /*1e7b0*/  @P1 BRA `(.L_x_359) ;  /* 0x0000000000041947 */ /* 0x000fea0003800000 */
[----:B------:R-:W-:Y:S05]  /*1e7c0*/  BPT.TRAP 0x1 ;  /* 0x000000040000795c */ /* 0x000fea0000300000 */
.L_x_359:
[----:B------:R-:W-:Y:S05]  /*1e7d0*/  BSYNC.RECONVERGENT B0 ;  /* 0x0000000000007941 */ /* 0x000fea0003800200 */
.L_x_358:
        /* <DEDUP_REMOVED lines=26> */
.L_x_360:
[----:B------:R-:W-:Y:S01]  /*1e980*/  ULEA UR25, UR4, UR8, 0x3 ;  /* 0x0000000804197291 */ /* 0x000fe2000f8e18ff */
[----:B-1----:R-:W-:Y:S02]  /*1e990*/  SHF.L.U32 R5, R3, 0x1f, RZ ;  /* 0x0000001f03057819 */ /* 0x002fe400000006ff */
[----:B--2---:R-:W-:-:S06]  /*1e9a0*/  @!P0 MOV R2, 0x8000 ;  /* 0x0000800000028802 */ /* 0x004fcc0000000f00 */
[----:B------:R-:W1:Y:S02]  /*1e9b0*/  SYNCS.PHASECHK.TRANS64.TRYWAIT P2, [UR25+0x28038], R5 ;  /* 0x02803805ff0075a7 */ /* 0x000e640008041119 */
[----:B-1----:R-:W-:Y:S05]  /*1e9c0*/  @!P2 BRA `(.L_x_361) ;  /* 0x0000003c0058a947 */ /* 0x002fea0003800000 */
.L_x_482:
[----:B------:R2:W-:Y:S01]  /*1e9d0*/  @!P0 SYNCS.ARRIVE.TRANS64 RZ, [UR25+0x28020], R2 ;  /* 0x02802002ffff89a7 */ /* 0x0005e20008000019 */
[----:B------:R-:W-:Y:S05]  /*1e9e0*/  BRA.U !UP2, `(.L_x_362) ;  /* 0x000000010a047547 */ /* 0x000fea000b800000 */
[----:B------:R-:W-:Y:S05]  /*1e9f0*/  BPT.TRAP 0x1 ;  /* 0x000000040000795c */ /* 0x000fea0000300000 */
.L_x_362:
[----:B------:R-:W-:Y:S04]  /*1ea00*/  BSSY.RECONVERGENT B0, `(.L_x_363) ;  /* 0x0000003000007945 */ /* 0x000fe80003800200 */
[----:B------:R-:W-:Y:S05]  /*1ea10*/  @P1 BRA `(.L_x_364) ;  /* 0x0000000000041947 */ /* 0x000fea0003800000 */
[----:B------:R-:W-:Y:S05]  /*1ea20*/  BPT.TRAP 0x1 ;  /* 0x000000040000795c */ /* 0x000fea0000300000 */
.L_x_364:
[----:B------:R-:W-:Y:S05]  /*1ea30*/  BSYNC.RECONVERGENT B0 ;  /* 0x0000000000007941 */ /* 0x000fea0003800200 */
.L_x_363:
        /* <DEDUP_REMOVED lines=26> */
.L_x_365:
[----:B------:R-:W-:Y:S01]  /*1ebe0*/  ULEA UR25, UR4, UR8, 0x3 ;  /* 0x0000000804197291 */ /* 0x000fe2000f8e18ff */
[----:B-1----:R-:W-:Y:S02]  /*1ebf0*/  SHF.L.U32 R5, R3, 0x1f, RZ ;  /* 0x0000001f03057819 */ /* 0x002fe400000006ff */
[----:B--2---:R-:W-:-:S06]  /*1ec00*/  @!P0 MOV R2, 0x8000 ;  /* 0x0000800000028802 */ /* 0x004fcc0000000f00 */
[----:B------:R-:W1:Y:S02]  /*1ec10*/  SYNCS.PHASECHK.TRANS64.TRYWAIT P2, [UR25+0x28038], R5 ;  /* 0x02803805ff0075a7 */ /* 0x000e640008041119 */
[----:B-1----:R-:W-:Y:S05]  /*1ec20*/  @!P2 BRA `(.L_x_366) ;  /* 0x0000003800d8a947 */ /* 0x002fea0003800000 */
.L_x_484:
[----:B------:R2:W-:Y:S01]  /*1ec30*/  @!P0 SYNCS.ARRIVE.TRANS64 RZ, [UR25+0x28020], R2 ;  /* 0x02802002ffff89a7 */ /* 0x0005e20008000019 */
[----:B------:R-:W-:Y:S05]  /*1ec40*/  BRA.U !UP2, `(.L_x_367) ;  /* 0x000000010a047547 */ /* 0x000fea000b800000 */
[----:B------:R-:W-:Y:S05]  /*1ec50*/  BPT.TRAP 0x1 ;  /* 0x000000040000795c */ /* 0x000fea0000300000 */
.L_x_367:
[----:B------:R-:W-:Y:S04]  /*1ec60*/  BSSY.RECONVERGENT B0, `(.L_x_368) ;  /* 0x0000003000007945 */ /* 0x000fe80003800200 */
[----:B------:R-:W-:Y:S05]  /*1ec70*/  @P1 BRA `(.L_x_369) ;  /* 0x0000000000041947 */ /* 0x000fea0003800000 */
[----:B------:R-:W-:Y:S05]  /*1ec80*/  BPT.TRAP 0x1 ;  /* 0x000000040000795c */ /* 0x000fea0000300000 */
.L_x_369:
[----:B------:R-:W-:Y:S05]  /*1ec90*/  BSYNC.RECONVERGENT B0 ;  /* 0x0000000000007941 */ /* 0x000fea0003800200 */
.L_x_368:
        /* <DEDUP_REMOVED lines=18> */
[----:B------:R-:W-:-:S02]  /*1edc0*/  UIADD3 UR4, UPT, UPT, UR4, 0x1, URZ ;  /* 0x0000000104047890 */ /* 0x000fc4000fffe0ff */
[----:B------:R-:W-:Y:S02]  /*1edd0*/  UIADD3 UR9, UPT, UPT, UR9, 0x4, URZ ;  /* 0x0000000409097890 */ /* 0x000fe4000fffe0ff */
[----:B------:R-:W-:Y:S02]  /*1ede0*/  UISETP.NE.AND UP1, UPT, UR4, 0x3, UPT ;  /* 0x000000030400788c */ /* 0x000fe4000bf25270 */
[----:B------:R-:W-:Y:S01]  /*1edf0*/  UIADD3 UR14, UPT, UPT, UR14, 0x4, URZ ;  /* 0x000000040e0e7890 */ /* 0x000fe2000fffe0ff */
[----:B------:R3:W-:Y:S01]  /*1ee00*/  UTMALDG.4D [UR16], [UR6], desc[UR12] ;  /* 0x00000c10060075b4 */ /* 0x0007e20008019000 */
[----:B------:R-:W-:Y:S02]  /*1ee10*/  USEL UR5, URZ, 0x1, UP1 ;  /* 0x00000001ff057887 */ /* 0x000fe40008800000 */
[----:B------:R-:W-:Y:S02]  /*1ee20*/  USEL UR4, UR4, URZ, UP1 ;  /* 0x000000ff04047287 */ /* 0x000fe40008800000 */
[----:B------:R-:W-:-:S02]  /*1ee30*/  UISETP.NE.AND UP1, UPT, UR9, URZ, UPT ;  /* 0x000000ff0900728c */ /* 0x000fc4000bf25270 */
[----:B------:R-:W-:Y:S01]  /*1ee40*/  LOP3.LUT R4, R3, UR5, RZ, 0x3c, !PT ;  /* 0x0000000503047c12 */ /* 0x000fe2000f8e3cff */
[----:B------:R-:W-:-:S06]  /*1ee50*/  UIADD3 UR35, UPT, UPT, UR35, 0x200, URZ ;  /* 0x0000020023237890 */ /* 0x000fcc000fffe0ff */
[----:B---3--:R-:W-:Y:S06]  /*1ee60*/  BRA.U UP1, `(.L_x_370) ;  /* 0xffffffed012c7547 */ /* 0x008fec000b83ffff */
[----:B------:R-:W-:Y:S02]  /*1ee70*/  UIADD3 UR5, UPT, UPT, UR14, 0x1, URZ ;  /* 0x000000010e057890 */ /* 0x000fe4000fffe0ff */
.L_x_329:
[----:B------:R-:W-:-:S13]  /*1ee80*/  ISETP.NE.AND P2, PT, RZ, UR15, PT ;  /* 0x0000000fff007c0c */ /* 0x000fda000bf45270 */
[----:B------:R-:W-:Y:S05]  /*1ee90*/  @!P2 EXIT ;  /* 0x000000000000a94d */ /* 0x000fea0003800000 */
[----:B------:R-:W-:Y:S02]  /*1eea0*/  UIADD3 UR9, UPT, UPT, -UR15, URZ, URZ ;  /* 0x000000ff0f097290 */ /* 0x000fe4000fffe1ff */
[----:B------:R-:W-:-:S12]  /*1eeb0*/  USHF.L.U32 UR27, UR5, 0x7, URZ ;  /* 0x00000007051b7899 */ /* 0x000fd800080006ff */
.L_x_381:
[----:B------:R-:W-:Y:S05]  /*1eec0*/  BRA.U !UP0, `(.L_x_371) ;  /* 0x0000000108047547 */ /* 0x000fea000b800000 */
[----:B------:R-:W-:Y:S05]  /*1eed0*/  BPT.TRAP 0x1 ;  /* 0x000000040000795c */ /* 0x000fea0000300000 */
.L_x_371:
[----:B------:R-:W-:Y:S01]  /*1eee0*/  ULEA UR25, UR4, UR8, 0x3 ;  /* 0x0000000804197291 */ /* 0x000fe2000f8e18ff */
[----:B-1----:R-:W-:Y:S02]  /*1eef0*/  SHF.L.U32 R3, R4, 0x1f, RZ ;  /* 0x0000001f04037819 */ /* 0x002fe400000006ff */
[----:B--2---:R-:W-:-:S06]  /*1ef00*/  @!P0 MOV R2, 0x8000 ;  /* 0x0000800000028802 */ /* 0x004fcc0000000f00 */
[----:B------:R-:W1:Y:S02]  /*1ef10*/  SYNCS.PHASECHK.TRANS64.TRYWAIT P2, [UR25+0x28038], R3 ;  /* 0x02803803ff0075a7 */ /* 0x000e640008041119 */
[----:B-1----:R-:W-:Y:S05]  /*1ef20*/  @!P2 BRA `(.L_x_372) ;  /* 0x000000380030a947 */ /* 0x002fea0003800000 */
.L_x_486:
[----:B------:R2:W-:Y:S01]  /*1ef30*/  @!P0 SYNCS.ARRIVE.TRANS64 RZ, [UR25+0x28020], R2 ;  /* 0x02802002ffff89a7 */ /* 0x0005e20008000019 */
[----:B------:R-:W-:Y:S05]  /*1ef40*/  BRA.U !UP2, `(.L_x_373) ;  /* 0x000000010a047547 */ /* 0x000fea000b800000 */
[----:B------:R-:W-:Y:S05]  /*1ef50*/  BPT.TRAP 0x1 ;  /* 0x000000040000795c */ /* 0x000fea0000300000 */
.L_x_373:
[----:B------:R-:W-:Y:S04]  /*1ef60*/  BSSY.RECONVERGENT B0, `(.L_x_374) ;  /* 0x0000003000007945 */ /* 0x000fe80003800200 */
[----:B------:R-:W-:Y:S05]  /*1ef70*/  @P1 BRA `(.L_x_375) ;  /* 0x0000000000041947 */ /* 0x000fea0003800000 */
[----:B------:R-:W-:Y:S05]  /*1ef80*/  BPT.TRAP 0x1 ;  /* 0x000000040000795c */ /* 0x000fea0000300000 */
.L_x_375:
[----:B------:R-:W-:Y:S05]  /*1ef90*/  BSYNC.RECONVERGENT B0 ;  /* 0x0000000000007941 */ /* 0x000fea0003800200 */
.L_x_374:
        /* <DEDUP_REMOVED lines=25> */
.L_x_376:
[----:B------:R-:W-:Y:S01]  /*1f130*/  ULEA UR25, UR4, UR8, 0x3 ;  /* 0x0000000804197291 */ /* 0x000fe2000f8e18ff */
[----:B------:R-:W-:Y:S02]  /*1f140*/  SHF.L.U32 R5, R3, 0x1f, RZ ;  /* 0x0000001f03057819 */ /* 0x000fe400000006ff */
[----:B--2---:R-:W-:-:S06]  /*1f150*/  @!P0 MOV R2, 0x8000 ;  /* 0x0000800000028802 */ /* 0x004fcc0000000f00 */
[----:B------:R-:W1:Y:S02]  /*1f160*/  SYNCS.PHASECHK.TRANS64.TRYWAIT P2, [UR25+0x28038], R5 ;  /* 0x02803805ff0075a7 */ /* 0x000e640008041119 */
[----:B-1----:R-:W-:Y:S05]  /*1f170*/  @!P2 BRA `(.L_x_377) ;  /* 0x0000003400b4a947 */ /* 0x002fea0003800000 */
.L_x_488:
[----:B------:R2:W-:Y:S01]  /*1f180*/  @!P0 SYNCS.ARRIVE.TRANS64 RZ, [UR25+0x28020], R2 ;  /* 0x02802002ffff89a7 */ /* 0x0005e20008000019 */
[----:B------:R-:W-:Y:S05]  /*1f190*/  BRA.U !UP2, `(.L_x_378) ;  /* 0x000000010a047547 */ /* 0x000fea000b800000 */
[----:B------:R-:W-:Y:S05]  /*1f1a0*/  BPT.TRAP 0x1 ;  /* 0x000000040000795c */ /* 0x000fea0000300000 */
.L_x_378:
[----:B------:R-:W-:Y:S04]  /*1f1b0*/  BSSY.RECONVERGENT B0, `(.L_x_379) ;  /* 0x0000003000007945 */ /* 0x000fe80003800200 */
[----:B------:R-:W-:Y:S05]  /*1f1c0*/  @P1 BRA `(.L_x_380) ;  /* 0x0000000000041947 */ /* 0x000fea0003800000 */
[----:B------:R-:W-:Y:S05]  /*1f1d0*/  BPT.TRAP 0x1 ;  /* 0x000000040000795c */ /* 0x000fea0000300000 */
.L_x_380:
[----:B------:R-:W-:Y:S05]  /*1f1e0*/  BSYNC.RECONVERGENT B0 ;  /* 0x0000000000007941 */ /* 0x000fea0003800200 */
.L_x_379:
        /* <DEDUP_REMOVED lines=19> */
[----:B------:R-:W-:Y:S01]  /*1f320*/  UISETP.NE.AND UP1, UPT, UR4, 0x3, UPT ;  /* 0x000000030400788c */ /* 0x000fe2000bf25270 */
[----:B------:R4:W-:Y:S03]  /*1f330*/  UTMALDG.4D [UR16], [UR6], desc[UR12] ;  /* 0x00000c10060075b4 */ /* 0x0009e60008019000 */
[----:B------:R-:W-:Y:S02]  /*1f340*/  USEL UR5, URZ, 0x1, UP1 ;  /* 0x00000001ff057887 */ /* 0x000fe40008800000 */
[----:B------:R-:W-:Y:S02]  /*1f350*/  USEL UR4, UR4, URZ, UP1 ;  /* 0x000000ff04047287 */ /* 0x000fe40008800000 */
[----:B------:R-:W-:-:S02]  /*1f360*/  UISETP.NE.AND UP1, UPT, UR9, URZ, UPT ;  /* 0x000000ff0900728c */ /* 0x000fc4000bf25270 */
[----:B------:R-:W-:Y:S01]  /*1f370*/  LOP3.LUT R4, R3, UR5, RZ, 0x3c, !PT ;  /* 0x0000000503047c12 */ /* 0x000fe2000f8e3cff */
[----:B---3--:R-:W-:-:S06]  /*1f380*/  UIADD3 UR27, UPT, UPT, UR27, 0x80, URZ ;  /* 0x000000801b1b7890 */ /* 0x008fcc000fffe0ff */
[----:B----4-:R-:W-:Y:S05]  /*1f390*/  BRA.U UP1, `(.L_x_381) ;  /* 0xfffffff901c87547 */ /* 0x010fea000b83ffff */
[----:B------:R-:W-:Y:S05]  /*1f3a0*/  EXIT ;  /* 0x000000000000794d */ /* 0x000fea0003800000 */
.L_x_507:
[----:B------:R-:W-:-:S08]  /*1f3b0*/  NOP ;  /* 0x0000000000007918 */ /* 0x000fd00000000000 */
[----:B------:R-:W1:-:S00]  /*1f3c0*/  USETMAXREG.DEALLOC.CTAPOOL 0x20 ;  /* 0x00000020000079c8 */ /* 0x000e4000080e0500 */
[----:B------:R-:W2:Y:S08]  /*1f3d0*/  S2UR UR26, SR_CTAID.X ;  /* 0x00000000001a79c3 */ /* 0x000eb00000002500 */
[----:B-1----:R-:W1:Y:S01]  /*1f3e0*/  LDC R0, c[0x0][0x380] ;  /* 0x0000e000ff007b82 */ /* 0x002e620000000800 */
[----:B--2---:R-:W-:-:S06]  /*1f3f0*/  USHF.L.U32 UR26, UR26, 0x8, URZ ;  /* 0x000000081a1a7899 */ /* 0x004fcc00080006ff */
[----:B-1----:R-:W-:-:S13]  /*1f400*/  ISETP.LE.U32.AND P0, PT, R0, UR26, PT ;  /* 0x0000001a00007c0c */ /* 0x002fda000bf03070 */
[----:B------:R-:W-:Y:S05]  /*1f410*/  @P0 EXIT ;  /* 0x000000000000094d */ /* 0x000fea0003800000 */
[----:B------:R-:W1:Y:S01]  /*1f420*/  LDCU UR7, c[0x0][0x38c] ;  /* 0x00007180ff0777ac */ /* 0x000e620008000800 */
[----:B------:R-:W2:Y:S01]  /*1f430*/  S2UR UR8, SR_CTAID.Y ;  /* 0x00000000000879c3 */ /* 0x000ea20000002600 */
[----:B------:R-:W-:Y:S01]  /*1f440*/  ELECT P1, URZ, PT ;  /* 0x0000000000ff782f */ /* 0x000fe20003820000 */
[----:B-1----:R-:W1:Y:S01]  /*1f450*/  I2F.U32.RP R2, UR7 ;  /* 0x0000000700027d06 */ /* 0x002e620008209000 */
[----:B------:R-:W-:-:S07]  /*1f460*/  UISETP.NE.U32.AND UP0, UPT, UR7, URZ, UPT ;  /* 0x000000ff0700728c */ /* 0x000fce000bf05070 */
[----:B-1----:R-:W1:Y:S02]  /*1f470*/  MUFU.RCP R0, R2 ;  /* 0x0000000200007308 */ /* 0x002e640000001000 */
[----:B-1----:R-:W-:-:S06]  /*1f480*/  VIADD R0, R0, 0xffffffe ;  /* 0x0ffffffe00007836 */ /* 0x002fcc0000000000 */
        /* <DEDUP_REMOVED lines=9> */
[----:B------:R-:W-:Y:S02]  /*1f520*/  UIADD3 UR4, UPT, UPT, -UR28, URZ, URZ ;  /* 0x000000ff1c047290 */ /* 0x000fe4000fffe1ff */
[----:B------:R-:W1:Y:S02]  /*1f530*/  S2UR UR29, SR_CTAID.Z ;  /* 0x00000000001d79c3 */ /* 0x000e640000002700 */
        /* <DEDUP_REMOVED lines=9> */
[----:B-1----:R-:W-:Y:S11]  /*1f5d0*/  BRA.U UP6, `(.L_x_382) ;  /* 0x0000000106047547 */ /* 0x002ff6000b800000 */
[----:B------:R-:W-:Y:S05]  /*1f5e0*/  BPT.TRAP 0x1 ;  /* 0x000000040000795c */ /* 0x000fea0000300000 */
.L_x_382:
[----:B------:R-:W1:Y:S01]  /*1f5f0*/  S2UR UR6, SR_CgaCtaId ;  /* 0x00000000000679c3 */ /* 0x000e620000008800 */
[----:B------:R-:W-:Y:S01]  /*1f600*/  UMOV UR24, 0x400 ;  /* 0x0000040000187882 */ /* 0x000fe20000000000 */
[----:B------:R-:W-:Y:S01]  /*1f610*/  SHF.L.U32 R0, RZ, 0x1f, RZ ;  /* 0x0000001fff007819 */ /* 0x000fe200000006ff */
[----:B-1----:R-:W-:-:S09]  /*1f620*/  ULEA UR24, UR6, UR24, 0x18 ;  /* 0x0000001806187291 */ /* 0x002fd2000f8ec0ff */
[----:B------:R-:W1:Y:S02]  /*1f630*/  SYNCS.PHASECHK.TRANS64.TRYWAIT P0, [UR24+0x280b0], R0 ;  /* 0x0280b000ff0075a7 */ /* 0x000e640008001118 */
[----:B-1----:R-:W-:Y:S05]  /*1f640*/  @!P0 BRA `(.L_x_383) ;  /* 0x0000003000988947 */ /* 0x002fea0003800000 */
.L_x_490:
[----:B------:R-:W-:Y:S04]  /*1f650*/  BSSY.RECONVERGENT B0, `(.L_x_384) ;  /* 0x00000c3000007945 */ /* 0x000fe80003800200 */
[----:B------:R-:W-:Y:S05]  /*1f660*/  @!P1 BRA `(.L_x_385) ;  /* 0x0000000c00049947 */ /* 0x000fea0003800000 */
[----:B------:R-:W2:Y:S01]  /*1f670*/  LDCU.64 UR4, c[0x0][0x348] ;  /* 0x00006900ff0477ac */ /* 0x000ea20008000a00 */
[----:B------:R-:W-:Y:S02]  /*1f680*/  UIADD3 UR66, UPT, UPT, UR26, 0x70, URZ ;  /* 0x000000701a427890 */ /* 0x000fe4000fffe0ff */
[----:B------:R-:W-:Y:S02]  /*1f690*/  UIADD3 UR64, UPT, UPT, UR24, 0x7000, URZ ;  /* 0x0000700018407890 */ /* 0x000fe4000fffe0ff */
[----:B------:R-:W-:Y:S02]  /*1f6a0*/  UIADD3 UR34, UPT, UPT, UR26, 0x8, URZ ;  /* 0x000000081a227890 */ /* 0x000fe4000fffe0ff */
[----:B------:R-:W-:Y:S01]  /*1f6b0*/  UIADD3 UR32, UPT, UPT, UR24, 0x800, URZ ;  /* 0x0000080018207890 */ /* 0x000fe2000fffe0ff */
[----:B------:R-:W-:Y:S01]  /*1f6c0*/  MOV.SPILL R19, UR66 ;  /* 0x0000004200137c02 */ /* 0x000fe20009000f00 */
[----:B------:R-:W-:Y:S01]  /*1f6d0*/  UIADD3 UR18, UPT, UPT, UR26, 0x10, URZ ;  /* 0x000000101a127890 */ /* 0x000fe2000fffe0ff */
[----:B------:R-:W-:Y:S01]  /*1f6e0*/  MOV.SPILL R18, UR64 ;  /* 0x0000004000127c02 */ /* 0x000fe20009000f00 */
[----:B------:R-:W-:Y:S01]  /*1f6f0*/  UIADD3 UR16, UPT, UPT, UR24, 0x1000, URZ ;  /* 0x0000100018107890 */ /* 0x000fe2000fffe0ff */
[----:B------:R-:W-:Y:S01]  /*1f700*/  MOV.SPILL R14, UR34 ;  /* 0x00000022000e7c02 */ /* 0x000fe20009000f00 */
[----:B------:R-:W-:-:S02]  /*1f710*/  UIADD3 UR50, UPT, UPT, UR26, 0x18, URZ ;  /* 0x000000181a327890 */ /* 0x000fc4000fffe0ff */
[----:B--2---:R-:W-:Y:S01]  /*1f720*/  UIADD3 UR4, UP0, UPT, UR4, 0x400, URZ ;  /* 0x0000040004047890 */ /* 0x004fe2000ff1e0ff */
[----:B------:R-:W-:Y:S01]  /*1f730*/  MOV.SPILL R9, UR18 ;  /* 0x0000001200097c02 */ /* 0x000fe20009000f00 */
[----:B------:R-:W-:Y:S02]  /*1f740*/  UIADD3 UR48, UPT, UPT, UR24, 0x1800, URZ ;  /* 0x0000180018307890 */ /* 0x000fe4000fffe0ff */
[----:B------:R-:W-:Y:S01]  /*1f750*/  UIADD3.X UR5, UPT, UPT, URZ, UR5, URZ, UP0, !UPT ;  /* 0x00000005ff057290 */ /* 0x000fe200087fe4ff */
[----:B------:R-:W-:Y:S01]  /*1f760*/  MOV.SPILL R2, UR50 ;  /* 0x0000003200027c02 */ /* 0x000fe20009000f00 */
[----:B------:R-:W-:Y:S02]  /*1f770*/  UIADD3 UR64, UPT, UPT, UR24, 0x2000, URZ ;  /* 0x0000200018407890 */ /* 0x000fe4000fffe0ff */
[----:B------:R-:W-:Y:S01]  /*1f780*/  UIADD3 UR66, UPT, UPT, UR26, 0x20, URZ ;  /* 0x000000201a427890 */ /* 0x000fe2000fffe0ff */
[----:B------:R-:W-:Y:S01]  /*1f790*/  UMOV UR25, URZ ;  /* 0x000000ff00197c82 */ /* 0x000fe20008000000 */
[----:B------:R-:W-:Y:S01]  /*1f7a0*/  UMOV UR35, UR27 ;  /* 0x0000001b00237c82 */ /* 0x000fe20008000000 */
[----:B------:R-:W-:Y:S01]  /*1f7b0*/  UMOV UR36, UR28 ;  /* 0x0000001c00247c82 */ /* 0x000fe20008000000 */
[----:B------:R-:W-:Y:S01]  /*1f7c0*/  UMOV UR37, UR29 ;  /* 0x0000001d00257c82 */ /* 0x000fe20008000000 */
[----:B------:R-:W-:Y:S01]  /*1f7d0*/  UMOV UR33, UR25 ;  /* 0x0000001900217c82 */ /* 0x000fe20008000000 */
[----:B------:R-:W-:Y:S01]  /*1f7e0*/  UMOV UR19, UR27 ;  /* 0x0000001b00137c82 */ /* 0x000fe20008000000 */
[----:B------:R-:W-:Y:S01]  /*1f7f0*/  UMOV UR20, UR28 ;  /* 0x0000001c00147c82 */ /* 0x000fe20008000000 */
[----:B------:R-:W-:Y:S01]  /*1f800*/  UMOV UR21, UR29 ;  /* 0x0000001d00157c82 */ /* 0x000fe20008000000 */
[----:B------:R-:W-:Y:S01]  /*1f810*/  UTMASTG.5D [UR24], [UR4] ;  /* 0x00000018040073b5 */ /* 0x000fe20008020000 */
[----:B------:R-:W-:Y:S01]  /*1f820*/  UMOV UR17, UR25 ;  /* 0x0000001900117c82 */ /* 0x000fe20008000000 */
[----:B------:R-:W-:Y:S01]  /*1f830*/  UMOV UR51, UR27 ;  /* 0x0000001b00337c82 */ /* 0x000fe20008000000 */
[----:B------:R-:W-:Y:S01]  /*1f840*/  UMOV UR52, UR28 ;  /* 0x0000001c00347c82 */ /* 0x000fe20008000000 */
[----:B------:R-:W-:Y:S01]  /*1f850*/  UMOV UR53, UR29 ;  /* 0x0000001d00357c82 */ /* 0x000fe20008000000 */
[----:B------:R-:W-:Y:S01]  /*1f860*/  UMOV UR49, UR25 ;  /* 0x0000001900317c82 */ /* 0x000fe20008000000 */
[----:B------:R-:W-:Y:S01]  /*1f870*/  UMOV UR67, UR27 ;  /* 0x0000001b00437c82 */ /* 0x000fe20008000000 */
[----:B------:R-:W-:Y:S01]  /*1f880*/  UMOV UR68, UR28 ;  /* 0x0000001c00447c82 */ /* 0x000fe20008000000 */
[----:B------:R2:W-:Y:S01]  /*1f890*/  UTMASTG.5D [UR32], [UR4] ;  /* 0x00000020040073b5 */ /* 0x0005e20008020000 */
[----:B------:R-:W-:Y:S01]  /*1f8a0*/  UMOV UR69, UR29 ;  /* 0x0000001d00457c82 */ /* 0x000fe20008000000 */
[----:B------:R-:W-:Y:S01]  /*1f8b0*/  UMOV UR65, UR25 ;  /* 0x0000001900417c82 */ /* 0x000fe20008000000 */
[----:B------:R-:W-:Y:S01]  /*1f8c0*/  UMOV UR30, UR66 ;  /* 0x00000042001e7c82 */ /* 0x000fe20008000000 */
[----:B------:R-:W-:Y:S01]  /*1f8d0*/  UIADD3 UR40, UPT, UPT, UR24, 0x400, URZ ;  /* 0x0000040018287890 */ /* 0x000fe2000fffe0ff */
[----:B------:R-:W-:Y:S01]  /*1f8e0*/  MOV.SPILL R22, UR69 ;  /* 0x0000004500167c02 */ /* 0x000fe20009000f00 */
[----:B------:R-:W-:Y:S01]  /*1f8f0*/  UIADD3 UR10, UPT, UPT, UR26, 0x40, URZ ;  /* 0x000000401a0a7890 */ /* 0x000fe2000fffe0ff */
[----:B------:R-:W-:Y:S01]  /*1f900*/  MOV.SPILL R21, UR68 ;  /* 0x0000004400157c02 */ /* 0x000fe20009000f00 */
[----:B------:R3:W-:Y:S01]  /*1f910*/  UTMASTG.5D [UR16], [UR4] ;  /* 0x00000010040073b5 */ /* 0x0007e20008020000 */
[----:B------:R-:W-:Y:S01]  /*1f920*/  UIADD3 UR8, UPT, UPT, UR24, 0x4000, URZ ;  /* 0x0000400018087890 */ /* 0x000fe2000fffe0ff */
[----:B-1----:R-:W-:Y:S01]  /*1f930*/  MOV.SPILL R3, UR40 ;  /* 0x0000002800037c02 */ /* 0x002fe20009000f00 */
[----:B------:R-:W-:Y:S01]  /*1f940*/  UMOV UR42, UR26 ;  /* 0x0000001a002a7c82 */ /* 0x000fe20008000000 */
[----:B------:R-:W-:Y:S01]  /*1f950*/  UIADD3 UR40, UPT, UPT, UR24, 0x5800, URZ ;  /* 0x0000580018287890 */ /* 0x000fe2000fffe0ff */
[----:B------:R-:W-:Y:S01]  /*1f960*/  MOV.SPILL R5, UR42 ;  /* 0x0000002a00057c02 */ /* 0x000fe20009000f00 */
[----:B------:R-:W-:Y:S01]  /*1f970*/  UIADD3 UR42, UPT, UPT, UR26, 0x58, URZ ;  /* 0x000000581a2a7890 */ /* 0x000fe2000fffe0ff */
[----:B------:R-:W-:Y:S01]  /*1f980*/  MOV.SPILL R20, UR67 ;  /* 0x0000004300147c02 */ /* 0x000fe20009000f00 */
[----:B------:R1:W-:Y:S01]  /*1f990*/  UTMASTG.5D [UR48], [UR4] ;  /* 0x00000030040073b5 */ /* 0x0003e20008020000 */
[----:B------:R-:W-:Y:S01]  /*1f9a0*/  UMOV UR11, UR27 ;  /* 0x0000001b000b7c82 */ /* 0x000fe20008000000 */
[----:B------:R-:W-:Y:S01]  /*1f9b0*/  UMOV UR12, UR28 ;  /* 0x0000001c000c7c82 */ /* 0x000fe20008000000 */
[----:B------:R-:W-:Y:S01]  /*1f9c0*/  UMOV UR13, UR29 ;  /* 0x0000001d000d7c82 */ /* 0x000fe20008000000 */
[----:B------:R-:W-:Y:S01]  /*1f9d0*/  UMOV UR41, 0x40 ;  /* 0x0000004000297882 */ /* 0x000fe20000000000 */
[----:B------:R-:W-:Y:S01]  /*1f9e0*/  UMOV UR43, UR27 ;  /* 0x0000001b002b7c82 */ /* 0x000fe20008000000 */
[----:B------:R-:W-:Y:S01]  /*1f9f0*/  UMOV UR44, UR28 ;  /* 0x0000001c002c7c82 */ /* 0x000fe20008000000 */
[----:B------:R-:W-:Y:S01]  /*1fa00*/  UMOV UR45, UR29 ;  /* 0x0000001d002d7c82 */ /* 0x000fe20008000000 */
[----:B------:R4:W-:Y:S01]  /*1fa10*/  UTMASTG.5D [UR64], [UR4] ;  /* 0x00000040040073b5 */ /* 0x0009e20008020000 */
[----:B------:R-:W-:Y:S01]  /*1fa20*/  UMOV UR9, UR25 ;  /* 0x0000001900097c82 */ /* 0x000fe20008000000 */
[----:B------:R-:W-:Y:S01]  /*1fa30*/  MOV.SPILL R8, UR45 ;  /* 0x0000002d00087c02 */ /* 0x000fe20009000f00 */
[----:B------:R-:W-:Y:S01]  /*1fa40*/  UMOV UR14, UR42 ;  /* 0x0000002a000e7c82 */ /* 0x000fe20008000000 */
[----:B------:R-:W-:Y:S01]  /*1fa50*/  MOV.SPILL R7, UR44 ;  /* 0x0000002c00077c02 */ /* 0x000fe20009000f00 */
[----:B------:R-:W-:Y:S01]  /*1fa60*/  UIADD3 UR74, UPT, UPT, UR26, 0x68, URZ ;  /* 0x000000681a4a7890 */ /* 0x000fe2000fffe0ff */
[----:B------:R-:W-:Y:S01]  /*1fa70*/  MOV.SPILL R6, UR43 ;  /* 0x0000002b00067c02 */ /* 0x000fe20009000f00 */
[----:B------:R-:W-:Y:S01]  /*1fa80*/  UIADD3 UR72, UPT, UPT, UR24, 0x6800, URZ ;  /* 0x0000680018487890 */ /* 0x000fe2000fffe0ff */
[----:B------:R-:W-:Y:S01]  /*1fa90*/  MOV.SPILL R4, UR41 ;  /* 0x0000002900047c02 */ /* 0x000fe20009000f00 */
[----:B------:R-:W-:Y:S01]  /*1faa0*/  UMOV UR41, UR25 ;  /* 0x0000001900297c82 */ /* 0x000fe20008000000 */
[----:B------:R-:W-:Y:S01]  /*1fab0*/  MOV.SPILL R17, UR37 ;  /* 0x0000002500117c02 */ /* 0x000fe20009000f00 */
[----:B------:R-:W-:Y:S01]  /*1fac0*/  UIADD3 UR58, UPT, UPT, UR26, 0x78, URZ ;  /* 0x000000781a3a7890 */ /* 0x000fe2000fffe0ff */
[----:B------:R-:W-:Y:S01]  /*1fad0*/  MOV.SPILL R16, UR36 ;  /* 0x0000002400107c02 */ /* 0x000fe20009000f00 */
[----:B--2---:R-:W-:Y:S01]  /*1fae0*/  UIADD3 UR32, UPT, UPT, UR24, 0xc00, URZ ;  /* 0x00000c0018207890 */ /* 0x004fe2000fffe0ff */
[----:B------:R-:W-:Y:S01]  /*1faf0*/  MOV.SPILL R15, UR35 ;  /* 0x00000023000f7c02 */ /* 0x000fe20009000f00 */
[----:B------:R-:W-:Y:S01]  /*1fb00*/  UIADD3 UR34, UPT, UPT, UR26, 0x48, URZ ;  /* 0x000000481a227890 */ /* 0x000fe2000fffe0ff */
[----:B------:R-:W-:Y:S01]  /*1fb10*/  UMOV UR33, 0x40 ;  /* 0x0000004000217882 */ /* 0x000fe20000000000 */
[----:B------:R-:W-:-:S02]  /*1fb20*/  UIADD3 UR56, UPT, UPT, UR24, 0x7800, URZ ;  /* 0x0000780018387890 */ /* 0x000fc4000fffe0ff */
[----:B------:R-:W-:Y:S01]  /*1fb30*/  MOV.SPILL R12, UR32 ;  /* 0x00000020000c7c02 */ /* 0x000fe20009000f00 */
[----:B------:R-:W-:Y:S01]  /*1fb40*/  UIADD3 UR32, UPT, UPT, UR24, 0x4800, URZ ;  /* 0x0000480018207890 */ /* 0x000fe2000fffe0ff */
[----:B------:R-:W-:Y:S01]  /*1fb50*/  MOV.SPILL R13, UR33 ;  /* 0x00000021000d7c02 */ /* 0x000fe20009000f00 */
[----:B---3--:R-:W-:Y:S02]  /*1fb60*/  UIADD3 UR16, UPT, UPT, UR24, 0x5000, URZ ;  /* 0x0000500018107890 */ /* 0x008fe4000fffe0ff */
[----:B------:R-:W-:Y:S01]  /*1fb70*/  UIADD3 UR18, UPT, UPT, UR26, 0x50, URZ ;  /* 0x000000501a127890 */ /* 0x000fe2000fffe0ff */
[----:B------:R-:W-:Y:S01]  /*1fb80*/  UMOV UR33, UR25 ;  /* 0x0000001900217c82 */ /* 0x000fe20008000000 */
[----:B------:R-:W-:Y:S01]  /*1fb90*/  UMOV UR75, UR27 ;  /* 0x0000001b004b7c82 */ /* 0x000fe20008000000 */
[----:B------:R-:W-:Y:S01]  /*1fba0*/  UMOV UR76, UR28 ;  /* 0x0000001c004c7c82 */ /* 0x000fe20008000000 */
[----:B-1----:R-:W-:Y:S02]  /*1fbb0*/  UIADD3 UR48, UPT, UPT, UR24, 0x6000, URZ ;  /* 0x0000600018307890 */ /* 0x002fe4000fffe0ff */
[----:B------:R-:W-:Y:S01]  /*1fbc0*/  UIADD3 UR50, UPT, UPT, UR26, 0x60, URZ ;  /* 0x000000601a327890 */ /* 0x000fe2000fffe0ff */
[----:B------:R-:W-:Y:S01]  /*1fbd0*/  UMOV UR77, UR29 ;  /* 0x0000001d004d7c82 */ /* 0x000fe20008000000 */
[----:B------:R-:W-:Y:S01]  /*1fbe0*/  UMOV UR73, UR25 ;  /* 0x0000001900497c82 */ /* 0x000fe20008000000 */
[----:B------:R-:W-:Y:S01]  /*1fbf0*/  UMOV UR59, UR27 ;  /* 0x0000001b003b7c82 */ /* 0x000fe20008000000 */
[----:B------:R-:W-:Y:S01]  /*1fc00*/  UMOV UR60, UR28 ;  /* 0x0000001c003c7c82 */ /* 0x000fe20008000000 */
[----:B----4-:R-:W-:-:S02]  /*1fc10*/  UIADD3 UR64, UPT, UPT, UR24, 0x2800, URZ ;  /* 0x0000280018407890 */ /* 0x010fc4000fffe0ff */
[----:B------:R-:W-:Y:S01]  /*1fc20*/  UIADD3 UR66, UPT, UPT, UR26, 0x28, URZ ;  /* 0x000000281a427890 */ /* 0x000fe2000fffe0ff */
[----:B------:R-:W-:Y:S01]  /*1fc30*/  UMOV UR7, UR50 ;  /* 0x0000003200077c82 */ /* 0x000fe20008000000 */
[----:B------:R-:W-:Y:S01]  /*1fc40*/  UMOV UR61, UR29 ;  /* 0x0000001d003d7c82 */ /* 0x000fe20008000000 */
[----:B------:R-:W-:-:S04]  /*1fc50*/  UMOV UR57, UR25 ;  /* 0x0000001900397c82 */ /* 0x000fc80008000000 */
[----:B------:R-:W-:Y:S02]  /*1fc60*/  UMOV UR23, UR66 ;  /* 0x0000004200177c82 */ /* 0x000fe40008000000 */
[----:B------:R1:W-:Y:S01]  /*1fc70*/  UTMASTG.5D [UR64], [UR4] ;  /* 0x00000040040073b5 */ /* 0x0003e20008020000 */
[----:B------:R-:W-:-:S04]  /*1fc80*/  MOV.SPILL R11, UR23 ;  /* 0x00000017000b7c02 */ /* 0x000fc80009000f00 */
[----:B------:R-:W-:Y:S01]  /*1fc90*/  R2UR.FILL UR23, R11 ;  /* 0x000000000b1772ca */ /* 0x000fe200004e0000 */
[----:B-1----:R-:W-:Y:S02]  /*1fca0*/  UIADD3 UR64, UPT, UPT, UR24, 0x3000, URZ ;  /* 0x0000300018407890 */ /* 0x002fe4000fffe0ff */
[----:B------:R-:W-:-:S07]  /*1fcb0*/  UIADD3 UR66, UPT, UPT, UR26, 0x30, URZ ;  /* 0x000000301a427890 */ /* 0x000fce000fffe0ff */
        /* <DEDUP_REMOVED lines=8> */
[----:B------:R2:W-:Y:S01]  /*1fd40*/  UTMASTG.5D [UR8], [UR4] ;  /* 0x00000008040073b5 */ /* 0x0005e20008020000 */
[----:B------:R3:W-:Y:S01]  /*1fd50*/  UTMASTG.5D [UR32], [UR4] ;  /* 0x00000020040073b5 */ /* 0x0007e20008020000 */
[----:B------:R4:W-:Y:S01]  /*1fd60*/  UTMASTG.5D [UR16], [UR4] ;  /* 0x00000010040073b5 */ /* 0x0009e20008020000 */
[----:B------:R5:W-:Y:S01]  /*1fd70*/  UTMASTG.5D [UR40], [UR4] ;  /* 0x00000028040073b5 */ /* 0x000be20008020000 */
[----:B-1----:R-:W-:Y:S02]  /*1fd80*/  R2UR.FILL UR69, R22 ;  /* 0x00000000164572ca */ /* 0x002fe400004e0000 */
[----:B------:R-:W-:Y:S01]  /*1fd90*/  R2UR.FILL UR68, R21 ;  /* 0x00000000154472ca */ /* 0x000fe200004e0000 */
[----:B------:R1:W-:Y:S01]  /*1fda0*/  UTMASTG.5D [UR48], [UR4] ;  /* 0x00000030040073b5 */ /* 0x0003e20008020000 */
[----:B------:R-:W-:-:S02]  /*1fdb0*/  R2UR.FILL UR67, R20 ;  /* 0x00000000144372ca */ /* 0x000fc400004e0000 */
[----:B------:R-:W-:Y:S02]  /*1fdc0*/  R2UR.FILL UR66, R19 ;  /* 0x00000000134272ca */ /* 0x000fe400004e0000 */
[----:B------:R-:W-:Y:S01]  /*1fdd0*/  R2UR.FILL UR64, R18 ;  /* 0x00000000124072ca */ /* 0x000fe200004e0000 */
[----:B--2---:R-:W-:Y:S01]  /*1fde0*/  UMOV UR8, UR34 ;  /* 0x0000002200087c82 */ /* 0x004fe20008000000 */
[----:B------:R-:W-:Y:S01]  /*1fdf0*/  UMOV UR13, UR18 ;  /* 0x00000012000d7c82 */ /* 0x000fe20008000000 */
[----:B------:R-:W-:Y:S01]  /*1fe00*/  UTMASTG.5D [UR72], [UR4] ;  /* 0x00000048040073b5 */ /* 0x000fe20008020000 */
[----:B------:R-:W-:Y:S01]  /*1fe10*/  UMOV UR9, 0x40 ;  /* 0x0000004000097882 */ /* 0x000fe20000000000 */
[----:B---3--:R-:W-:Y:S02]  /*1fe20*/  R2UR.FILL UR37, R17 ;  /* 0x00000000112572ca */ /* 0x008fe400004e0000 */
[----:B------:R-:W-:Y:S02]  /*1fe30*/  R2UR.FILL UR36, R16 ;  /* 0x00000000102472ca */ /* 0x000fe400004e0000 */
[----:B------:R-:W-:-:S04]  /*1fe40*/  R2UR.FILL UR35, R15 ;  /* 0x000000000f2372ca */ /* 0x000fc800004e0000 */
[----:B------:R-:W-:Y:S01]  /*1fe50*/  UTMASTG.5D [UR64], [UR4] ;  /* 0x00000040040073b5 */ /* 0x000fe20008020000 */
[----:B------:R-:W-:Y:S02]  /*1fe60*/  R2UR.FILL UR34, R14 ;  /* 0x000000000e2272ca */ /* 0x000fe400004e0000 */
[----:B------:R-:W-:Y:S01]  /*1fe70*/  R2UR.FILL UR33, R13 ;  /* 0x000000000d2172ca */ /* 0x000fe200004e0000 */
[----:B----4-:R-:W-:Y:S01]  /*1fe80*/  UIADD3 UR16, UPT, UPT, UR24, 0x1400, URZ ;  /* 0x0000140018107890 */ /* 0x010fe2000fffe0ff */
[----:B------:R-:W-:Y:S01]  /*1fe90*/  R2UR.FILL UR32, R12 ;  /* 0x000000000c2072ca */ /* 0x000fe200004e0000 */
[----:B------:R-:W-:Y:S01]  /*1fea0*/  UMOV UR17, 0x40 ;  /* 0x0000004000117882 */ /* 0x000fe20000000000 */
[----:B------:R-:W-:Y:S01]  /*1feb0*/  R2UR.FILL UR18, R9 ;  /* 0x00000000091272ca */ /* 0x000fe200004e0000 */
[----:B------:R-:W-:Y:S01]  /*1fec0*/  UTMASTG.5D [UR56], [UR4] ;  /* 0x00000038040073b5 */ /* 0x000fe20008020000 */
[----:B-----5:R-:W-:Y:S02]  /*1fed0*/  R2UR.FILL UR45, R8 ;  /* 0x00000000082d72ca */ /* 0x020fe400004e0000 */
[----:B------:R-:W-:-:S02]  /*1fee0*/  R2UR.FILL UR44, R7 ;  /* 0x00000000072c72ca */ /* 0x000fc400004e0000 */
[----:B------:R-:W-:Y:S02]  /*1fef0*/  R2UR.FILL UR43, R6 ;  /* 0x00000000062b72ca */ /* 0x000fe400004e0000 */
[----:B------:R-:W-:Y:S02]  /*1ff00*/  R2UR.FILL UR42, R5 ;  /* 0x00000000052a72ca */ /* 0x000fe400004e0000 */
[----:B------:R-:W-:Y:S01]  /*1ff10*/  R2UR.FILL UR41, R4 ;  /* 0x00000000042972ca */ /* 0x000fe200004e0000 */
[----:B-1----:R-:W-:Y:S01]  /*1ff20*/  UIADD3 UR48, UPT, UPT, UR24, 0x1c00, URZ ;  /* 0x00001c0018307890 */ /* 0x002fe2000fffe0ff */
[----:B------:R-:W-:Y:S01]  /*1ff30*/  R2UR.FILL UR40, R3 ;  /* 0x00000000032872ca */ /* 0x000fe200004e0000 */
[----:B------:R-:W-:Y:S01]  /*1ff40*/  UMOV UR49, 0x40 ;  /* 0x0000004000317882 */ /* 0x000fe20000000000 */
[----:B------:R-:W-:-:S11]  /*1ff50*/  R2UR.FILL UR50, R2 ;  /* 0x00000000023272ca */ /* 0x000fd600004e0000 */
[----:B------:R1:W-:Y:S01]  /*1ff60*/  UTMASTG.5D [UR40], [UR4] ;  /* 0x00000028040073b5 */ /* 0x0003e20008020000 */
[----:B------:R2:W-:Y:S01]  /*1ff70*/  UTMASTG.5D [UR32], [UR4] ;  /* 0x00000020040073b5 */ /* 0x0005e20008020000 */
[----:B------:R3:W-:Y:S01]  /*1ff80*/  UTMASTG.5D [UR16], [UR4] ;  /* 0x00000010040073b5 */ /* 0x0007e20008020000 */
[----:B------:R4:W-:Y:S01]  /*1ff90*/  UTMASTG.5D [UR48], [UR4] ;  /* 0x00000030040073b5 */ /* 0x0009e20008020000 */
[----:B-1----:R-:W-:Y:S01]  /*1ffa0*/  UIADD3 UR40, UPT, UPT, UR24, 0x2400, URZ ;  /* 0x0000240018287890 */ /* 0x002fe2000fffe0ff */
[----:B------:R-:W-:Y:S01]  /*1ffb0*/  UMOV UR41, 0x40 ;  /* 0x0000004000297882 */ /* 0x000fe20000000000 */
[----:B------:R-:W-:Y:S01]  /*1ffc0*/  UMOV UR43, UR27 ;  /* 0x0000001b002b7c82 */ /* 0x000fe20008000000 */
[----:B------:R-:W-:Y:S01]  /*1ffd0*/  UMOV UR44, UR28 ;  /* 0x0000001c002c7c82 */ /* 0x000fe20008000000 */
[----:B------:R-:W-:Y:S01]  /*1ffe0*/  UMOV UR45, UR29 ;  /* 0x0000001d002d7c82 */ /* 0x000fe20008000000 */
[----:B------:R-:W-:Y:S01]  /*1fff0*/  UMOV UR42, UR30 ;  /* 0x0000001e002a7c82 */ /* 0x000fe20008000000 */
[----:B--2---:R-:W-:-:S03]  /*20000*/  UIADD3 UR32, UPT, UPT, UR24, 0x2c00, URZ ;  /* 0x00002c0018207890 */ /* 0x004fc6000fffe0ff */
[----:B------:R1:W-:Y:S01]  /*20010*/  UTMASTG.5D [UR40], [UR4] ;  /* 0x00000028040073b5 */ /* 0x0003e20008020000 */
[----:B------:R-:W-:Y:S01]  /*20020*/  UMOV UR33, 0x40 ;  /* 0x0000004000217882 */ /* 0x000fe20000000000 */
[----:B------:R-:W-:Y:S01]  /*20030*/  UMOV UR35, UR27 ;  /* 0x0000001b00237c82 */ /* 0x000fe20008000000 */
[----:B------:R-:W-:Y:S01]  /*20040*/  UMOV UR36, UR28 ;  /* 0x0000001c00247c82 */ /* 0x000fe20008000000 */
[----:B------:R-:W-:Y:S01]  /*20050*/  UMOV UR37, UR29 ;  /* 0x0000001d00257c82 */ /* 0x000fe20008000000 */
[----:B------:R-:W-:Y:S01]  /*20060*/  UMOV UR34, UR23 ;  /* 0x0000001700227c82 */ /* 0x000fe20008000000 */
[----:B---3--:R-:W-:Y:S01]  /*20070*/  UIADD3 UR16, UPT, UPT, UR24, 0x3400, URZ ;  /* 0x0000340018107890 */ /* 0x008fe2000fffe0ff */
[----:B------:R2:W-:Y:S01]  /*20080*/  UTMASTG.5D [UR32], [UR4] ;  /* 0x00000020040073b5 */ /* 0x0005e20008020000 */
[----:B------:R-:W-:Y:S01]  /*20090*/  UMOV UR18, UR22 ;  /* 0x0000001600127c82 */ /* 0x000fe20008000000 */
[----:B----4-:R-:W-:-:S06]  /*200a0*/  UIADD3 UR48, UPT, UPT, UR24, 0x3c00, URZ ;  /* 0x00003c0018307890 */ /* 0x010fcc000fffe0ff */
[----:B------:R3:W-:Y:S01]  /*200b0*/  UTMASTG.5D [UR16], [UR4] ;  /* 0x00000010040073b5 */ /* 0x0007e20008020000 */
[----:B------:R-:W-:Y:S02]  /*200c0*/  UMOV UR50, UR15 ;  /* 0x0000000f00327c82 */ /* 0x000fe40008000000 */
[----:B------:R-:W-:Y:S01]  /*200d0*/  UTMASTG.5D [UR48], [UR4] ;  /* 0x00000030040073b5 */ /* 0x000fe20008020000 */
[----:B-1----:R-:W-:Y:S01]  /*200e0*/  UIADD3 UR40, UPT, UPT, UR24, 0x4400, URZ ;  /* 0x0000440018287890 */ /* 0x002fe2000fffe0ff */
[----:B------:R-:W-:Y:S01]  /*200f0*/  UMOV UR42, UR10 ;  /* 0x0000000a002a7c82 */ /* 0x000fe20008000000 */
[----:B------:R-:W-:Y:S01]  /*20100*/  UMOV UR10, UR14 ;  /* 0x0000000e000a7c82 */ /* 0x000fe20008000000 */
[----:B--2---:R-:W-:-:S06]  /*20110*/  UIADD3 UR32, UPT, UPT, UR24, 0x4c00, URZ ;  /* 0x00004c0018207890 */ /* 0x004fcc000fffe0ff */
[----:B------:R1:W-:Y:S01]  /*20120*/  UTMASTG.5D [UR40], [UR4] ;  /* 0x00000028040073b5 */ /* 0x0003e20008020000 */
[----:B------:R-:W-:Y:S01]  /*20130*/  UMOV UR34, UR8 ;  /* 0x0000000800227c82 */ /* 0x000fe20008000000 */
[----:B------:R-:W-:Y:S02]  /*20140*/  UIADD3 UR8, UPT, UPT, UR24, 0x5c00, URZ ;  /* 0x00005c0018087890 */ /* 0x000fe4000fffe0ff */
[----:B---3--:R-:W-:Y:S01]  /*20150*/  UIADD3 UR16, UPT, UPT, UR24, 0x5400, URZ ;  /* 0x0000540018107890 */ /* 0x008fe2000fffe0ff */
[----:B------:R2:W-:Y:S01]  /*20160*/  UTMASTG.5D [UR32], [UR4] ;  /* 0x00000020040073b5 */ /* 0x0005e20008020000 */
[----:B------:R-:W-:Y:S01]  /*20170*/  UMOV UR18, UR13 ;  /* 0x0000000d00127c82 */ /* 0x000fe20008000000 */
[----:B------:R-:W-:-:S06]  /*20180*/  UMOV UR13, UR29 ;  /* 0x0000001d000d7c82 */ /* 0x000fcc0008000000 */
[----:B------:R3:W-:Y:S01]  /*20190*/  UTMASTG.5D [UR16], [UR4] ;  /* 0x00000010040073b5 */ /* 0x0007e20008020000 */
[----:B------:R4:W-:Y:S01]  /*201a0*/  UTMASTG.5D [UR8], [UR4] ;  /* 0x00000008040073b5 */ /* 0x0009e20008020000 */
[----:B-1----:R-:W-:Y:S01]  /*201b0*/  UIADD3 UR40, UPT, UPT, UR24, 0x6400, URZ ;  /* 0x0000640018287890 */ /* 0x002fe2000fffe0ff */
[----:B------:R-:W-:Y:S01]  /*201c0*/  UMOV UR42, UR7 ;  /* 0x00000007002a7c82 */ /* 0x000fe20008000000 */
[----:B--2---:R-:W-:-:S07]  /*201d0*/  UIADD3 UR32, UPT, UPT, UR24, 0x6c00, URZ ;  /* 0x00006c0018207890 */ /* 0x004fce000fffe0ff */
[----:B------:R2:W-:Y:S01]  /*201e0*/  UTMASTG.5D [UR40], [UR4] ;  /* 0x00000028040073b5 */ /* 0x0005e20008020000 */
[----:B------:R-:W-:Y:S01]  /*201f0*/  UMOV UR34, UR74 ;  /* 0x0000004a00227c82 */ /* 0x000fe20008000000 */
[----:B---3--:R-:W-:Y:S01]  /*20200*/  UIADD3 UR16, UPT, UPT, UR24, 0x7400, URZ ;  /* 0x0000740018107890 */ /* 0x008fe2000fffe0ff */
[----:B------:R2:W-:Y:S01]  /*20210*/  UTMASTG.5D [UR32], [UR4] ;  /* 0x00000020040073b5 */ /* 0x0005e20008020000 */
[----:B------:R-:W-:Y:S01]  /*20220*/  UMOV UR18, UR66 ;  /* 0x0000004200127c82 */ /* 0x000fe20008000000 */
[----:B----4-:R-:W-:-:S06]  /*20230*/  UIADD3 UR8, UPT, UPT, UR24, 0x7c00, URZ ;  /* 0x00007c0018087890 */ /* 0x010fcc000fffe0ff */
[----:B------:R2:W-:Y:S01]  /*20240*/  UTMASTG.5D [UR16], [UR4] ;  /* 0x00000010040073b5 */ /* 0x0005e20008020000 */
[----:B------:R-:W-:Y:S02]  /*20250*/  UMOV UR10, UR58 ;  /* 0x0000003a000a7c82 */ /* 0x000fe40008000000 */
[----:B------:R2:W-:Y:S02]  /*20260*/  UTMASTG.5D [UR8], [UR4] ;  /* 0x00000008040073b5 */ /* 0x0005e40008020000 */
[----:B--2---:R-:W-:Y:S01]  /*20270*/  NOP ;  /* 0x0000000000007918 */ /* 0x004fe20000000000 */
.L_x_385:
[----:B------:R-:W-:Y:S05]  /*20280*/  BSYNC.RECONVERGENT B0 ;  /* 0x0000000000007941 */ /* 0x000fea0003800200 */
.L_x_384:
[----:B------:R0:W-:Y:S01]  /*20290*/  UTMACMDFLUSH ;  /* 0x00000000000079b7 */ /* 0x0001e20000000000 */
[----:B------:R-:W-:Y:S05]  /*202a0*/  BRA.U UP6, `(.L_x_386) ;  /* 0x0000000106047547 */ /* 0x000fea000b800000 */
[----:B------:R-:W-:Y:S05]  /*202b0*/  BPT.TRAP 0x1 ;  /* 0x000000040000795c */ /* 0x000fea0000300000 */
.L_x_386:
[----:B------:R-:W2:Y:S02]  /*202c0*/  SYNCS.PHASECHK.TRANS64.TRYWAIT P0, [UR24+0x280b8], R0 ;  /* 0x0280b800ff0075a7 */ /* 0x000ea40008001118 */
[----:B--2---:R-:W-:Y:S05]  /*202d0*/  @!P0 BRA `(.L_x_387) ;  /* 0x00000024008c8947 */ /* 0x004fea0003800000 */
.L_x_492:
[----:B------:R-:W-:Y:S04]  /*202e0*/  BSSY.RECONVERGENT B0, `(.L_x_388) ;  /* 0x00000ea000007945 */ /* 0x000fe80003800200 */
[----:B------:R-:W-:Y:S05]  /*202f0*/  @!P1 BRA `(.L_x_389) ;  /* 0x0000000c00a09947 */ /* 0x000fea0003800000 */
[----:B------:R-:W2:Y:S01]  /*20300*/  LDCU.64 UR4, c[0x0][0x348] ;  /* 0x00006900ff0477ac */ /* 0x000ea20008000a00 */
[----:B-1----:R-:W-:Y:S01]  /*20310*/  IMAD.U32 R3, RZ, RZ, UR27 ;  /* 0x0000001bff037e24 */ /* 0x002fe2000f8e00ff */
[----:B------:R-:W-:Y:S01]  /*20320*/  MOV.SPILL R23, UR29 ;  /* 0x0000001d00177c02 */ /* 0x000fe20009000f00 */
[----:B------:R-:W-:Y:S01]  /*20330*/  IMAD.U32 R2, RZ, RZ, UR28 ;  /* 0x0000001cff027e24 */ /* 0x000fe2000f8e00ff */
[----:B------:R-:W-:Y:S01]  /*20340*/  UIADD3 UR66, UPT, UPT, UR26, 0xf0, URZ ;  /* 0x000000f01a427890 */ /* 0x000fe2000fffe0ff */
[----:B------:R-:W-:Y:S01]  /*20350*/  IMAD.U32 R0, RZ, RZ, UR29 ;  /* 0x0000001dff007e24 */ /* 0x000fe2000f8e00ff */
[----:B------:R-:W-:Y:S01]  /*20360*/  UIADD3 UR64, UPT, UPT, UR24, 0xf000, URZ ;  /* 0x0000f00018407890 */ /* 0x000fe2000fffe0ff */
[----:B------:R-:W-:Y:S01]  /*20370*/  IMAD.U32 R6, RZ, RZ, UR27 ;  /* 0x0000001bff067e24 */ /* 0x000fe2000f8e00ff */
[----:B------:R-:W-:Y:S01]  /*20380*/  UIADD3 UR18, UPT, UPT, UR26, 0x80, URZ ;  /* 0x000000801a127890 */ /* 0x000fe2000fffe0ff */
[----:B------:R-:W-:Y:S01]  /*20390*/  IMAD.U32 R5, RZ, RZ, UR28 ;  /* 0x0000001cff057e24 */ /* 0x000fe2000f8e00ff */
[----:B------:R-:W-:Y:S01]  /*203a0*/  UIADD3 UR16, UPT, UPT, UR24, 0x8000, URZ ;  /* 0x0000800018107890 */ /* 0x000fe2000fffe0ff */
[----:B------:R-:W-:Y:S01]  /*203b0*/  MOV.SPILL R26, UR66 ;  /* 0x00000042001a7c02 */ /* 0x000fe20009000f00 */
[----:B------:R-:W-:Y:S01]  /*203c0*/  UIADD3 UR34, UPT, UPT, UR26, 0x88, URZ ;  /* 0x000000881a227890 */ /* 0x000fe2000fffe0ff */
[----:B------:R-:W-:Y:S01]  /*203d0*/  MOV.SPILL R25, UR64 ;  /* 0x0000004000197c02 */ /* 0x000fe20009000f00 */
[----:B------:R-:W-:Y:S01]  /*203e0*/  UIADD3 UR32, UPT, UPT, UR24, 0x8800, URZ ;  /* 0x0000880018207890 */ /* 0x000fe2000fffe0ff */
[----:B------:R-:W-:Y:S01]  /*203f0*/  IMAD.U32 R4, RZ, RZ, UR29 ;  /* 0x0000001dff047e24 */ /* 0x000fe2000f8e00ff */
[----:B------:R-:W-:Y:S01]  /*20400*/  UIADD3 UR58, UPT, UPT, UR26, 0x90, URZ ;  /* 0x000000901a3a7890 */ /* 0x000fe2000fffe0ff */
[----:B------:R-:W-:Y:S01]  /*20410*/  MOV.SPILL R22, UR28 ;  /* 0x0000001c00167c02 */ /* 0x000fe20009000f00 */
[----:B--2---:R-:W-:Y:S01]  /*20420*/  UIADD3 UR4, UP0, UPT, UR4, 0x400, URZ ;  /* 0x0000040004047890 */ /* 0x004fe2000ff1e0ff */
[----:B------:R-:W-:Y:S01]  /*20430*/  MOV.SPILL R14, UR34 ;  /* 0x00000022000e7c02 */ /* 0x000fe20009000f00 */
[----:B------:R-:W-:Y:S01]  /*20440*/  UIADD3 UR56, UPT, UPT, UR24, 0x9000, URZ ;  /* 0x0000900018387890 */ /* 0x000fe2000fffe0ff */
[----:B------:R-:W-:Y:S01]  /*20450*/  MOV.SPILL R21, UR27 ;  /* 0x0000001b00157c02 */ /* 0x000fe20009000f00 */
[----:B------:R-:W-:Y:S01]  /*20460*/  UIADD3.X UR5, UPT, UPT, URZ, UR5, URZ, UP0, !UPT ;  /* 0x00000005ff057290 */ /* 0x000fe200087fe4ff */
[----:B------:R-:W-:Y:S01]  /*20470*/  MOV.SPILL R20, UR26 ;  /* 0x0000001a00147c02 */ /* 0x000fe20009000f00 */
[----:B------:R-:W-:Y:S01]  /*20480*/  UIADD3 UR50, UPT, UPT, UR26, 0x98, URZ ;  /* 0x000000981a327890 */ /* 0x000fe2000fffe0ff */
[----:B------:R-:W-:Y:S01]  /*20490*/  MOV.SPILL R18, UR24 ;  /* 0x0000001800127c02 */ /* 0x000fe20009000f00 */
[----:B------:R-:W-:-:S02]  /*204a0*/  UIADD3 UR48, UPT, UPT, UR24, 0x9800, URZ ;  /* 0x0000980018307890 */ /* 0x000fc4000fffe0ff */
[----:B------:R-:W-:Y:S02]  /*204b0*/  UIADD3 UR42, UPT, UPT, UR26, 0xa0, URZ ;  /* 0x000000a01a2a7890 */ /* 0x000fe4000fffe0ff */
[----:B------:R-:W-:Y:S01]  /*204c0*/  UIADD3 UR40, UPT, UPT, UR24, 0xa000, URZ ;  /* 0x0000a00018287890 */ /* 0x000fe2000fffe0ff */
        /* <DEDUP_REMOVED lines=10> */
[----:B------:R-:W-:Y:S01]  /*20570*/  UIADD3 UR9, UPT, UPT, UR26, 0xc8, URZ ;  /* 0x000000c81a097890 */ /* 0x000fe2000fffe0ff */
[----:B------:R-:W-:Y:S01]  /*20580*/  UTMASTG.5D [UR16], [UR4] ;  /* 0x00000010040073b5 */ /* 0x000fe20008020000 */
[----:B------:R-:W-:Y:S01]  /*20590*/  UIADD3 UR7, UPT, UPT, UR24, 0xc800, URZ ;  /* 0x0000c80018077890 */ /* 0x000fe2000fffe0ff */
[----:B------:R-:W-:Y:S01]  /*205a0*/  MOV.SPILL R17, UR37 ;  /* 0x0000002500117c02 */ /* 0x000fe20009000f00 */
[----:B------:R-:W-:Y:S01]  /*205b0*/  UMOV UR33, UR17 ;  /* 0x0000001100217c82 */ /* 0x000fe20008000000 */
        /* <DEDUP_REMOVED lines=18> */
[----:B------:R-:W-:Y:S01]  /*206e0*/  IMAD.U32 R10, RZ, RZ, UR9 ;  /* 0x00000009ff0a7e24 */ /* 0x000fe2000f8e00ff */
[----:B------:R-:W-:Y:S01]  /*206f0*/  UMOV UR23, UR66 ;  /* 0x0000004200177c82 */ /* 0x000fe20008000000 */
[----:B------:R-:W-:Y:S01]  /*20700*/  IMAD.U32 R8, RZ, RZ, UR7 ;  /* 0x00000007ff087e24 */ /* 0x000fe2000f8e00ff */
[----:B------:R-:W-:Y:S01]  /*20710*/  UIADD3 UR9, UPT, UPT, UR26, 0xd0, URZ ;  /* 0x000000d01a097890 */ /* 0x000fe2000fffe0ff */
[----:B------:R-:W-:Y:S01]  /*20720*/  MOV.SPILL R29, UR69 ;  /* 0x00000045001d7c02 */ /* 0x000fe20009000f00 */
[----:B------:R3:W-:Y:S01]  /*20730*/  UTMASTG.5D [UR48], [UR4] ;  /* 0x00000030040073b5 */ /* 0x0007e20008020000 */
[----:B------:R-:W-:Y:S01]  /*20740*/  UIADD3 UR7, UPT, UPT, UR24, 0xd000, URZ ;  /* 0x0000d00018077890 */ /* 0x000fe2000fffe0ff */
[----:B------:R-:W-:Y:S01]  /*20750*/  MOV.SPILL R28, UR68 ;  /* 0x00000044001c7c02 */ /* 0x000fe20009000f00 */
[----:B------:R-:W-:Y:S01]  /*20760*/  UMOV UR30, UR58 ;  /* 0x0000003a001e7c82 */ /* 0x000fe20008000000 */
[----:B------:R-:W-:Y:S01]  /*20770*/  IMAD.U32 R9, RZ, RZ, UR9 ;  /* 0x00000009ff097e24 */ /* 0x000fe2000f8e00ff */
[----:B------:R-:W-:Y:S01]  /*20780*/  UIADD3 UR10, UPT, UPT, UR26, 0xc0, URZ ;  /* 0x000000c01a0a7890 */ /* 0x000fe2000fffe0ff */
[----:B------:R-:W-:Y:S01]  /*20790*/  MOV.SPILL R27, UR67 ;  /* 0x00000043001b7c02 */ /* 0x000fe20009000f00 */
[----:B------:R-:W-:Y:S01]  /*207a0*/  IMAD.U32 R7, RZ, RZ, UR7 ;  /* 0x00000007ff077e24 */ /* 0x000fe2000f8e00ff */
[----:B------:R4:W-:Y:S01]  /*207b0*/  UTMASTG.5D [UR40], [UR4] ;  /* 0x00000028040073b5 */ /* 0x0009e20008020000 */
[----:B------:R-:W-:Y:S01]  /*207c0*/  UIADD3 UR8, UPT, UPT, UR24, 0xc000, URZ ;  /* 0x0000c00018087890 */ /* 0x000fe2000fffe0ff */
[----:B------:R-:W-:Y:S01]  /*207d0*/  MOV.SPILL R24, UR30 ;  /* 0x0000001e00187c02 */ /* 0x000fe20009000f00 */
[----:B------:R-:W-:Y:S01]  /*207e0*/  UMOV UR11, UR27 ;  /* 0x0000001b000b7c82 */ /* 0x000fe20008000000 */
[----:B------:R-:W-:Y:S01]  /*207f0*/  UMOV UR12, UR28 ;  /* 0x0000001c000c7c82 */ /* 0x000fe20008000000 */
[----:B------:R-:W-:Y:S01]  /*20800*/  UMOV UR13, UR29 ;  /* 0x0000001d000d7c82 */ /* 0x000fe20008000000 */
[----:B------:R-:W-:Y:S01]  /*20810*/  UIADD3 UR74, UPT, UPT, UR26, 0xe8, URZ ;  /* 0x000000e81a4a7890 */ /* 0x000fe2000fffe0ff */
[----:B------:R-:W-:Y:S01]  /*20820*/  MOV.SPILL R16, UR36 ;  /* 0x0000002400107c02 */ /* 0x000fe20009000f00 */
[----:B------:R5:W-:Y:S01]  /*20830*/  UTMASTG.5D [UR64], [UR4] ;  /* 0x00000040040073b5 */ /* 0x000be20008020000 */
[----:B------:R-:W-:Y:S01]  /*20840*/  UIADD3 UR72, UPT, UPT, UR24, 0xe800, URZ ;  /* 0x0000e80018487890 */ /* 0x000fe2000fffe0ff */
[----:B------:R-:W-:Y:S01]  /*20850*/  MOV.SPILL R15, UR35 ;  /* 0x00000023000f7c02 */ /* 0x000fe20009000f00 */
[----:B------:R-:W-:Y:S01]  /*20860*/  UMOV UR75, UR27 ;  /* 0x0000001b004b7c82 */ /* 0x000fe20008000000 */
[----:B------:R-:W-:Y:S01]  /*20870*/  UMOV UR76, UR28 ;  /* 0x0000001c004c7c82 */ /* 0x000fe20008000000 */
[----:B-1----:R-:W-:Y:S01]  /*20880*/  UIADD3 UR32, UPT, UPT, UR24, 0x8c00, URZ ;  /* 0x00008c0018207890 */ /* 0x002fe2000fffe0ff */
[----:B------:R-:W-:Y:S01]  /*20890*/  R2UR UR27, R3 ;  /* 0x00000000031b72ca */ /* 0x000fe200000e0000 */
[----:B------:R-:W-:Y:S01]  /*208a0*/  UMOV UR77, UR29 ;  /* 0x0000001d004d7c82 */ /* 0x000fe20008000000 */
[----:B------:R-:W-:Y:S01]  /*208b0*/  UIADD3 UR34, UPT, UPT, UR26, 0xd8, URZ ;  /* 0x000000d81a227890 */ /* 0x000fe2000fffe0ff */
[----:B------:R-:W-:Y:S01]  /*208c0*/  R2UR UR28, R2 ;  /* 0x00000000021c72ca */ /* 0x000fe200000e0000 */
[----:B------:R-:W-:Y:S01]  /*208d0*/  UMOV UR25, UR42 ;  /* 0x0000002a00197c82 */ /* 0x000fe20008000000 */
[----:B------:R-:W-:Y:S01]  /*208e0*/  MOV.SPILL R12, UR32 ;  /* 0x00000020000c7c02 */ /* 0x000fe20009000f00 */
[----:B------:R-:W-:Y:S01]  /*208f0*/  UIADD3 UR32, UPT, UPT, UR24, 0xd800, URZ ;  /* 0x0000d80018207890 */ /* 0x000fe2000fffe0ff */
[----:B------:R-:W-:Y:S01]  /*20900*/  R2UR UR29, R0 ;  /* 0x00000000001d72ca */ /* 0x000fe200000e0000 */
[----:B--2---:R-:W-:Y:S01]  /*20910*/  UIADD3 UR58, UPT, UPT, UR26, 0xf8, URZ ;  /* 0x000000f81a3a7890 */ /* 0x004fe2000fffe0ff */
[----:B------:R-:W-:Y:S01]  /*20920*/  MOV.SPILL R19, UR25 ;  /* 0x0000001900137c02 */ /* 0x000fe20009000f00 */
[----:B------:R-:W-:Y:S01]  /*20930*/  UIADD3 UR56, UPT, UPT, UR24, 0xf800, URZ ;  /* 0x0000f80018387890 */ /* 0x000fe2000fffe0ff */
[----:B------:R-:W-:Y:S01]  /*20940*/  R2UR.FILL UR30, R24 ;  /* 0x00000000181e72ca */ /* 0x000fe200004e0000 */
[----:B------:R-:W-:Y:S01]  /*20950*/  UMOV UR25, UR17 ;  /* 0x0000001100197c82 */ /* 0x000fe20008000000 */
[----:B------:R-:W-:Y:S01]  /*20960*/  UMOV UR9, UR17 ;  /* 0x0000001100097c82 */ /* 0x000fe20008000000 */
[----:B------:R-:W-:Y:S01]  /*20970*/  MOV.SPILL R2, UR25 ;  /* 0x0000001900027c02 */ /* 0x000fe20009000f00 */
[----:B---3--:R-:W-:-:S02]  /*20980*/  UIADD3 UR48, UPT, UPT, UR24, 0xe000, URZ ;  /* 0x0000e00018307890 */ /* 0x008fc4000fffe0ff */
[----:B------:R-:W-:Y:S01]  /*20990*/  UIADD3 UR50, UPT, UPT, UR26, 0xe0, URZ ;  /* 0x000000e01a327890 */ /* 0x000fe2000fffe0ff */
[----:B------:R-:W-:Y:S01]  /*209a0*/  UMOV UR33, 0x40 ;  /* 0x0000004000217882 */ /* 0x000fe20000000000 */
[----:B------:R-:W-:Y:S01]  /*209b0*/  UMOV UR14, UR34 ;  /* 0x00000022000e7c82 */ /* 0x000fe20008000000 */
[----:B------:R-:W-:Y:S01]  /*209c0*/  MOV.SPILL R13, UR33 ;  /* 0x00000021000d7c02 */ /* 0x000fe20009000f00 */
[----:B------:R-:W-:Y:S01]  /*209d0*/  UMOV UR33, UR17 ;  /* 0x0000001100217c82 */ /* 0x000fe20008000000 */
[----:B----4-:R-:W-:Y:S01]  /*209e0*/  UIADD3 UR40, UPT, UPT, UR24, 0x8400, URZ ;  /* 0x0000840018287890 */ /* 0x010fe2000fffe0ff */
[----:B------:R-:W-:Y:S01]  /*209f0*/  UMOV UR73, UR17 ;  /* 0x0000001100497c82 */ /* 0x000fe20008000000 */
[----:B------:R-:W-:Y:S01]  /*20a00*/  UMOV UR7, UR50 ;  /* 0x0000003200077c82 */ /* 0x000fe20008000000 */
[----:B------:R-:W-:Y:S01]  /*20a10*/  UMOV UR41, 0x40 ;  /* 0x0000004000297882 */ /* 0x000fe20000000000 */
[----:B------:R-:W-:Y:S01]  /*20a20*/  UMOV UR42, UR18 ;  /* 0x00000012002a7c82 */ /* 0x000fe20008000000 */
[----:B------:R-:W-:Y:S01]  /*20a30*/  UMOV UR17, 0x40 ;  /* 0x0000004000117882 */ /* 0x000fe20000000000 */
[----:B------:R-:W-:Y:S01]  /*20a40*/  UMOV UR18, UR30 ;  /* 0x0000001e00127c82 */ /* 0x000fe20008000000 */
[----:B-----5:R-:W-:-:S02]  /*20a50*/  UIADD3 UR64, UPT, UPT, UR24, 0xb000, URZ ;  /* 0x0000b00018407890 */ /* 0x020fc4000fffe0ff */
[----:B------:R-:W-:-:S07]  /*20a60*/  UIADD3 UR66, UPT, UPT, UR26, 0xb0, URZ ;  /* 0x000000b01a427890 */ /* 0x000fce000fffe0ff */
[----:B------:R-:W-:Y:S02]  /*20a70*/  UMOV UR22, UR66 ;  /* 0x0000004200167c82 */ /* 0x000fe40008000000 */
[----:B------:R1:W-:Y:S02]  /*20a80*/  UTMASTG.5D [UR64], [UR4] ;  /* 0x00000040040073b5 */ /* 0x0003e40008020000 */
[----:B-1----:R-:W-:Y:S01]  /*20a90*/  UIADD3 UR64, UPT, UPT, UR24, 0xb800, URZ ;  /* 0x0000b80018407890 */ /* 0x002fe2000fffe0ff */
[----:B------:R-:W-:Y:S01]  /*20aa0*/  R2UR UR24, R7 ;  /* 0x00000000071872ca */ /* 0x000fe200000e0000 */
[----:B------:R-:W-:Y:S01]  /*20ab0*/  UIADD3 UR66, UPT, UPT, UR26, 0xb8, URZ ;  /* 0x000000b81a427890 */ /* 0x000fe2000fffe0ff */
[----:B------:R-:W-:Y:S02]  /*20ac0*/  R2UR UR26, R9 ;  /* 0x00000000091a72ca */ /* 0x000fe400000e0000 */
[----:B------:R-:W-:Y:S02]  /*20ad0*/  MOV.SPILL R9, UR28 ;  /* 0x0000001c00097c02 */ /* 0x000fe40009000f00 */
[----:B------:R-:W-:-:S02]  /*20ae0*/  MOV.SPILL R7, UR27 ;  /* 0x0000001b00077c02 */ /* 0x000fc40009000f00 */
[----:B------:R-:W-:Y:S01]  /*20af0*/  R2UR UR27, R6 ;  /* 0x00000000061b72ca */ /* 0x000fe200000e0000 */
[----:B------:R-:W-:Y:S01]  /*20b00*/  UMOV UR15, UR66 ;  /* 0x00000042000f7c82 */ /* 0x000fe20008000000 */
[----:B------:R1:W-:Y:S01]  /*20b10*/  UTMASTG.5D [UR64], [UR4] ;  /* 0x00000040040073b5 */ /* 0x0003e20008020000 */
[----:B------:R-:W-:Y:S02]  /*20b20*/  R2UR UR28, R5 ;  /* 0x00000000051c72ca */ /* 0x000fe400000e0000 */
[----:B------:R-:W-:Y:S02]  /*20b30*/  MOV.SPILL R0, UR24 ;  /* 0x0000001800007c02 */ /* 0x000fe40009000f00 */
[----:B------:R-:W-:Y:S02]  /*20b40*/  MOV.SPILL R3, UR26 ;  /* 0x0000001a00037c02 */ /* 0x000fe40009000f00 */
[----:B------:R-:W-:Y:S01]  /*20b50*/  R2UR UR24, R8 ;  /* 0x00000000081872ca */ /* 0x000fe200000e0000 */
[----:B------:R2:W-:Y:S01]  /*20b60*/  UTMASTG.5D [UR8], [UR4] ;  /* 0x00000008040073b5 */ /* 0x0005e20008020000 */
[----:B------:R-:W-:-:S02]  /*20b70*/  R2UR UR26, R10 ;  /* 0x000000000a1a72ca */ /* 0x000fc400000e0000 */
[----:B-1----:R-:W-:Y:S02]  /*20b80*/  R2UR.FILL UR64, R25 ;  /* 0x00000000194072ca */ /* 0x002fe400004e0000 */
[----:B------:R-:W-:Y:S02]  /*20b90*/  MOV.SPILL R25, UR29 ;  /* 0x0000001d00197c02 */ /* 0x000fe40009000f00 */
[----:B------:R-:W-:Y:S02]  /*20ba0*/  R2UR UR29, R4 ;  /* 0x00000000041d72ca */ /* 0x000fe400000e0000 */
[----:B------:R-:W-:-:S05]  /*20bb0*/  R2UR.FILL UR69, R29 ;  /* 0x000000001d4572ca */ /* 0x000fca00004e0000 */
[----:B--2---:R-:W-:Y:S01]  /*20bc0*/  UMOV UR8, UR26 ;  /* 0x0000001a00087c82 */ /* 0x004fe20008000000 */
[----:B------:R-:W-:Y:S01]  /*20bd0*/  R2UR.FILL UR68, R28 ;  /* 0x000000001c4472ca */ /* 0x000fe200004e0000 */
[----:B------:R-:W-:Y:S01]  /*20be0*/  UMOV UR9, 0x40 ;  /* 0x0000004000097882 */ /* 0x000fe20000000000 */
[----:B------:R-:W-:Y:S02]  /*20bf0*/  R2UR.FILL UR67, R27 ;  /* 0x000000001b4372ca */ /* 0x000fe400004e0000 */
[----:B------:R-:W-:Y:S01]  /*20c00*/  R2UR.FILL UR66, R26 ;  /* 0x000000001a4272ca */ /* 0x000fe200004e0000 */
[----:B------:R1:W-:Y:S02]  /*20c10*/  UTMASTG.5D [UR24], [UR4] ;  /* 0x00000018040073b5 */ /* 0x0003e40008020000 */
[----:B-1----:R-:W-:Y:S02]  /*20c20*/  R2UR.FILL UR29, R25 ;  /* 0x00000000191d72ca */ /* 0x002fe400004e0000 */
[----:B------:R-:W-:-:S02]  /*20c30*/  R2UR.FILL UR28, R9 ;  /* 0x00000000091c72ca */ /* 0x000fc400004e0000 */
[----:B------:R-:W-:Y:S02]  /*20c40*/  R2UR.FILL UR27, R7 ;  /* 0x00000000071b72ca */ /* 0x000fe400004e0000 */
[----:B------:R-:W-:Y:S02]  /*20c50*/  R2UR.FILL UR26, R3 ;  /* 0x00000000031a72ca */ /* 0x000fe400004e0000 */
[----:B------:R-:W-:Y:S02]  /*20c60*/  R2UR.FILL UR25, R2 ;  /* 0x00000000021972ca */ /* 0x000fe400004e0000 */
[----:B------:R-:W-:-:S09]  /*20c70*/  R2UR.FILL UR24, R0 ;  /* 0x00000000001872ca */ /* 0x000fd200004e0000 */
[----:B------:R-:W-:-:S04]  /*20c80*/  UMOV UR13, UR26 ;  /* 0x0000001a000d7c82 */ /* 0x000fc80008000000 */
[----:B------:R1:W-:Y:S01]  /*20c90*/  UTMASTG.5D [UR24], [UR4] ;  /* 0x00000018040073b5 */ /* 0x0003e20008020000 */
[----:B------:R2:W-:Y:S01]  /*20ca0*/  UTMASTG.5D [UR32], [UR4] ;  /* 0x00000020040073b5 */ /* 0x0005e20008020000 */
[----:B------:R3:W-:Y:S01]  /*20cb0*/  UTMASTG.5D [UR48], [UR4] ;  /* 0x00000030040073b5 */ /* 0x0007e20008020000 */
[----:B------:R-:W-:Y:S01]  /*20cc0*/  UTMASTG.5D [UR72], [UR4] ;  /* 0x00000048040073b5 */ /* 0x000fe20008020000 */
[----:B------:R-:W-:Y:S01]  /*20cd0*/  UTMASTG.5D [UR64], [UR4] ;  /* 0x00000040040073b5 */ /* 0x000fe20008020000 */
[----:B-1----:R-:W-:Y:S02]  /*20ce0*/  R2UR.FILL UR24, R18 ;  /* 0x00000000121872ca */ /* 0x002fe400004e0000 */
[----:B------:R-:W-:Y:S01]  /*20cf0*/  R2UR.FILL UR29, R23 ;  /* 0x00000000171d72ca */ /* 0x000fe200004e0000 */
[----:B------:R-:W-:Y:S01]  /*20d00*/  UTMASTG.5D [UR56], [UR4] ;  /* 0x00000038040073b5 */ /* 0x000fe20008020000 */
[----:B------:R-:W-:Y:S02]  /*20d10*/  R2UR.FILL UR28, R22 ;  /* 0x00000000161c72ca */ /* 0x000fe400004e0000 */
[----:B------:R-:W-:-:S02]  /*20d20*/  R2UR.FILL UR27, R21 ;  /* 0x00000000151b72ca */ /* 0x000fc400004e0000 */
[----:B--2---:R-:W-:Y:S02]  /*20d30*/  R2UR.FILL UR37, R17 ;  /* 0x00000000112572ca */ /* 0x004fe400004e0000 */
[----:B------:R-:W-:Y:S01]  /*20d40*/  R2UR.FILL UR36, R16 ;  /* 0x00000000102472ca */ /* 0x000fe200004e0000 */
[----:B------:R1:W-:Y:S01]  /*20d50*/  UTMASTG.5D [UR40], [UR4] ;  /* 0x00000028040073b5 */ /* 0x0003e20008020000 */
[----:B------:R-:W-:Y:S01]  /*20d60*/  R2UR.FILL UR35, R15 ;  /* 0x000000000f2372ca */ /* 0x000fe200004e0000 */
[----:B------:R-:W-:Y:S01]  /*20d70*/  UIADD3 UR16, UPT, UPT, UR24, 0x9400, URZ ;  /* 0x0000940018107890 */ /* 0x000fe2000fffe0ff */
[----:B------:R-:W-:Y:S01]  /*20d80*/  R2UR.FILL UR34, R14 ;  /* 0x000000000e2272ca */ /* 0x000fe200004e0000 */
[----:B------:R-:W-:Y:S01]  /*20d90*/  UMOV UR21, UR29 ;  /* 0x0000001d00157c82 */ /* 0x000fe20008000000 */
[----:B------:R-:W-:Y:S01]  /*20da0*/  R2UR.FILL UR33, R13 ;  /* 0x000000000d2172ca */ /* 0x000fe200004e0000 */
[----:B------:R-:W-:Y:S01]  /*20db0*/  UMOV UR20, UR28 ;  /* 0x0000001c00147c82 */ /* 0x000fe20008000000 */
[----:B------:R-:W-:Y:S01]  /*20dc0*/  R2UR.FILL UR32, R12 ;  /* 0x000000000c2072ca */ /* 0x000fe200004e0000 */
[----:B------:R-:W-:Y:S01]  /*20dd0*/  UMOV UR19, UR27 ;  /* 0x0000001b00137c82 */ /* 0x000fe20008000000 */
[----:B------:R-:W-:Y:S01]  /*20de0*/  R2UR.FILL UR25, R19 ;  /* 0x00000000131972ca */ /* 0x000fe200004e0000 */
[----:B---3--:R-:W-:Y:S01]  /*20df0*/  UIADD3 UR48, UPT, UPT, UR24, 0x9c00, URZ ;  /* 0x00009c0018307890 */ /* 0x008fe2000fffe0ff */
[----:B------:R-:W-:Y:S01]  /*20e00*/  R2UR.FILL UR50, R11 ;  /* 0x000000000b3272ca */ /* 0x000fe200004e0000 */
[----:B------:R-:W-:Y:S01]  /*20e10*/  UMOV UR49, 0x40 ;  /* 0x0000004000317882 */ /* 0x000fe20000000000 */
[----:B------:R-:W-:Y:S01]  /*20e20*/  UMOV UR51, UR27 ;  /* 0x0000001b00337c82 */ /* 0x000fe20008000000 */
[----:B------:R-:W-:Y:S01]  /*20e30*/  UMOV UR52, UR28 ;  /* 0x0000001c00347c82 */ /* 0x000fe20008000000 */
[----:B------:R-:W-:Y:S01]  /*20e40*/  UMOV UR53, UR29 ;  /* 0x0000001d00357c82 */ /* 0x000fe20008000000 */
[----:B------:R-:W-:Y:S01]  /*20e50*/  UMOV UR11, UR27 ;  /* 0x0000001b000b7c82 */ /* 0x000fe20008000000 */
[----:B------:R-:W-:Y:S01]  /*20e60*/  UMOV UR12, UR28 ;  /* 0x0000001c000c7c82 */ /* 0x000fe20008000000 */
[----:B------:R-:W-:-:S02]  /*20e70*/  R2UR.FILL UR26, R20 ;  /* 0x00000000141a72ca */ /* 0x000fc400004e0000 */
[----:B------:R2:W-:Y:S01]  /*20e80*/  UTMASTG.5D [UR32], [UR4] ;  /* 0x00000020040073b5 */ /* 0x0005e20008020000 */
[----:B------:R3:W-:Y:S03]  /*20e90*/  UTMASTG.5D [UR16], [UR4] ;  /* 0x00000010040073b5 */ /* 0x0007e60008020000 */
[----:B------:R4:W-:Y:S01]  /*20ea0*/  UTMASTG.5D [UR48], [UR4] ;  /* 0x00000030040073b5 */ /* 0x0009e20008020000 */
[----:B-1----:R-:W-:Y:S01]  /*20eb0*/  UIADD3 UR40, UPT, UPT, UR24, 0xa400, URZ ;  /* 0x0000a40018287890 */ /* 0x002fe2000fffe0ff */
[----:B------:R-:W-:Y:S01]  /*20ec0*/  UMOV UR43, UR27 ;  /* 0x0000001b002b7c82 */ /* 0x000fe20008000000 */
[----:B------:R-:W-:Y:S01]  /*20ed0*/  UMOV UR44, UR28 ;  /* 0x0000001c002c7c82 */ /* 0x000fe20008000000 */
[----:B------:R-:W-:Y:S01]  /*20ee0*/  UMOV UR45, UR29 ;  /* 0x0000001d002d7c82 */ /* 0x000fe20008000000 */
[----:B------:R-:W-:-:S05]  /*20ef0*/  UMOV UR42, UR25 ;  /* 0x00000019002a7c82 */ /* 0x000fca0008000000 */
[----:B------:R1:W-:Y:S01]  /*20f00*/  UTMASTG.5D [UR40], [UR4] ;  /* 0x00000028040073b5 */ /* 0x0003e20008020000 */
[----:B--2---:R-:W-:Y:S01]  /*20f10*/  UIADD3 UR32, UPT, UPT, UR24, 0xac00, URZ ;  /* 0x0000ac0018207890 */ /* 0x004fe2000fffe0ff */
[----:B------:R-:W-:Y:S01]  /*20f20*/  UMOV UR33, 0x40 ;  /* 0x0000004000217882 */ /* 0x000fe20000000000 */
[----:B------:R-:W-:Y:S01]  /*20f30*/  UMOV UR35, UR27 ;  /* 0x0000001b00237c82 */ /* 0x000fe20008000000 */
[----:B------:R-:W-:Y:S01]  /*20f40*/  UMOV UR36, UR28 ;  /* 0x0000001c00247c82 */ /* 0x000fe20008000000 */
[----:B------:R-:W-:Y:S01]  /*20f50*/  UMOV UR37, UR29 ;  /* 0x0000001d00257c82 */ /* 0x000fe20008000000 */
[----:B------:R-:W-:Y:S01]  /*20f60*/  UMOV UR34, UR23 ;  /* 0x0000001700227c82 */ /* 0x000fe20008000000 */
[----:B---3--:R-:W-:-:S03]  /*20f70*/  UIADD3 UR16, UPT, UPT, UR24, 0xb400, URZ ;  /* 0x0000b40018107890 */ /* 0x008fc6000fffe0ff */
[----:B------:R2:W-:Y:S01]  /*20f80*/  UTMASTG.5D [UR32], [UR4] ;  /* 0x00000020040073b5 */ /* 0x0005e20008020000 */
[----:B------:R-:W-:Y:S01]  /*20f90*/  UMOV UR18, UR22 ;  /* 0x0000001600127c82 */ /* 0x000fe20008000000 */
[----:B----4-:R-:W-:-:S04]  /*20fa0*/  UIADD3 UR48, UPT, UPT, UR24, 0xbc00, URZ ;  /* 0x0000bc0018307890 */ /* 0x010fc8000fffe0ff */
[----:B------:R3:W-:Y:S01]  /*20fb0*/  UTMASTG.5D [UR16], [UR4] ;  /* 0x00000010040073b5 */ /* 0x0007e20008020000 */
[----:B------:R-:W-:-:S04]  /*20fc0*/  UMOV UR50, UR15 ;  /* 0x0000000f00327c82 */ /* 0x000fc80008000000 */
[----:B------:R-:W-:Y:S01]  /*20fd0*/  UTMASTG.5D [UR48], [UR4] ;  /* 0x00000030040073b5 */ /* 0x000fe20008020000 */
[----:B-1----:R-:W-:Y:S01]  /*20fe0*/  UIADD3 UR40, UPT, UPT, UR24, 0xc400, URZ ;  /* 0x0000c40018287890 */ /* 0x002fe2000fffe0ff */
[----:B------:R-:W-:Y:S01]  /*20ff0*/  UMOV UR42, UR10 ;  /* 0x0000000a002a7c82 */ /* 0x000fe20008000000 */
[----:B------:R-:W-:-:S07]  /*21000*/  UMOV UR10, UR14 ;  /* 0x0000000e000a7c82 */ /* 0x000fce0008000000 */
[----:B------:R1:W-:Y:S01]  /*21010*/  UTMASTG.5D [UR40], [UR4] ;  /* 0x00000028040073b5 */ /* 0x0003e20008020000 */
[----:B--2---:R-:W-:Y:S01]  /*21020*/  UIADD3 UR32, UPT, UPT, UR24, 0xcc00, URZ ;  /* 0x0000cc0018207890 */ /* 0x004fe2000fffe0ff */
[----:B------:R-:W-:Y:S01]  /*21030*/  UMOV UR34, UR8 ;  /* 0x0000000800227c82 */ /* 0x000fe20008000000 */
[----:B------:R-:W-:Y:S02]  /*21040*/  UIADD3 UR8, UPT, UPT, UR24, 0xdc00, URZ ;  /* 0x0000dc0018087890 */ /* 0x000fe4000fffe0ff */
[----:B---3--:R-:W-:-:S05]  /*21050*/  UIADD3 UR16, UPT, UPT, UR24, 0xd400, URZ ;  /* 0x0000d40018107890 */ /* 0x008fca000fffe0ff */
[----:B------:R2:W-:Y:S01]  /*21060*/  UTMASTG.5D [UR32], [UR4] ;  /* 0x00000020040073b5 */ /* 0x0005e20008020000 */
[----:B------:R-:W-:Y:S01]  /*21070*/  UMOV UR18, UR13 ;  /* 0x0000000d00127c82 */ /* 0x000fe20008000000 */
[----:B------:R-:W-:Y:S02]  /*21080*/  UMOV UR13, UR29 ;  /* 0x0000001d000d7c82 */ /* 0x000fe40008000000 */
[----:B------:R3:W-:Y:S01]  /*21090*/  UTMASTG.5D [UR16], [UR4] ;  /* 0x00000010040073b5 */ /* 0x0007e20008020000 */
[----:B------:R4:W-:Y:S01]  /*210a0*/  UTMASTG.5D [UR8], [UR4] ;  /* 0x00000008040073b5 */ /* 0x0009e20008020000 */
[----:B-1----:R-:W-:Y:S01]  /*210b0*/  UIADD3 UR40, UPT, UPT, UR24, 0xe400, URZ ;  /* 0x0000e40018287890 */ /* 0x002fe2000fffe0ff */
[----:B------:R-:W-:-:S08]  /*210c0*/  UMOV UR42, UR7 ;  /* 0x00000007002a7c82 */ /* 0x000fd00008000000 */
[----:B------:R1:W-:Y:S01]  /*210d0*/  UTMASTG.5D [UR40], [UR4] ;  /* 0x00000028040073b5 */ /* 0x0003e20008020000 */
[----:B--2---:R-:W-:Y:S01]  /*210e0*/  UIADD3 UR32, UPT, UPT, UR24, 0xec00, URZ ;  /* 0x0000ec0018207890 */ /* 0x004fe2000fffe0ff */
[----:B------:R-:W-:Y:S01]  /*210f0*/  UMOV UR34, UR74 ;  /* 0x0000004a00227c82 */ /* 0x000fe20008000000 */
[----:B---3--:R-:W-:-:S07]  /*21100*/  UIADD3 UR16, UPT, UPT, UR24, 0xf400, URZ ;  /* 0x0000f40018107890 */ /* 0x008fce000fffe0ff */
[----:B------:R1:W-:Y:S01]  /*21110*/  UTMASTG.5D [UR32], [UR4] ;  /* 0x00000020040073b5 */ /* 0x0003e20008020000 */
[----:B------:R-:W-:Y:S01]  /*21120*/  UMOV UR18, UR66 ;  /* 0x0000004200127c82 */ /* 0x000fe20008000000 */
[----:B----4-:R-:W-:Y:S01]  /*21130*/  UIADD3 UR8, UPT, UPT, UR24, 0xfc00, URZ ;  /* 0x0000fc0018087890 */ /* 0x010fe2000fffe0ff */
[----:B------:R1:W-:Y:S01]  /*21140*/  UTMASTG.5D [UR16], [UR4] ;  /* 0x00000010040073b5 */ /* 0x0003e20008020000 */
[----:B------:R-:W-:-:S07]  /*21150*/  UMOV UR10, UR58 ;  /* 0x0000003a000a7c82 */ /* 0x000fce0008000000 */
[----:B------:R1:W-:Y:S02]  /*21160*/  UTMASTG.5D [UR8], [UR4] ;  /* 0x00000008040073b5 */ /* 0x0003e40008020000 */
[----:B-1----:R-:W-:Y:S01]  /*21170*/  NOP ;  /* 0x0000000000007918 */ /* 0x002fe20000000000 */
.L_x_389:
[----:B------:R-:W-:Y:S05]  /*21180*/  BSYNC.RECONVERGENT B0 ;  /* 0x0000000000007941 */ /* 0x000fea0003800200 */
.L_x_388:
[----:B------:R0:W-:Y:S01]  /*21190*/  UTMACMDFLUSH ;  /* 0x00000000000079b7 */ /* 0x0001e20000000000 */
[----:B------:R-:W-:-:S04]  /*211a0*/  DEPBAR.LE SB0, 0x1 ;  /* 0x000080400000791a */ /* 0x000fc80000000000 */
[----:B------:R-:W-:Y:S05]  /*211b0*/  BRA.U UP6, `(.L_x_390) ;  /* 0x0000000106047547 */ /* 0x000fea000b800000 */
[----:B------:R-:W-:Y:S05]  /*211c0*/  BPT.TRAP 0x1 ;  /* 0x000000040000795c */ /* 0x000fea0000300000 */
.L_x_390:
[----:B------:R-:W-:-:S04]  /*211d0*/  UIADD3 UR4, UPT, UPT, UR24, 0x280c0, URZ ;  /* 0x000280c018047890 */ /* 0x000fc8000fffe0ff */
[----:B------:R-:W-:-:S09]  /*211e0*/  UPRMT UR4, UR6, 0x654, UR4 ;  /* 0x0000065406047896 */ /* 0x000fd20008000004 */
[----:B------:R-:W-:Y:S01]  /*211f0*/  SYNCS.ARRIVE.TRANS64.RED.A1T0 RZ, [UR4], RZ ;  /* 0x000000ffffff79a7 */ /* 0x000fe20008100404 */
[----:B------:R-:W-:-:S04]  /*21200*/  DEPBAR.LE SB0, 0x0 ;  /* 0x000080000000791a */ /* 0x000fc80000000000 */
[----:B------:R-:W-:Y:S05]  /*21210*/  BRA.U UP6, `(.L_x_391) ;  /* 0x0000000106047547 */ /* 0x000fea000b800000 */
[----:B------:R-:W-:Y:S05]  /*21220*/  BPT.TRAP 0x1 ;  /* 0x000000040000795c */ /* 0x000fea0000300000 */
.L_x_391:
[----:B------:R-:W-:Y:S01]  /*21230*/  UIADD3 UR4, UPT, UPT, UR24, 0x280c8, URZ ;  /* 0x000280c818047890 */ /* 0x000fe2000fffe0ff */
[----:B------:R-:W-:Y:S02]  /*21240*/  IMAD.MOV.U32 R2, RZ, RZ, 0xffff ;  /* 0x0000ffffff027424 */ /* 0x000fe400078e00ff */
[----:B-1----:R-:W-:Y:S01]  /*21250*/  IMAD.MOV.U32 R0, RZ, RZ, 0x1 ;  /* 0x00000001ff007424 */ /* 0x002fe200078e00ff */
[----:B------:R-:W-:-:S09]  /*21260*/  UPRMT UR4, UR6, 0x654, UR4 ;  /* 0x0000065406047896 */ /* 0x000fd20008000004 */
[----:B------:R-:W-:Y:S01]  /*21270*/  SYNCS.ARRIVE.TRANS64.RED.A1T0 RZ, [UR4], RZ ;  /* 0x000000ffffff79a7 */ /* 0x000fe20008100404 */
[----:B------:R-:W1:Y:S01]  /*21280*/  LDS R3, [UR24+0x280e0] ;  /* 0x0280e018ff037984 */ /* 0x000e620008000800 */
[----:B------:R-:W-:Y:S02]  /*21290*/  UMOV UR4, 0x40 ;  /* 0x0000004000047882 */ /* 0x000fe40000000000 */
[----:B------:R-:W-:Y:S01]  /*212a0*/  ULEA UR5, UR6, UR4, 0x18 ;  /* 0x0000000406057291 */ /* 0x000fe2000f8ec0ff */
[----:B------:R-:W-:-:S08]  /*212b0*/  NOP ;  /* 0x0000000000007918 */ /* 0x000fd00000000000 */
[----:B------:R-:W2:Y:S01]  /*212c0*/  LDS R5, [UR5+0x14] ;  /* 0x00001405ff057984 */ /* 0x000ea20008000800 */
[----:B-1----:R-:W-:-:S04]  /*212d0*/  LOP3.LUT R3, R3, 0xffff, RZ, 0xc0, !PT ;  /* 0x0000ffff03037812 */ /* 0x002fc800078ec0ff */
[----:B------:R-:W-:-:S04]  /*212e0*/  SHF.R.U32.HI R3, RZ, 0x5, R3 ;  /* 0x00000005ff037819 */ /* 0x000fc80000011603 */
[-C--:B------:R-:W-:Y:S02]  /*212f0*/  SHF.L.U32 R2, R2, R3.reuse, RZ ;  /* 0x0000000302027219 */ /* 0x080fe400000006ff */
[----:B------:R-:W-:Y:S02]  /*21300*/  SHF.L.U32 R0, R0, R3, RZ ;  /* 0x0000000300007219 */ /* 0x000fe400000006ff */
[----:B--2---:R-:W-:-:S04]  /*21310*/  LOP3.LUT R5, R5, R2, RZ, 0xc0, !PT ;  /* 0x0000000205057212 */ /* 0x004fc800078ec0ff */
[----:B------:R-:W-:-:S13]  /*21320*/  ISETP.NE.AND P0, PT, R5, R2, PT ;  /* 0x000000020500720c */ /* 0x000fda0003f05270 */
[----:B------:R-:W-:Y:S05]  /*21330*/  @P0 BRA `(.L_x_392) ;  /* 0x00000000005c0947 */ /* 0x000fea0003800000 */
[----:B------:R-:W1:Y:S02]  /*21340*/  LDS R3, [UR5+0x18] ;  /* 0x00001805ff037984 */ /* 0x000e640008000800 */
[----:B-1----:R-:W-:-:S04]  /*21350*/  LOP3.LUT R3, R3, R0, RZ, 0xc0, !PT ;  /* 0x0000000003037212 */ /* 0x002fc800078ec0ff */
[----:B------:R-:W-:-:S13]  /*21360*/  ISETP.NE.AND P0, PT, R3, R0, PT ;  /* 0x000000000300720c */ /* 0x000fda0003f05270 */
[----:B------:R-:W-:Y:S05]  /*21370*/  @P0 BRA `(.L_x_393) ;  /* 0x0000000000400947 */ /* 0x000fea0003800000 */
[----:B------:R-:W-:Y:S01]  /*21380*/  R2UR UR4, R2 ;  /* 0x00000000020472ca */ /* 0x000fe200000e0000 */
[----:B------:R-:W1:Y:S01]  /*21390*/  S2R R3, SR_LANEID ;  /* 0x0000000000037919 */ /* 0x000e620000000000 */
[----:B------:R-:W-:-:S04]  /*213a0*/  LOP3.LUT R4, RZ, R0, RZ, 0x33, !PT ;  /* 0x00000000ff047212 */ /* 0x000fc800078e33ff */
[----:B------:R-:W2:Y:S07]  /*213b0*/  REDUX UR7, R4 ;  /* 0x00000000040773c4 */ /* 0x000eae0000000000 */
[----:B------:R-:W-:-:S03]  /*213c0*/  ULOP3.LUT UR6, URZ, UR4, URZ, 0x33, !UPT ;  /* 0x00000004ff067292 */ /* 0x000fc6000f8e33ff */
[----:B------:R-:W-:Y:S02]  /*213d0*/  VOTEU.ANY UR4, UPT, PT ;  /* 0x0000000000047886 */ /* 0x000fe400038e0100 */
[----:B------:R-:W-:Y:S01]  /*213e0*/  UFLO.U32 UR4, UR4 ;  /* 0x00000004000472bd */ /* 0x000fe200080e0000 */
[----:B------:R-:W-:-:S04]  /*213f0*/  IMAD.U32 R2, RZ, RZ, UR6 ;  /* 0x00000006ff027e24 */ /* 0x000fc8000f8e00ff */
[----:B------:R-:W3:Y:S02]  /*21400*/  REDUX UR8, R2 ;  /* 0x00000000020873c4 */ /* 0x000ee40000000000 */
[----:B------:R4:W-:Y:S01]  /*21410*/  UTCATOMSWS.AND URZ, UR6 ;  /* 0x0000000600ff79e3 */ /* 0x0009e20008000000 */
[----:B--2---:R-:W-:Y:S01]  /*21420*/  IMAD.U32 R0, RZ, RZ, UR7 ;  /* 0x00000007ff007e24 */ /* 0x004fe2000f8e00ff */
[----:B-1----:R-:W-:Y:S01]  /*21430*/  ISETP.EQ.U32.AND P0, PT, R3, UR4, PT ;  /* 0x0000000403007c0c */ /* 0x002fe2000bf02070 */
[----:B---3--:R-:W-:-:S12]  /*21440*/  IMAD.U32 R3, RZ, RZ, UR8 ;  /* 0x00000008ff037e24 */ /* 0x008fd8000f8e00ff */
[----:B------:R4:W-:Y:S04]  /*21450*/  @P0 ATOMS.AND RZ, [UR5+0x14], R3 ;  /* 0x00001403ffff098c */ /* 0x0009e8000a800005 */
[----:B------:R4:W-:Y:S01]  /*21460*/  @P0 ATOMS.AND RZ, [UR5+0x18], R0 ;  /* 0x00001800ffff098c */ /* 0x0009e2000a800005 */
[----:B------:R-:W-:Y:S05]  /*21470*/  BRA `(.L_x_394) ;  /* 0x0000000000147947 */ /* 0x000fea0003800000 */
.L_x_393:
[----:B------:R-:W-:Y:S02]  /*21480*/  MOV R2, 0x214a0 ;  /* 0x000214a000027802 */ /* 0x000fe40000000f00 */
[----:B------:R-:W-:Y:S05]  /*21490*/  CALL.REL.NOINC `($__internal_0_$__cuda_sm10x_tcgen05_guardrail_trap_col_being_dealloced_not_returned_by_alloc) ;  /* 0x0000001400347944 */ /* 0x000fea0003c00000 */
[----:B------:R-:W-:Y:S05]  /*214a0*/  BRA `(.L_x_394) ;  /* 0x0000000000087947 */ /* 0x000fea0003800000 */
.L_x_392:
[----:B------:R-:W-:Y:S02]  /*214b0*/  MOV R2, 0x214d0 ;  /* 0x000214d000027802 */ /* 0x000fe40000000f00 */
[----:B------:R-:W-:Y:S05]  /*214c0*/  CALL.REL.NOINC `($__internal_2_$__cuda_sm10x_tcgen05_guardrail_trap_unallocated_columns_being_dealloced) ;  /* 0x0000001400407944 */ /* 0x000fea0003c00000 */
.L_x_394:
[----:B------:R-:W-:Y:S01]  /*214d0*/  NOP ;  /* 0x0000000000007918 */ /* 0x000fe20000000000 */
[----:B----4-:R-:W-:Y:S05]  /*214e0*/  EXIT ;  /* 0x000000000000794d */ /* 0x010fea0003800000 */
.L_x_35:
[----:B-1----:R-:W-:-:S07]  /*214f0*/  MOV R3, UR20 ;  /* 0x0000001400037c02 */ /* 0x002fce0008000f00 */
.L_x_395:
[----:B-1----:R1:W2:Y:S02]  /*21500*/  SYNCS.PHASECHK.TRANS64.TRYWAIT P0, [R3+URZ+0x28000], R6 ;  /* 0x02800006030075a7 */ /* 0x0022a400080011ff */
[----:B--2---:R-:W-:Y:S05]  /*21510*/  @!P0 NANOSLEEP.SYNCS 0x989680 ;  /* 0x009896800000895d */ /* 0x004fea0003900000 */
[----:B------:R-:W2:Y:S02]  /*21520*/  @!P0 SYNCS.PHASECHK.TRANS64 P0, [R3+URZ+0x28000], R6 ;  /* 0x02800006030085a7 */ /* 0x000ea400080010ff */
[----:B--2---:R-:W-:Y:S05]  /*21530*/  @!P0 BRA `(.L_x_395) ;  /* 0xfffffffc00f08947 */ /* 0x004fea000383ffff */
[----:B------:R-:W-:Y:S05]  /*21540*/  BRA `(.L_x_396) ;  /* 0xfffffe0400807947 */ /* 0x000fea000383ffff */
.L_x_37:
[----:B-1----:R-:W-:-:S07]  /*21550*/  MOV R3, UR20 ;  /* 0x0000001400037c02 */ /* 0x002fce0008000f00 */
.L_x_397:
[----:B-1----:R1:W2:Y:S02]  /*21560*/  SYNCS.PHASECHK.TRANS64.TRYWAIT P0, [R3+URZ+0x28020], R6 ;  /* 0x02802006030075a7 */ /* 0x0022a400080011ff */
[----:B--2---:R-:W-:Y:S05]  /*21570*/  @!P0 NANOSLEEP.SYNCS 0x989680 ;  /* 0x009896800000895d */ /* 0x004fea0003900000 */
[----:B------:R-:W2:Y:S02]  /*21580*/  @!P0 SYNCS.PHASECHK.TRANS64 P0, [R3+URZ+0x28020], R6 ;  /* 0x02802006030085a7 */ /* 0x000ea400080010ff */
[----:B--2---:R-:W-:Y:S05]  /*21590*/  @!P0 BRA `(.L_x_397) ;  /* 0xfffffffc00f08947 */ /* 0x004fea000383ffff */
[----:B------:R-:W-:Y:S05]  /*215a0*/  BRA `(.L_x_398) ;  /* 0xfffffe04007c7947 */ /* 0x000fea000383ffff */
.L_x_39:
[----:B------:R-:W-:-:S07]  /*215b0*/  MOV R4, UR20 ;  /* 0x0000001400047c02 */ /* 0x000fce0008000f00 */
.L_x_399:
[----:B-1----:R1:W2:Y:S02]  /*215c0*/  SYNCS.PHASECHK.TRANS64.TRYWAIT P0, [R4+URZ+0x28058], R5 ;  /* 0x02805805040075a7 */ /* 0x0022a400080011ff */
[----:B--2---:R-:W-:Y:S05]  /*215d0*/  @!P0 NANOSLEEP.SYNCS 0x989680 ;  /* 0x009896800000895d */ /* 0x004fea0003900000 */
[----:B------:R-:W2:Y:S02]  /*215e0*/  @!P0 SYNCS.PHASECHK.TRANS64 P0, [R4+URZ+0x28058], R5 ;  /* 0x02805805040085a7 */ /* 0x000ea400080010ff */
[----:B--2---:R-:W-:Y:S05]  /*215f0*/  @!P0 BRA `(.L_x_399) ;  /* 0xfffffffc00f08947 */ /* 0x004fea000383ffff */
[----:B------:R-:W-:Y:S05]  /*21600*/  BRA `(.L_x_400) ;  /* 0xfffffe0400887947 */ /* 0x000fea000383ffff */
.L_x_43:
[----:B------:R-:W-:-:S07]  /*21610*/  MOV R3, UR20 ;  /* 0x0000001400037c02 */ /* 0x000fce0008000f00 */
.L_x_401:
[----:B--2---:R2:W3:Y:S02]  /*21620*/  SYNCS.PHASECHK.TRANS64.TRYWAIT P0, [R3+URZ+0x28008], R6 ;  /* 0x02800806030075a7 */ /* 0x0044e400080011ff */
[----:B---3--:R-:W-:Y:S05]  /*21630*/  @!P0 NANOSLEEP.SYNCS 0x989680 ;  /* 0x009896800000895d */ /* 0x008fea0003900000 */
[----:B------:R-:W3:Y:S02]  /*21640*/  @!P0 SYNCS.PHASECHK.TRANS64 P0, [R3+URZ+0x28008], R6 ;  /* 0x02800806030085a7 */ /* 0x000ee400080010ff */
[----:B---3--:R-:W-:Y:S05]  /*21650*/  @!P0 BRA `(.L_x_401) ;  /* 0xfffffffc00f08947 */ /* 0x008fea000383ffff */
[----:B------:R-:W-:Y:S05]  /*21660*/  BRA `(.L_x_402) ;  /* 0xfffffe0800a07947 */ /* 0x000fea000383ffff */
.L_x_45:
[----:B-1----:R-:W-:-:S07]  /*21670*/  MOV R4, UR20 ;  /* 0x0000001400047c02 */ /* 0x002fce0008000f00 */
.L_x_403:
[----:B-1----:R1:W2:Y:S02]  /*21680*/  SYNCS.PHASECHK.TRANS64.TRYWAIT P0, [R4+URZ+0x28068], R5 ;  /* 0x02806805040075a7 */ /* 0x0022a400080011ff */
[----:B--2---:R-:W-:Y:S05]  /*21690*/  @!P0 NANOSLEEP.SYNCS 0x989680 ;  /* 0x009896800000895d */ /* 0x004fea0003900000 */
[----:B------:R-:W2:Y:S02]  /*216a0*/  @!P0 SYNCS.PHASECHK.TRANS64 P0, [R4+URZ+0x28068], R5 ;  /* 0x02806805040085a7 */ /* 0x000ea400080010ff */
[----:B--2---:R-:W-:Y:S05]  /*216b0*/  @!P0 BRA `(.L_x_403) ;  /* 0xfffffffc00f08947 */ /* 0x004fea000383ffff */
[----:B------:R-:W-:Y:S05]  /*216c0*/  BRA `(.L_x_404) ;  /* 0xfffffe0800a87947 */ /* 0x000fea000383ffff */
.L_x_49:
[----:B------:R-:W-:-:S07]  /*216d0*/  MOV R3, UR20 ;  /* 0x0000001400037c02 */ /* 0x000fce0008000f00 */
.L_x_405:
[----:B---3--:R3:W4:Y:S02]  /*216e0*/  SYNCS.PHASECHK.TRANS64.TRYWAIT P0, [R3+URZ+0x28028], R6 ;  /* 0x02802806030075a7 */ /* 0x00872400080011ff */
[----:B----4-:R-:W-:Y:S05]  /*216f0*/  @!P0 NANOSLEEP.SYNCS 0x989680 ;  /* 0x009896800000895d */ /* 0x010fea0003900000 */
[----:B------:R-:W4:Y:S02]  /*21700*/  @!P0 SYNCS.PHASECHK.TRANS64 P0, [R3+URZ+0x28028], R6 ;  /* 0x02802806030085a7 */ /* 0x000f2400080010ff */
[----:B----4-:R-:W-:Y:S05]  /*21710*/  @!P0 BRA `(.L_x_405) ;  /* 0xfffffffc00f08947 */ /* 0x010fea000383ffff */
[----:B------:R-:W-:Y:S05]  /*21720*/  BRA `(.L_x_406) ;  /* 0xfffffe0c00b87947 */ /* 0x000fea000383ffff */
.L_x_51:
[----:B------:R-:W-:-:S07]  /*21730*/  MOV R0, UR20 ;  /* 0x0000001400007c02 */ /* 0x000fce0008000f00 */
.L_x_407:
[----:B----4-:R4:W1:Y:S02]  /*21740*/  SYNCS.PHASECHK.TRANS64.TRYWAIT P0, [R0+URZ+0x280a0], R5 ;  /* 0x0280a005000075a7 */ /* 0x01086400080011ff */
[----:B-1----:R-:W-:Y:S05]  /*21750*/  @!P0 NANOSLEEP.SYNCS 0x989680 ;  /* 0x009896800000895d */ /* 0x002fea0003900000 */
[----:B------:R-:W1:Y:S02]  /*21760*/  @!P0 SYNCS.PHASECHK.TRANS64 P0, [R0+URZ+0x280a0], R5 ;  /* 0x0280a005000085a7 */ /* 0x000e6400080010ff */
[----:B-1----:R-:W-:Y:S05]  /*21770*/  @!P0 BRA `(.L_x_407) ;  /* 0xfffffffc00f08947 */ /* 0x002fea000383ffff */
[----:B------:R-:W-:Y:S05]  /*21780*/  BRA `(.L_x_408) ;  /* 0xfffffe0c00b07947 */ /* 0x000fea000383ffff */
.L_x_53:
[----:B---3--:R-:W-:-:S07]  /*21790*/  MOV R3, UR20 ;  /* 0x0000001400037c02 */ /* 0x008fce0008000f00 */
.L_x_409:
[----:B---3--:R3:W4:Y:S02]  /*217a0*/  SYNCS.PHASECHK.TRANS64.TRYWAIT P0, [R3+URZ+0x28058], R6 ;  /* 0x02805806030075a7 */ /* 0x00872400080011ff */
[----:B----4-:R-:W-:Y:S05]  /*217b0*/  @!P0 NANOSLEEP.SYNCS 0x989680 ;  /* 0x009896800000895d */ /* 0x010fea0003900000 */
[----:B------:R-:W4:Y:S02]  /*217c0*/  @!P0 SYNCS.PHASECHK.TRANS64 P0, [R3+URZ+0x28058], R6 ;  /* 0x02805806030085a7 */ /* 0x000f2400080010ff */
[----:B----4-:R-:W-:Y:S05]  /*217d0*/  @!P0 BRA `(.L_x_409) ;  /* 0xfffffffc00f08947 */ /* 0x010fea000383ffff */
[----:B------:R-:W-:Y:S05]  /*217e0*/  BRA `(.L_x_410) ;  /* 0xfffffe0c00b07947 */ /* 0x000fea000383ffff */
.L_x_57:
[----:B------:R-:W-:Y:S07]  /*217f0*/  MOV R3, UR5 ;  /* 0x0000000500037c02 */ /* 0x000fee0008000f00 */
.L_x_411:
[----:B-1----:R1:W2:Y:S02]  /*21800*/  SYNCS.PHASECHK.TRANS64.TRYWAIT P0, [R3+URZ+0x28020], R4 ;  /* 0x02802004030075a7 */ /* 0x0022a400080011ff */
[----:B--2---:R-:W-:Y:S05]  /*21810*/  @!P0 NANOSLEEP.SYNCS 0x989680 ;  /* 0x009896800000895d */ /* 0x004fea0003900000 */
[----:B------:R-:W2:Y:S02]  /*21820*/  @!P0 SYNCS.PHASECHK.TRANS64 P0, [R3+URZ+0x28020], R4 ;  /* 0x02802004030085a7 */ /* 0x000ea400080010ff */
[----:B--2---:R-:W-:Y:S05]  /*21830*/  @!P0 BRA `(.L_x_411) ;  /* 0xfffffffc00f08947 */ /* 0x004fea000383ffff */
[----:B------:R-:W-:Y:S05]  /*21840*/  BRA `(.L_x_412) ;  /* 0xfffffe14002c7947 */ /* 0x000fea000383ffff */
.L_x_60:
[----:B------:R-:W-:Y:S07]  /*21850*/  MOV R0, UR24 ;  /* 0x0000001800007c02 */ /* 0x000fee0008000f00 */
.L_x_413:
[----:B--2---:R2:W3:Y:S02]  /*21860*/  SYNCS.PHASECHK.TRANS64.TRYWAIT P0, [R0+URZ+0x280a8], R3 ;  /* 0x0280a803000075a7 */ /* 0x0044e400080011ff */
[----:B---3--:R-:W-:Y:S05]  /*21870*/  @!P0 NANOSLEEP.SYNCS 0x989680 ;  /* 0x009896800000895d */ /* 0x008fea0003900000 */
[----:B------:R-:W3:Y:S02]  /*21880*/  @!P0 SYNCS.PHASECHK.TRANS64 P0, [R0+URZ+0x280a8], R3 ;  /* 0x0280a803000085a7 */ /* 0x000ee400080010ff */
[----:B---3--:R-:W-:Y:S05]  /*21890*/  @!P0 BRA `(.L_x_413) ;  /* 0xfffffffc00f08947 */ /* 0x008fea000383ffff */
[----:B------:R-:W-:Y:S05]  /*218a0*/  BRA `(.L_x_414) ;  /* 0xfffffe1800647947 */ /* 0x000fea000383ffff */
.L_x_62:
[----:B------:R-:W-:Y:S07]  /*218b0*/  MOV R0, UR24 ;  /* 0x0000001800007c02 */ /* 0x000fee0008000f00 */
.L_x_415:
[----:B--2---:R2:W3:Y:S02]  /*218c0*/  SYNCS.PHASECHK.TRANS64.TRYWAIT P0, [R0+URZ+0x28068], R9 ;  /* 0x02806809000075a7 */ /* 0x0044e400080011ff */
[----:B---3--:R-:W-:Y:S05]  /*218d0*/  @!P0 NANOSLEEP.SYNCS 0x989680 ;  /* 0x009896800000895d */ /* 0x008fea0003900000 */
[----:B------:R-:W3:Y:S02]  /*218e0*/  @!P0 SYNCS.PHASECHK.TRANS64 P0, [R0+URZ+0x28068], R9 ;  /* 0x02806809000085a7 */ /* 0x000ee400080010ff */
[----:B---3--:R-:W-:Y:S05]  /*218f0*/  @!P0 BRA `(.L_x_415) ;  /* 0xfffffffc00f08947 */ /* 0x008fea000383ffff */
[----:B------:R-:W-:Y:S05]  /*21900*/  BRA `(.L_x_416) ;  /* 0xfffffe1800687947 */ /* 0x000fea000383ffff */
.L_x_68:
[----:B------:R-:W-:Y:S07]  /*21910*/  MOV R0, UR4 ;  /* 0x0000000400007c02 */ /* 0x000fee0008000f00 */
.L_x_417:
[----:B--2---:R2:W3:Y:S02]  /*21920*/  SYNCS.PHASECHK.TRANS64.TRYWAIT P0, [R0+URZ+0x28020], R3 ;  /* 0x02802003000075a7 */ /* 0x0044e400080011ff */
[----:B---3--:R-:W-:Y:S05]  /*21930*/  @!P0 NANOSLEEP.SYNCS 0x989680 ;  /* 0x009896800000895d */ /* 0x008fea0003900000 */
[----:B------:R-:W3:Y:S02]  /*21940*/  @!P0 SYNCS.PHASECHK.TRANS64 P0, [R0+URZ+0x28020], R3 ;  /* 0x02802003000085a7 */ /* 0x000ee400080010ff */
[----:B---3--:R-:W-:Y:S05]  /*21950*/  @!P0 BRA `(.L_x_417) ;  /* 0xfffffffc00f08947 */ /* 0x008fea000383ffff */
[----:B------:R-:W-:Y:S05]  /*21960*/  BRA `(.L_x_418) ;  /* 0xfffffe2000f47947 */ /* 0x000fea000383ffff */
.L_x_70:
[----:B------:R-:W-:Y:S07]  /*21970*/  MOV R0, UR24 ;  /* 0x0000001800007c02 */ /* 0x000fee0008000f00 */
.L_x_419:
[----:B--2---:R2:W3:Y:S02]  /*21980*/  SYNCS.PHASECHK.TRANS64.TRYWAIT P0, [R0+URZ+0x280a0], R3 ;  /* 0x0280a003000075a7 */ /* 0x0044e400080011ff */
[----:B---3--:R-:W-:Y:S05]  /*21990*/  @!P0 NANOSLEEP.SYNCS 0x989680 ;  /* 0x009896800000895d */ /* 0x008fea0003900000 */
[----:B------:R-:W3:Y:S02]  /*219a0*/  @!P0 SYNCS.PHASECHK.TRANS64 P0, [R0+URZ+0x280a0], R3 ;  /* 0x0280a003000085a7 */ /* 0x000ee400080010ff */
[----:B---3--:R-:W-:Y:S05]  /*219b0*/  @!P0 BRA `(.L_x_419) ;  /* 0xfffffffc00f08947 */ /* 0x008fea000383ffff */
[----:B------:R-:W-:Y:S05]  /*219c0*/  BRA `(.L_x_420) ;  /* 0xfffffe2000f07947 */ /* 0x000fea000383ffff */
.L_x_72:
[----:B------:R-:W-:Y:S07]  /*219d0*/  MOV R3, UR24 ;  /* 0x0000001800037c02 */ /* 0x000fee0008000f00 */
.L_x_421:
[----:B--2---:R2:W3:Y:S02]  /*219e0*/  SYNCS.PHASECHK.TRANS64.TRYWAIT P0, [R3+URZ+0x28058], R4 ;  /* 0x02805804030075a7 */ /* 0x0044e400080011ff */
[----:B---3--:R-:W-:Y:S05]  /*219f0*/  @!P0 NANOSLEEP.SYNCS 0x989680 ;  /* 0x009896800000895d */ /* 0x008fea0003900000 */
[----:B------:R-:W3:Y:S02]  /*21a00*/  @!P0 SYNCS.PHASECHK.TRANS64 P0, [R3+URZ+0x28058], R4 ;  /* 0x02805804030085a7 */ /* 0x000ee400080010ff */
[----:B---3--:R-:W-:Y:S05]  /*21a10*/  @!P0 BRA `(.L_x_421) ;  /* 0xfffffffc00f08947 */ /* 0x008fea000383ffff */
[----:B------:R-:W-:Y:S05]  /*21a20*/  BRA `(.L_x_422) ;  /* 0xfffffe2000f47947 */ /* 0x000fea000383ffff */
.L_x_80:
[----:B------:R-:W-:-:S07]  /*21a30*/  MOV R0, UR21 ;  /* 0x0000001500007c02 */ /* 0x000fce0008000f00 */
.L_x_423:
[----:B-1----:R1:W2:Y:S02]  /*21a40*/  SYNCS.PHASECHK.TRANS64.TRYWAIT P0, [R0+URZ+0x280a8], R3 ;  /* 0x0280a803000075a7 */ /* 0x0022a400080011ff */
[----:B--2---:R-:W-:Y:S05]  /*21a50*/  @!P0 NANOSLEEP.SYNCS 0x989680 ;  /* 0x009896800000895d */ /* 0x004fea0003900000 */
[----:B------:R-:W2:Y:S02]  /*21a60*/  @!P0 SYNCS.PHASECHK.TRANS64 P0, [R0+URZ+0x280a8], R3 ;  /* 0x0280a803000085a7 */ /* 0x000ea400080010ff */
[----:B--2---:R-:W-:Y:S05]  /*21a70*/  @!P0 BRA `(.L_x_423) ;  /* 0xfffffffc00f08947 */ /* 0x004fea000383ffff */
[----:B------:R-:W-:Y:S05]  /*21a80*/  BRA `(.L_x_424) ;  /* 0xfffffe28008c7947 */ /* 0x000fea000383ffff */
.L_x_82:
[----:B------:R-:W-:-:S07]  /*21a90*/  MOV R0, UR21 ;  /* 0x0000001500007c02 */ /* 0x000fce0008000f00 */
.L_x_425:
[----:B-1----:R1:W2:Y:S02]  /*21aa0*/  SYNCS.PHASECHK.TRANS64.TRYWAIT P0, [R0+URZ+0x28068], R7 ;  /* 0x02806807000075a7 */ /* 0x0022a400080011ff */
[----:B--2---:R-:W-:Y:S05]  /*21ab0*/  @!P0 NANOSLEEP.SYNCS 0x989680 ;  /* 0x009896800000895d */ /* 0x004fea0003900000 */
[----:B------:R-:W2:Y:S02]  /*21ac0*/  @!P0 SYNCS.PHASECHK.TRANS64 P0, [R0+URZ+0x28068], R7 ;  /* 0x02806807000085a7 */ /* 0x000ea400080010ff */
[----:B--2---:R-:W-:Y:S05]  /*21ad0*/  @!P0 BRA `(.L_x_425) ;  /* 0xfffffffc00f08947 */ /* 0x004fea000383ffff */
[----:B------:R-:W-:Y:S05]  /*21ae0*/  BRA `(.L_x_426) ;  /* 0xfffffe2800907947 */ /* 0x000fea000383ffff */
.L_x_89:
[----:B-1----:R1:W2:Y:S02]  /*21af0*/  SYNCS.PHASECHK.TRANS64.TRYWAIT P0, [R17+URZ+0x280c0], R2 ;  /* 0x0280c002110075a7 */ /* 0x0022a400080011ff */
[----:B--2---:R-:W-:Y:S05]  /*21b00*/  @!P0 NANOSLEEP.SYNCS 0x989680 ;  /* 0x009896800000895d */ /* 0x004fea0003900000 */
[----:B------:R-:W2:Y:S02]  /*21b10*/  @!P0 SYNCS.PHASECHK.TRANS64 P0, [R17+URZ+0x280c0], R2 ;  /* 0x0280c002110085a7 */ /* 0x000ea400080010ff */
[----:B--2---:R-:W-:Y:S05]  /*21b20*/  @!P0 BRA `(.L_x_89) ;  /* 0xfffffffc00f08947 */ /* 0x004fea000383ffff */
[----:B------:R-:W-:Y:S05]  /*21b30*/  BRA `(.L_x_427) ;  /* 0xfffffe3000307947 */ /* 0x000fea000383ffff */
.L_x_155:
[----:B--2---:R2:W3:Y:S02]  /*21b40*/  SYNCS.PHASECHK.TRANS64.TRYWAIT P0, [R17+URZ+0x280c8], R4 ;  /* 0x0280c804110075a7 */ /* 0x0044e400080011ff */
[----:B---3--:R-:W-:Y:S05]  /*21b50*/  @!P0 NANOSLEEP.SYNCS 0x989680 ;  /* 0x009896800000895d */ /* 0x008fea0003900000 */
[----:B------:R-:W3:Y:S02]  /*21b60*/  @!P0 SYNCS.PHASECHK.TRANS64 P0, [R17+URZ+0x280c8], R4 ;  /* 0x0280c804110085a7 */ /* 0x000ee400080010ff */
[----:B---3--:R-:W-:Y:S05]  /*21b70*/  @!P0 BRA `(.L_x_155) ;  /* 0xfffffffc00f08947 */ /* 0x008fea000383ffff */
[----:B------:R-:W-:Y:S05]  /*21b80*/  BRA `(.L_x_428) ;  /* 0xfffffe8000e07947 */ /* 0x000fea000383ffff */
.L_x_160:
[----:B-1----:R-:W-:-:S04]  /*21b90*/  MOV R0, UR36 ;  /* 0x0000002400007c02 */ /* 0x002fc80008000f00 */
[----:B------:R1:W2:Y:S03]  /*21ba0*/  SYNCS.PHASECHK.TRANS64.TRYWAIT P0, [R0+URZ+0x28070], R3 ;  /* 0x02807003000075a7 */ /* 0x0002a600080011ff */
[----:B--2---:R-:W-:Y:S05]  /*21bb0*/  @!P0 NANOSLEEP.SYNCS 0x989680 ;  /* 0x009896800000895d */ /* 0x004fea0003900000 */
[----:B------:R-:W2:Y:S02]  /*21bc0*/  @!P0 SYNCS.PHASECHK.TRANS64 P0, [R0+URZ+0x28070], R3 ;  /* 0x02807003000085a7 */ /* 0x000ea400080010ff */
[----:B--2---:R-:W-:Y:S05]  /*21bd0*/  @!P0 BRA `(.L_x_160) ;  /* 0xfffffffc00ec8947 */ /* 0x004fea000383ffff */
[----:B------:R-:W-:Y:S05]  /*21be0*/  BRA `(.L_x_429) ;  /* 0xfffffe8400bc7947 */ /* 0x000fea000383ffff */
.L_x_163:
[----:B-1----:R-:W-:-:S04]  /*21bf0*/  MOV R0, UR36 ;  /* 0x0000002400007c02 */ /* 0x002fc80008000f00 */
[----:B------:R1:W2:Y:S03]  /*21c00*/  SYNCS.PHASECHK.TRANS64.TRYWAIT P0, [R0+URZ+0x28080], R3 ;  /* 0x02808003000075a7 */ /* 0x0002a600080011ff */
[----:B--2---:R-:W-:Y:S05]  /*21c10*/  @!P0 NANOSLEEP.SYNCS 0x989680 ;  /* 0x009896800000895d */ /* 0x004fea0003900000 */
[----:B------:R-:W2:Y:S02]  /*21c20*/  @!P0 SYNCS.PHASECHK.TRANS64 P0, [R0+URZ+0x28080], R3 ;  /* 0x02808003000085a7 */ /* 0x000ea400080010ff */
[----:B--2---:R-:W-:Y:S05]  /*21c30*/  @!P0 BRA `(.L_x_163) ;  /* 0xfffffffc00ec8947 */ /* 0x004fea000383ffff */
[----:B------:R-:W-:Y:S05]  /*21c40*/  BRA `(.L_x_430) ;  /* 0xfffffe8400d47947 */ /* 0x000fea000383ffff */
.L_x_166:
[----:B-1----:R-:W-:-:S04]  /*21c50*/  MOV R0, UR36 ;  /* 0x0000002400007c02 */ /* 0x002fc80008000f00 */
[----:B------:R1:W2:Y:S03]  /*21c60*/  SYNCS.PHASECHK.TRANS64.TRYWAIT P0, [R0+URZ+0x28070], R3 ;  /* 0x02807003000075a7 */ /* 0x0002a600080011ff */
[----:B--2---:R-:W-:Y:S05]  /*21c70*/  @!P0 NANOSLEEP.SYNCS 0x989680 ;  /* 0x009896800000895d */ /* 0x004fea0003900000 */
[----:B------:R-:W2:Y:S02]  /*21c80*/  @!P0 SYNCS.PHASECHK.TRANS64 P0, [R0+URZ+0x28070], R3 ;  /* 0x02807003000085a7 */ /* 0x000ea400080010ff */
[----:B--2---:R-:W-:Y:S05]  /*21c90*/  @!P0 BRA `(.L_x_166) ;  /* 0xfffffffc00ec8947 */ /* 0x004fea000383ffff */
[----:B------:R-:W-:Y:S05]  /*21ca0*/  BRA `(.L_x_431) ;  /* 0xfffffe8800a07947 */ /* 0x000fea000383ffff */
.L_x_168:
[----:B-1----:R-:W-:-:S04]  /*21cb0*/  MOV R0, UR36 ;  /* 0x0000002400007c02 */ /* 0x002fc80008000f00 */
[----:B------:R1:W2:Y:S03]  /*21cc0*/  SYNCS.PHASECHK.TRANS64.TRYWAIT P0, [R0+URZ+0x28090], R3 ;  /* 0x02809003000075a7 */ /* 0x0002a600080011ff */
[----:B--2---:R-:W-:Y:S05]  /*21cd0*/  @!P0 NANOSLEEP.SYNCS 0x989680 ;  /* 0x009896800000895d */ /* 0x004fea0003900000 */
[----:B------:R-:W2:Y:S02]  /*21ce0*/  @!P0 SYNCS.PHASECHK.TRANS64 P0, [R0+URZ+0x28090], R3 ;  /* 0x02809003000085a7 */ /* 0x000ea400080010ff */
[----:B--2---:R-:W-:Y:S05]  /*21cf0*/  @!P0 BRA `(.L_x_168) ;  /* 0xfffffffc00ec8947 */ /* 0x004fea000383ffff */
[----:B------:R-:W-:Y:S05]  /*21d00*/  BRA `(.L_x_432) ;  /* 0xfffffe8800e07947 */ /* 0x000fea000383ffff */
.L_x_189:
[----:B-1----:R-:W-:-:S04]  /*21d10*/  MOV R0, UR36 ;  /* 0x0000002400007c02 */ /* 0x002fc80008000f00 */
[----:B------:R1:W4:Y:S03]  /*21d20*/  SYNCS.PHASECHK.TRANS64.TRYWAIT P1, [R0+URZ+0x28080], R3 ;  /* 0x02808003000075a7 */ /* 0x00032600080211ff */
[----:B----4-:R-:W-:Y:S05]  /*21d30*/  @!P1 NANOSLEEP.SYNCS 0x989680 ;  /* 0x009896800000995d */ /* 0x010fea0003900000 */
[----:B------:R-:W4:Y:S02]  /*21d40*/  @!P1 SYNCS.PHASECHK.TRANS64 P1, [R0+URZ+0x28080], R3 ;  /* 0x02808003000095a7 */ /* 0x000f2400080210ff */
[----:B----4-:R-:W-:Y:S05]  /*21d50*/  @!P1 BRA `(.L_x_189) ;  /* 0xfffffffc00ec9947 */ /* 0x010fea000383ffff */
[----:B------:R-:W-:Y:S05]  /*21d60*/  BRA `(.L_x_433) ;  /* 0xfffffea400907947 */ /* 0x000fea000383ffff */
.L_x_192:
[----:B-1----:R-:W-:-:S04]  /*21d70*/  MOV R0, UR36 ;  /* 0x0000002400007c02 */ /* 0x002fc80008000f00 */
[----:B------:R1:W4:Y:S03]  /*21d80*/  SYNCS.PHASECHK.TRANS64.TRYWAIT P0, [R0+URZ+0x28098], R3 ;  /* 0x02809803000075a7 */ /* 0x00032600080011ff */
[----:B----4-:R-:W-:Y:S05]  /*21d90*/  @!P0 NANOSLEEP.SYNCS 0x989680 ;  /* 0x009896800000895d */ /* 0x010fea0003900000 */
[----:B------:R-:W4:Y:S02]  /*21da0*/  @!P0 SYNCS.PHASECHK.TRANS64 P0, [R0+URZ+0x28098], R3 ;  /* 0x02809803000085a7 */ /* 0x000f2400080010ff */
[----:B----4-:R-:W-:Y:S05]  /*21db0*/  @!P0 BRA `(.L_x_192) ;  /* 0xfffffffc00ec8947 */ /* 0x010fea000383ffff */
[----:B------:R-:W-:Y:S05]  /*21dc0*/  BRA `(.L_x_434) ;  /* 0xfffffea800187947 */ /* 0x000fea000383ffff */
.L_x_215:
[----:B-1----:R1:W3:Y:S02]  /*21dd0*/  SYNCS.PHASECHK.TRANS64.TRYWAIT P0, [R26+URZ+0x28070], R3 ;  /* 0x028070031a0075a7 */ /* 0x0022e400080011ff */
[----:B---3--:R-:W-:Y:S05]  /*21de0*/  @!P0 NANOSLEEP.SYNCS 0x989680 ;  /* 0x009896800000895d */ /* 0x008fea0003900000 */
[----:B------:R-:W3:Y:S02]  /*21df0*/  @!P0 SYNCS.PHASECHK.TRANS64 P0, [R26+URZ+0x28070], R3 ;  /* 0x028070031a0085a7 */ /* 0x000ee400080010ff */
[----:B---3--:R-:W-:Y:S05]  /*21e00*/  @!P0 BRA `(.L_x_215) ;  /* 0xfffffffc00f08947 */ /* 0x008fea000383ffff */
[----:B------:R-:W-:Y:S05]  /*21e10*/  BRA `(.L_x_435) ;  /* 0xfffffec000f87947 */ /* 0x000fea000383ffff */
.L_x_218:
[----:B-1----:R1:W3:Y:S02]  /*21e20*/  SYNCS.PHASECHK.TRANS64.TRYWAIT P0, [R26+URZ+0x28090], R3 ;  /* 0x028090031a0075a7 */ /* 0x0022e400080011ff */
[----:B---3--:R-:W-:Y:S05]  /*21e30*/  @!P0 NANOSLEEP.SYNCS 0x989680 ;  /* 0x009896800000895d */ /* 0x008fea0003900000 */
[----:B------:R-:W3:Y:S02]  /*21e40*/  @!P0 SYNCS.PHASECHK.TRANS64 P0, [R26+URZ+0x28090], R3 ;  /* 0x028090031a0085a7 */ /* 0x000ee400080010ff */
[----:B---3--:R-:W-:Y:S05]  /*21e50*/  @!P0 BRA `(.L_x_218) ;  /* 0xfffffffc00f08947 */ /* 0x008fea000383ffff */
[----:B------:R-:W-:Y:S05]  /*21e60*/  BRA `(.L_x_436) ;  /* 0xfffffec400187947 */ /* 0x000fea000383ffff */
.L_x_220:
[----:B-1----:R1:W3:Y:S02]  /*21e70*/  SYNCS.PHASECHK.TRANS64.TRYWAIT P0, [R26+URZ+0x280c0], R5 ;  /* 0x0280c0051a0075a7 */ /* 0x0022e400080011ff */
[----:B---3--:R-:W-:Y:S05]  /*21e80*/  @!P0 NANOSLEEP.SYNCS 0x989680 ;  /* 0x009896800000895d */ /* 0x008fea0003900000 */
[----:B------:R-:W3:Y:S02]  /*21e90*/  @!P0 SYNCS.PHASECHK.TRANS64 P0, [R26+URZ+0x280c0], R5 ;  /* 0x0280c0051a0085a7 */ /* 0x000ee400080010ff */
[----:B---3--:R-:W-:Y:S05]  /*21ea0*/  @!P0 BRA `(.L_x_220) ;  /* 0xfffffffc00f08947 */ /* 0x008fea000383ffff */
[----:B------:R-:W-:Y:S05]  /*21eb0*/  BRA `(.L_x_437) ;  /* 0xfffffec400247947 */ /* 0x000fea000383ffff */
.L_x_236:
[----:B------:R1:W1:Y:S02]  /*21ec0*/  SYNCS.PHASECHK.TRANS64.TRYWAIT P1, [R26+URZ+0x28080], R3 ;  /* 0x028080031a0075a7 */ /* 0x00026400080211ff */
[----:B-1----:R-:W-:Y:S05]  /*21ed0*/  @!P1 NANOSLEEP.SYNCS 0x989680 ;  /* 0x009896800000995d */ /* 0x002fea0003900000 */
[----:B------:R-:W1:Y:S02]  /*21ee0*/  @!P1 SYNCS.PHASECHK.TRANS64 P1, [R26+URZ+0x28080], R3 ;  /* 0x028080031a0095a7 */ /* 0x000e6400080210ff */
[----:B-1----:R-:W-:Y:S05]  /*21ef0*/  @!P1 BRA `(.L_x_236) ;  /* 0xfffffffc00f09947 */ /* 0x002fea000383ffff */
[----:B------:R-:W-:Y:S05]  /*21f00*/  BRA `(.L_x_438) ;  /* 0xfffffee400187947 */ /* 0x000fea000383ffff */
.L_x_240:
[----:B--2---:R2:W1:Y:S02]  /*21f10*/  SYNCS.PHASECHK.TRANS64.TRYWAIT P0, [R26+URZ+0x28098], R3 ;  /* 0x028098031a0075a7 */ /* 0x00446400080011ff */
[----:B-1----:R-:W-:Y:S05]  /*21f20*/  @!P0 NANOSLEEP.SYNCS 0x989680 ;  /* 0x009896800000895d */ /* 0x002fea0003900000 */
[----:B------:R-:W1:Y:S02]  /*21f30*/  @!P0 SYNCS.PHASECHK.TRANS64 P0, [R26+URZ+0x28098], R3 ;  /* 0x028098031a0085a7 */ /* 0x000e6400080010ff */
[----:B-1----:R-:W-:Y:S05]  /*21f40*/  @!P0 BRA `(.L_x_240) ;  /* 0xfffffffc00f08947 */ /* 0x002fea000383ffff */
[----:B------:R-:W-:Y:S05]  /*21f50*/  BRA `(.L_x_439) ;  /* 0xfffffee400847947 */ /* 0x000fea000383ffff */
.L_x_242:
[----:B--2---:R2:W3:Y:S02]  /*21f60*/  SYNCS.PHASECHK.TRANS64.TRYWAIT P0, [R26+URZ+0x280c8], R3 ;  /* 0x0280c8031a0075a7 */ /* 0x0044e400080011ff */
[----:B---3--:R-:W-:Y:S05]  /*21f70*/  @!P0 NANOSLEEP.SYNCS 0x989680 ;  /* 0x009896800000895d */ /* 0x008fea0003900000 */
[----:B------:R-:W3:Y:S02]  /*21f80*/  @!P0 SYNCS.PHASECHK.TRANS64 P0, [R26+URZ+0x280c8], R3 ;  /* 0x0280c8031a0085a7 */ /* 0x000ee400080010ff */
[----:B---3--:R-:W-:Y:S05]  /*21f90*/  @!P0 BRA `(.L_x_242) ;  /* 0xfffffffc00f08947 */ /* 0x008fea000383ffff */
[----:B------:R-:W-:Y:S05]  /*21fa0*/  BRA `(.L_x_440) ;  /* 0xfffffee400907947 */ /* 0x000fea000383ffff */
.L_x_258:
[----:B------:R-:W-:-:S07]  /*21fb0*/  MOV R0, UR4 ;  /* 0x0000000400007c02 */ /* 0x000fce0008000f00 */
.L_x_441:
[----:B-1----:R1:W2:Y:S02]  /*21fc0*/  SYNCS.PHASECHK.TRANS64.TRYWAIT P0, [R0+URZ], R3 ;  /* 0x00000003000075a7 */ /* 0x0022a400080011ff */
[----:B--2---:R-:W-:Y:S05]  /*21fd0*/  @!P0 NANOSLEEP.SYNCS 0x989680 ;  /* 0x009896800000895d */ /* 0x004fea0003900000 */
[----:B------:R-:W2:Y:S02]  /*21fe0*/  @!P0 SYNCS.PHASECHK.TRANS64 P0, [R0+URZ], R3 ;  /* 0x00000003000085a7 */ /* 0x000ea400080010ff */
[----:B--2---:R-:W-:Y:S05]  /*21ff0*/  @!P0 BRA `(.L_x_441) ;  /* 0xfffffffc00f08947 */ /* 0x004fea000383ffff */
[----:B------:R-:W-:Y:S05]  /*22000*/  BRA `(.L_x_442) ;  /* 0xffffff0400b07947 */ /* 0x000fea000383ffff */
.L_x_261:
[----:B------:R-:W-:-:S07]  /*22010*/  MOV R0, UR4 ;  /* 0x0000000400007c02 */ /* 0x000fce0008000f00 */
.L_x_443:
[----:B-1----:R1:W4:Y:S02]  /*22020*/  SYNCS.PHASECHK.TRANS64.TRYWAIT P1, [R0+URZ], R3 ;  /* 0x00000003000075a7 */ /* 0x00232400080211ff */
[----:B----4-:R-:W-:Y:S05]  /*22030*/  @!P1 NANOSLEEP.SYNCS 0x989680 ;  /* 0x009896800000995d */ /* 0x010fea0003900000 */
[----:B------:R-:W4:Y:S02]  /*22040*/  @!P1 SYNCS.PHASECHK.TRANS64 P1, [R0+URZ], R3 ;  /* 0x00000003000095a7 */ /* 0x000f2400080210ff */
[----:B----4-:R-:W-:Y:S05]  /*22050*/  @!P1 BRA `(.L_x_443) ;  /* 0xfffffffc00f09947 */ /* 0x010fea000383ffff */
[----:B------:R-:W-:Y:S05]  /*22060*/  BRA `(.L_x_444) ;  /* 0xffffff08005c7947 */ /* 0x000fea000383ffff */
.L_x_268:
[----:B------:R-:W-:-:S07]  /*22070*/  MOV R4, UR7 ;  /* 0x0000000700047c02 */ /* 0x000fce0008000f00 */
.L_x_445:
[----:B-1----:R1:W2:Y:S02]  /*22080*/  SYNCS.PHASECHK.TRANS64.TRYWAIT P5, [R4+URZ], R3 ;  /* 0x00000003040075a7 */ /* 0x0022a400080a11ff */
[----:B--2---:R-:W-:Y:S05]  /*22090*/  @!P5 NANOSLEEP.SYNCS 0x989680 ;  /* 0x009896800000d95d */ /* 0x004fea0003900000 */
[----:B------:R-:W2:Y:S02]  /*220a0*/  @!P5 SYNCS.PHASECHK.TRANS64 P5, [R4+URZ], R3 ;  /* 0x000000030400d5a7 */ /* 0x000ea400080a10ff */
[----:B--2---:R-:W-:Y:S05]  /*220b0*/  @!P5 BRA `(.L_x_445) ;  /* 0xfffffffc00f0d947 */ /* 0x004fea000383ffff */
[----:B------:R-:W-:Y:S05]  /*220c0*/  BRA `(.L_x_446) ;  /* 0xffffff1400a47947 */ /* 0x000fea000383ffff */
.L_x_273:
[----:B------:R-:W-:-:S07]  /*220d0*/  MOV R5, UR4 ;  /* 0x0000000400057c02 */ /* 0x000fce0008000f00 */
.L_x_447:
[----:B--2---:R2:W3:Y:S02]  /*220e0*/  SYNCS.PHASECHK.TRANS64.TRYWAIT P2, [R5+URZ], R0 ;  /* 0x00000000050075a7 */ /* 0x0044e400080411ff */
[----:B---3--:R-:W-:Y:S05]  /*220f0*/  @!P2 NANOSLEEP.SYNCS 0x989680 ;  /* 0x009896800000a95d */ /* 0x008fea0003900000 */
[----:B------:R-:W3:Y:S02]  /*22100*/  @!P2 SYNCS.PHASECHK.TRANS64 P2, [R5+URZ], R0 ;  /* 0x000000000500a5a7 */ /* 0x000ee400080410ff */
[----:B---3--:R-:W-:Y:S05]  /*22110*/  @!P2 BRA `(.L_x_447) ;  /* 0xfffffffc00f0a947 */ /* 0x008fea000383ffff */
[----:B------:R-:W-:Y:S05]  /*22120*/  BRA `(.L_x_448) ;  /* 0xffffff4400447947 */ /* 0x000fea000383ffff */
.L_x_278:
[----:B------:R-:W-:-:S07]  /*22130*/  MOV R3, UR4 ;  /* 0x0000000400037c02 */ /* 0x000fce0008000f00 */
.L_x_449:
[----:B-1----:R1:W2:Y:S02]  /*22140*/  SYNCS.PHASECHK.TRANS64.TRYWAIT P1, [R3+URZ], R0 ;  /* 0x00000000030075a7 */ /* 0x0022a400080211ff */
[----:B--2---:R-:W-:Y:S05]  /*22150*/  @!P1 NANOSLEEP.SYNCS 0x989680 ;  /* 0x009896800000995d */ /* 0x004fea0003900000 */
[----:B------:R-:W2:Y:S02]  /*22160*/  @!P1 SYNCS.PHASECHK.TRANS64 P1, [R3+URZ], R0 ;  /* 0x00000000030095a7 */ /* 0x000ea400080210ff */
[----:B--2---:R-:W-:Y:S05]  /*22170*/  @!P1 BRA `(.L_x_449) ;  /* 0xfffffffc00f09947 */ /* 0x004fea000383ffff */
[----:B------:R-:W-:Y:S05]  /*22180*/  BRA `(.L_x_450) ;  /* 0xffffff4800a47947 */ /* 0x000fea000383ffff */
.L_x_283:
[----:B------:R-:W-:-:S07]  /*22190*/  MOV R0, UR4 ;  /* 0x0000000400007c02 */ /* 0x000fce0008000f00 */
.L_x_451:
[----:B-1----:R1:W3:Y:S02]  /*221a0*/  SYNCS.PHASECHK.TRANS64.TRYWAIT P1, [R0+URZ], R3 ;  /* 0x00000003000075a7 */ /* 0x0022e400080211ff */
[----:B---3--:R-:W-:Y:S05]  /*221b0*/  @!P1 NANOSLEEP.SYNCS 0x989680 ;  /* 0x009896800000995d */ /* 0x008fea0003900000 */
[----:B------:R-:W3:Y:S02]  /*221c0*/  @!P1 SYNCS.PHASECHK.TRANS64 P1, [R0+URZ], R3 ;  /* 0x00000003000095a7 */ /* 0x000ee400080210ff */
[----:B---3--:R-:W-:Y:S05]  /*221d0*/  @!P1 BRA `(.L_x_451) ;  /* 0xfffffffc00f09947 */ /* 0x008fea000383ffff */
[----:B------:R-:W-:Y:S05]  /*221e0*/  BRA `(.L_x_452) ;  /* 0xffffff4c00787947 */ /* 0x000fea000383ffff */
.L_x_290:
[----:B------:R-:W-:-:S07]  /*221f0*/  MOV R3, UR7 ;  /* 0x0000000700037c02 */ /* 0x000fce0008000f00 */
.L_x_453:
[----:B-1----:R1:W3:Y:S02]  /*22200*/  SYNCS.PHASECHK.TRANS64.TRYWAIT P5, [R3+URZ], R2 ;  /* 0x00000002030075a7 */ /* 0x0022e400080a11ff */
[----:B---3--:R-:W-:Y:S05]  /*22210*/  @!P5 NANOSLEEP.SYNCS 0x989680 ;  /* 0x009896800000d95d */ /* 0x008fea0003900000 */
[----:B------:R-:W3:Y:S02]  /*22220*/  @!P5 SYNCS.PHASECHK.TRANS64 P5, [R3+URZ], R2 ;  /* 0x000000020300d5a7 */ /* 0x000ee400080a10ff */
[----:B---3--:R-:W-:Y:S05]  /*22230*/  @!P5 BRA `(.L_x_453) ;  /* 0xfffffffc00f0d947 */ /* 0x008fea000383ffff */
[----:B------:R-:W-:Y:S05]  /*22240*/  BRA `(.L_x_454) ;  /* 0xffffff7000c47947 */ /* 0x000fea000383ffff */
.L_x_295:
[----:B------:R-:W-:-:S07]  /*22250*/  MOV R3, UR4 ;  /* 0x0000000400037c02 */ /* 0x000fce0008000f00 */
.L_x_455:
[----:B--2---:R2:W3:Y:S02]  /*22260*/  SYNCS.PHASECHK.TRANS64.TRYWAIT P2, [R3+URZ], R0 ;  /* 0x00000000030075a7 */ /* 0x0044e400080411ff */
[----:B---3--:R-:W-:Y:S05]  /*22270*/  @!P2 NANOSLEEP.SYNCS 0x989680 ;  /* 0x009896800000a95d */ /* 0x008fea0003900000 */
[----:B------:R-:W3:Y:S02]  /*22280*/  @!P2 SYNCS.PHASECHK.TRANS64 P2, [R3+URZ], R0 ;  /* 0x000000000300a5a7 */ /* 0x000ee400080410ff */
[----:B---3--:R-:W-:Y:S05]  /*22290*/  @!P2 BRA `(.L_x_455) ;  /* 0xfffffffc00f0a947 */ /* 0x008fea000383ffff */
[----:B------:R-:W-:Y:S05]  /*222a0*/  BRA `(.L_x_456) ;  /* 0xffffffa000707947 */ /* 0x000fea000383ffff */
.L_x_299:
[----:B------:R-:W-:-:S07]  /*222b0*/  MOV R3, UR4 ;  /* 0x0000000400037c02 */ /* 0x000fce0008000f00 */
.L_x_457:
[----:B-1----:R1:W2:Y:S02]  /*222c0*/  SYNCS.PHASECHK.TRANS64.TRYWAIT P1, [R3+URZ], R0 ;  /* 0x00000000030075a7 */ /* 0x0022a400080211ff */
[----:B--2---:R-:W-:Y:S05]  /*222d0*/  @!P1 NANOSLEEP.SYNCS 0x989680 ;  /* 0x009896800000995d */ /* 0x004fea0003900000 */
[----:B------:R-:W2:Y:S02]  /*222e0*/  @!P1 SYNCS.PHASECHK.TRANS64 P1, [R3+URZ], R0 ;  /* 0x00000000030095a7 */ /* 0x000ea400080210ff */
[----:B--2---:R-:W-:Y:S05]  /*222f0*/  @!P1 BRA `(.L_x_457) ;  /* 0xfffffffc00f09947 */ /* 0x004fea000383ffff */
[----:B------:R-:W-:Y:S05]  /*22300*/  BRA `(.L_x_458) ;  /* 0xffffffa400d07947 */ /* 0x000fea000383ffff */
.L_x_303:
[----:B------:R-:W-:-:S07]  /*22310*/  MOV R0, UR4 ;  /* 0x0000000400007c02 */ /* 0x000fce0008000f00 */
.L_x_459:
[----:B-1----:R1:W4:Y:S02]  /*22320*/  SYNCS.PHASECHK.TRANS64.TRYWAIT P0, [R0+URZ], R3 ;  /* 0x00000003000075a7 */ /* 0x00232400080011ff */
[----:B----4-:R-:W-:Y:S05]  /*22330*/  @!P0 NANOSLEEP.SYNCS 0x989680 ;  /* 0x009896800000895d */ /* 0x010fea0003900000 */
[----:B------:R-:W4:Y:S02]  /*22340*/  @!P0 SYNCS.PHASECHK.TRANS64 P0, [R0+URZ], R3 ;  /* 0x00000003000085a7 */ /* 0x000f2400080010ff */
[----:B----4-:R-:W-:Y:S05]  /*22350*/  @!P0 BRA `(.L_x_459) ;  /* 0xfffffffc00f08947 */ /* 0x010fea000383ffff */
[----:B------:R-:W-:Y:S05]  /*22360*/  BRA `(.L_x_460) ;  /* 0xffffffa8006c7947 */ /* 0x000fea000383ffff */
.L_x_307:
[----:B------:R-:W-:-:S07]  /*22370*/  MOV R0, UR8 ;  /* 0x0000000800007c02 */ /* 0x000fce0008000f00 */
.L_x_461:
[----:B-1----:R1:W2:Y:S02]  /*22380*/  SYNCS.PHASECHK.TRANS64.TRYWAIT P1, [R0+URZ+0x28010], R3 ;  /* 0x02801003000075a7 */ /* 0x0022a400080211ff */
[----:B--2---:R-:W-:Y:S05]  /*22390*/  @!P1 NANOSLEEP.SYNCS 0x989680 ;  /* 0x009896800000995d */ /* 0x004fea0003900000 */
[----:B------:R-:W2:Y:S02]  /*223a0*/  @!P1 SYNCS.PHASECHK.TRANS64 P1, [R0+URZ+0x28010], R3 ;  /* 0x02801003000095a7 */ /* 0x000ea400080210ff */
[----:B--2---:R-:W-:Y:S05]  /*223b0*/  @!P1 BRA `(.L_x_461) ;  /* 0xfffffffc00f09947 */ /* 0x004fea000383ffff */
[----:B------:R-:W-:Y:S05]  /*223c0*/  BRA `(.L_x_462) ;  /* 0xffffffac00647947 */ /* 0x000fea000383ffff */
.L_x_313:
[----:B-1----:R-:W-:-:S07]  /*223d0*/  MOV R0, UR8 ;  /* 0x0000000800007c02 */ /* 0x002fce0008000f00 */
.L_x_463:
[----:B-1----:R1:W2:Y:S02]  /*223e0*/  SYNCS.PHASECHK.TRANS64.TRYWAIT P1, [R0+URZ+0x28038], R3 ;  /* 0x02803803000075a7 */ /* 0x0022a400080211ff */
[----:B--2---:R-:W-:Y:S05]  /*223f0*/  @!P1 NANOSLEEP.SYNCS 0x989680 ;  /* 0x009896800000995d */ /* 0x004fea0003900000 */
[----:B------:R-:W2:Y:S02]  /*22400*/  @!P1 SYNCS.PHASECHK.TRANS64 P1, [R0+URZ+0x28038], R3 ;  /* 0x02803803000095a7 */ /* 0x000ea400080210ff */
[----:B--2---:R-:W-:Y:S05]  /*22410*/  @!P1 BRA `(.L_x_463) ;  /* 0xfffffffc00f09947 */ /* 0x004fea000383ffff */
[----:B------:R-:W-:Y:S05]  /*22420*/  BRA `(.L_x_464) ;  /* 0xffffffac00d87947 */ /* 0x000fea000383ffff */
.L_x_319:
[----:B-1----:R-:W-:-:S07]  /*22430*/  MOV R0, UR8 ;  /* 0x0000000800007c02 */ /* 0x002fce0008000f00 */
.L_x_465:
[----:B-1----:R1:W2:Y:S02]  /*22440*/  SYNCS.PHASECHK.TRANS64.TRYWAIT P2, [R0+URZ+0x28018], R3 ;  /* 0x02801803000075a7 */ /* 0x0022a400080411ff */
[----:B--2---:R-:W-:Y:S05]  /*22450*/  @!P2 NANOSLEEP.SYNCS 0x989680 ;  /* 0x009896800000a95d */ /* 0x004fea0003900000 */
[----:B------:R-:W2:Y:S02]  /*22460*/  @!P2 SYNCS.PHASECHK.TRANS64 P2, [R0+URZ+0x28018], R3 ;  /* 0x028018030000a5a7 */ /* 0x000ea400080410ff */
[----:B--2---:R-:W-:Y:S05]  /*22470*/  @!P2 BRA `(.L_x_465) ;  /* 0xfffffffc00f0a947 */ /* 0x004fea000383ffff */
[----:B------:R-:W-:Y:S05]  /*22480*/  BRA `(.L_x_466) ;  /* 0xffffffb0004c7947 */ /* 0x000fea000383ffff */
.L_x_325:
[----:B-1----:R-:W-:-:S07]  /*22490*/  MOV R0, UR8 ;  /* 0x0000000800007c02 */ /* 0x002fce0008000f00 */
.L_x_467:
[----:B-1----:R1:W2:Y:S02]  /*224a0*/  SYNCS.PHASECHK.TRANS64.TRYWAIT P2, [R0+URZ+0x28040], R3 ;  /* 0x02804003000075a7 */ /* 0x0022a400080411ff */
[----:B--2---:R-:W-:Y:S05]  /*224b0*/  @!P2 NANOSLEEP.SYNCS 0x989680 ;  /* 0x009896800000a95d */ /* 0x004fea0003900000 */
[----:B------:R-:W2:Y:S02]  /*224c0*/  @!P2 SYNCS.PHASECHK.TRANS64 P2, [R0+URZ+0x28040], R3 ;  /* 0x028040030000a5a7 */ /* 0x000ea400080410ff */
[----:B--2---:R-:W-:Y:S05]  /*224d0*/  @!P2 BRA `(.L_x_467) ;  /* 0xfffffffc00f0a947 */ /* 0x004fea000383ffff */
[----:B------:R-:W-:Y:S05]  /*224e0*/  BRA `(.L_x_468) ;  /* 0xffffffb000c07947 */ /* 0x000fea000383ffff */
.L_x_331:
[----:B------:R-:W-:-:S07]  /*224f0*/  MOV R0, UR41 ;  /* 0x0000002900007c02 */ /* 0x000fce0008000f00 */
.L_x_469:
[----:B-1----:R1:W2:Y:S02]  /*22500*/  SYNCS.PHASECHK.TRANS64.TRYWAIT P2, [R0+URZ+0x28038], R3 ;  /* 0x02803803000075a7 */ /* 0x0022a400080411ff */
[----:B--2---:R-:W-:Y:S05]  /*22510*/  @!P2 NANOSLEEP.SYNCS 0x989680 ;  /* 0x009896800000a95d */ /* 0x004fea0003900000 */
[----:B------:R-:W2:Y:S02]  /*22520*/  @!P2 SYNCS.PHASECHK.TRANS64 P2, [R0+URZ+0x28038], R3 ;  /* 0x028038030000a5a7 */ /* 0x000ea400080410ff */
[----:B--2---:R-:W-:Y:S05]  /*22530*/  @!P2 BRA `(.L_x_469) ;  /* 0xfffffffc00f0a947 */ /* 0x004fea000383ffff */
[----:B------:R-:W-:Y:S05]  /*22540*/  BRA `(.L_x_470) ;  /* 0xffffffb4009c7947 */ /* 0x000fea000383ffff */
.L_x_336:
[----:B------:R-:W-:-:S07]  /*22550*/  MOV R0, UR25 ;  /* 0x0000001900007c02 */ /* 0x000fce0008000f00 */
.L_x_471:
[----:B-1----:R1:W2:Y:S02]  /*22560*/  SYNCS.PHASECHK.TRANS64.TRYWAIT P2, [R0+URZ+0x28038], R5 ;  /* 0x02803805000075a7 */ /* 0x0022a400080411ff */
[----:B--2---:R-:W-:Y:S05]  /*22570*/  @!P2 NANOSLEEP.SYNCS 0x989680 ;  /* 0x009896800000a95d */ /* 0x004fea0003900000 */
[----:B------:R-:W2:Y:S02]  /*22580*/  @!P2 SYNCS.PHASECHK.TRANS64 P2, [R0+URZ+0x28038], R5 ;  /* 0x028038050000a5a7 */ /* 0x000ea400080410ff */
[----:B--2---:R-:W-:Y:S05]  /*22590*/  @!P2 BRA `(.L_x_471) ;  /* 0xfffffffc00f0a947 */ /* 0x004fea000383ffff */
[----:B------:R-:W-:Y:S05]  /*225a0*/  BRA `(.L_x_472) ;  /* 0xffffffb800147947 */ /* 0x000fea000383ffff */
.L_x_341:
[----:B------:R-:W-:-:S07]  /*225b0*/  MOV R0, UR33 ;  /* 0x0000002100007c02 */ /* 0x000fce0008000f00 */
.L_x_473:
[----:B-1----:R1:W2:Y:S02]  /*225c0*/  SYNCS.PHASECHK.TRANS64.TRYWAIT P2, [R0+URZ+0x28038], R5 ;  /* 0x02803805000075a7 */ /* 0x0022a400080411ff */
[----:B--2---:R-:W-:Y:S05]  /*225d0*/  @!P2 NANOSLEEP.SYNCS 0x989680 ;  /* 0x009896800000a95d */ /* 0x004fea0003900000 */
[----:B------:R-:W2:Y:S02]  /*225e0*/  @!P2 SYNCS.PHASECHK.TRANS64 P2, [R0+URZ+0x28038], R5 ;  /* 0x028038050000a5a7 */ /* 0x000ea400080410ff */
[----:B--2---:R-:W-:Y:S05]  /*225f0*/  @!P2 BRA `(.L_x_473) ;  /* 0xfffffffc00f0a947 */ /* 0x004fea000383ffff */
[----:B------:R-:W-:Y:S05]  /*22600*/  BRA `(.L_x_474) ;  /* 0xffffffb800947947 */ /* 0x000fea000383ffff */
.L_x_346:
[----:B------:R-:W-:-:S07]  /*22610*/  MOV R0, UR25 ;  /* 0x0000001900007c02 */ /* 0x000fce0008000f00 */
.L_x_475:
[----:B-1----:R1:W2:Y:S02]  /*22620*/  SYNCS.PHASECHK.TRANS64.TRYWAIT P2, [R0+URZ+0x28038], R5 ;  /* 0x02803805000075a7 */ /* 0x0022a400080411ff */
[----:B--2---:R-:W-:Y:S05]  /*22630*/  @!P2 NANOSLEEP.SYNCS 0x989680 ;  /* 0x009896800000a95d */ /* 0x004fea0003900000 */
[----:B------:R-:W2:Y:S02]  /*22640*/  @!P2 SYNCS.PHASECHK.TRANS64 P2, [R0+URZ+0x28038], R5 ;  /* 0x028038050000a5a7 */ /* 0x000ea400080410ff */
[----:B--2---:R-:W-:Y:S05]  /*22650*/  @!P2 BRA `(.L_x_475) ;  /* 0xfffffffc00f0a947 */ /* 0x004fea000383ffff */
[----:B------:R-:W-:Y:S05]  /*22660*/  BRA `(.L_x_476) ;  /* 0xffffffbc00107947 */ /* 0x000fea000383ffff */
.L_x_351:
[----:B------:R-:W-:-:S07]  /*22670*/  MOV R0, UR25 ;  /* 0x0000001900007c02 */ /* 0x000fce0008000f00 */
.L_x_477:
[----:B-1----:R1:W2:Y:S02]  /*22680*/  SYNCS.PHASECHK.TRANS64.TRYWAIT P2, [R0+URZ+0x28038], R5 ;  /* 0x02803805000075a7 */ /* 0x0022a400080411ff */
[----:B--2---:R-:W-:Y:S05]  /*22690*/  @!P2 NANOSLEEP.SYNCS 0x989680 ;  /* 0x009896800000a95d */ /* 0x004fea0003900000 */
[----:B------:R-:W2:Y:S02]  /*226a0*/  @!P2 SYNCS.PHASECHK.TRANS64 P2, [R0+URZ+0x28038], R5 ;  /* 0x028038050000a5a7 */ /* 0x000ea400080410ff */
[----:B--2---:R-:W-:Y:S05]  /*226b0*/  @!P2 BRA `(.L_x_477) ;  /* 0xfffffffc00f0a947 */ /* 0x004fea000383ffff */
[----:B------:R-:W-:Y:S05]  /*226c0*/  BRA `(.L_x_478) ;  /* 0xffffffbc00907947 */ /* 0x000fea000383ffff */
.L_x_356:
[----:B------:R-:W-:-:S07]  /*226d0*/  MOV R0, UR25 ;  /* 0x0000001900007c02 */ /* 0x000fce0008000f00 */
.L_x_479:
[----:B-1----:R1:W2:Y:S02]  /*226e0*/  SYNCS.PHASECHK.TRANS64.TRYWAIT P2, [R0+URZ+0x28038], R5 ;  /* 0x02803805000075a7 */ /* 0x0022a400080411ff */
[----:B--2---:R-:W-:Y:S05]  /*226f0*/  @!P2 NANOSLEEP.SYNCS 0x989680 ;  /* 0x009896800000a95d */ /* 0x004fea0003900000 */
[----:B------:R-:W2:Y:S02]  /*22700*/  @!P2 SYNCS.PHASECHK.TRANS64 P2, [R0+URZ+0x28038], R5 ;  /* 0x028038050000a5a7 */ /* 0x000ea400080410ff */
[----:B--2---:R-:W-:Y:S05]  /*22710*/  @!P2 BRA `(.L_x_479) ;  /* 0xfffffffc00f0a947 */ /* 0x004fea000383ffff */
[----:B------:R-:W-:Y:S05]  /*22720*/  BRA `(.L_x_480) ;  /* 0xffffffc000107947 */ /* 0x000fea000383ffff */
.L_x_361:
[----:B------:R-:W-:-:S07]  /*22730*/  MOV R0, UR25 ;  /* 0x0000001900007c02 */ /* 0x000fce0008000f00 */
.L_x_481:
[----:B-1----:R1:W2:Y:S02]  /*22740*/  SYNCS.PHASECHK.TRANS64.TRYWAIT P2, [R0+URZ+0x28038], R5 ;  /* 0x02803805000075a7 */ /* 0x0022a400080411ff */
[----:B--2---:R-:W-:Y:S05]  /*22750*/  @!P2 NANOSLEEP.SYNCS 0x989680 ;  /* 0x009896800000a95d */ /* 0x004fea0003900000 */
[----:B------:R-:W2:Y:S02]  /*22760*/  @!P2 SYNCS.PHASECHK.TRANS64 P2, [R0+URZ+0x28038], R5 ;  /* 0x028038050000a5a7 */ /* 0x000ea400080410ff */
[----:B--2---:R-:W-:Y:S05]  /*22770*/  @!P2 BRA `(.L_x_481) ;  /* 0xfffffffc00f0a947 */ /* 0x004fea000383ffff */
[----:B------:R-:W-:Y:S05]  /*22780*/  BRA `(.L_x_482) ;  /* 0xffffffc000907947 */ /* 0x000fea000383ffff */
.L_x_366:
[----:B------:R-:W-:-:S07]  /*22790*/  MOV R0, UR25 ;  /* 0x0000001900007c02 */ /* 0x000fce0008000f00 */
.L_x_483:
[----:B-1----:R1:W2:Y:S02]  /*227a0*/  SYNCS.PHASECHK.TRANS64.TRYWAIT P2, [R0+URZ+0x28038], R5 ;  /* 0x02803805000075a7 */ /* 0x0022a400080411ff */
[----:B--2---:R-:W-:Y:S05]  /*227b0*/  @!P2 NANOSLEEP.SYNCS 0x989680 ;  /* 0x009896800000a95d */ /* 0x004fea0003900000 */
[----:B------:R-:W2:Y:S02]  /*227c0*/  @!P2 SYNCS.PHASECHK.TRANS64 P2, [R0+URZ+0x28038], R5 ;  /* 0x028038050000a5a7 */ /* 0x000ea400080410ff */
[----:B--2---:R-:W-:Y:S05]  /*227d0*/  @!P2 BRA `(.L_x_483) ;  /* 0xfffffffc00f0a947 */ /* 0x004fea000383ffff */
[----:B------:R-:W-:Y:S05]  /*227e0*/  BRA `(.L_x_484) ;  /* 0xffffffc400107947 */ /* 0x000fea000383ffff */
.L_x_372:
[----:B------:R-:W-:-:S07]  /*227f0*/  MOV R0, UR25 ;  /* 0x0000001900007c02 */ /* 0x000fce0008000f00 */
.L_x_485:
[----:B-1----:R1:W2:Y:S02]  /*22800*/  SYNCS.PHASECHK.TRANS64.TRYWAIT P2, [R0+URZ+0x28038], R3 ;  /* 0x02803803000075a7 */ /* 0x0022a400080411ff */
[----:B--2---:R-:W-:Y:S05]  /*22810*/  @!P2 NANOSLEEP.SYNCS 0x989680 ;  /* 0x009896800000a95d */ /* 0x004fea0003900000 */
[----:B------:R-:W2:Y:S02]  /*22820*/  @!P2 SYNCS.PHASECHK.TRANS64 P2, [R0+URZ+0x28038], R3 ;  /* 0x028038030000a5a7 */ /* 0x000ea400080410ff */
[----:B--2---:R-:W-:Y:S05]  /*22830*/  @!P2 BRA `(.L_x_485) ;  /* 0xfffffffc00f0a947 */ /* 0x004fea000383ffff */
[----:B------:R-:W-:Y:S05]  /*22840*/  BRA `(.L_x_486) ;  /* 0xffffffc400b87947 */ /* 0x000fea000383ffff */
.L_x_377:
[----:B------:R-:W-:-:S07]  /*22850*/  MOV R0, UR25 ;  /* 0x0000001900007c02 */ /* 0x000fce0008000f00 */
.L_x_487:
[----:B-1----:R1:W2:Y:S02]  /*22860*/  SYNCS.PHASECHK.TRANS64.TRYWAIT P2, [R0+URZ+0x28038], R5 ;  /* 0x02803805000075a7 */ /* 0x0022a400080411ff */
[----:B--2---:R-:W-:Y:S05]  /*22870*/  @!P2 NANOSLEEP.SYNCS 0x989680 ;  /* 0x009896800000a95d */ /* 0x004fea0003900000 */
[----:B------:R-:W2:Y:S02]  /*22880*/  @!P2 SYNCS.PHASECHK.TRANS64 P2, [R0+URZ+0x28038], R5 ;  /* 0x028038050000a5a7 */ /* 0x000ea400080410ff */
[----:B--2---:R-:W-:Y:S05]  /*22890*/  @!P2 BRA `(.L_x_487) ;  /* 0xfffffffc00f0a947 */ /* 0x004fea000383ffff */
[----:B------:R-:W-:Y:S05]  /*228a0*/  BRA `(.L_x_488) ;  /* 0xffffffc800347947 */ /* 0x000fea000383ffff */
.L_x_383:
[----:B------:R-:W-:-:S07]  /*228b0*/  MOV R3, UR24 ;  /* 0x0000001800037c02 */ /* 0x000fce0008000f00 */
.L_x_489:
[----:B-1----:R1:W2:Y:S02]  /*228c0*/  SYNCS.PHASECHK.TRANS64.TRYWAIT P0, [R3+URZ+0x280b0], R0 ;  /* 0x0280b000030075a7 */ /* 0x0022a400080011ff */
[----:B--2---:R-:W-:Y:S05]  /*228d0*/  @!P0 NANOSLEEP.SYNCS 0x989680 ;  /* 0x009896800000895d */ /* 0x004fea0003900000 */
[----:B------:R-:W2:Y:S02]  /*228e0*/  @!P0 SYNCS.PHASECHK.TRANS64 P0, [R3+URZ+0x280b0], R0 ;  /* 0x0280b000030085a7 */ /* 0x000ea400080010ff */
[----:B--2---:R-:W-:Y:S05]  /*228f0*/  @!P0 BRA `(.L_x_489) ;  /* 0xfffffffc00f08947 */ /* 0x004fea000383ffff */
[----:B------:R-:W-:Y:S05]  /*22900*/  BRA `(.L_x_490) ;  /* 0xffffffcc00507947 */ /* 0x000fea000383ffff */
.L_x_387:
[----:B-1----:R-:W-:-:S07]  /*22910*/  MOV R3, UR24 ;  /* 0x0000001800037c02 */ /* 0x002fce0008000f00 */
.L_x_491:
[----:B-1----:R1:W2:Y:S02]  /*22920*/  SYNCS.PHASECHK.TRANS64.TRYWAIT P0, [R3+URZ+0x280b8], R0 ;  /* 0x0280b800030075a7 */ /* 0x0022a400080011ff */
[----:B--2---:R-:W-:Y:S05]  /*22930*/  @!P0 NANOSLEEP.SYNCS 0x989680 ;  /* 0x009896800000895d */ /* 0x004fea0003900000 */
[----:B------:R-:W2:Y:S02]  /*22940*/  @!P0 SYNCS.PHASECHK.TRANS64 P0, [R3+URZ+0x280b8], R0 ;  /* 0x0280b800030085a7 */ /* 0x000ea400080010ff */
[----:B--2---:R-:W-:Y:S05]  /*22950*/  @!P0 BRA `(.L_x_491) ;  /* 0xfffffffc00f08947 */ /* 0x004fea000383ffff */
[----:B------:R-:W-:Y:S05]  /*22960*/  BRA `(.L_x_492) ;  /* 0xffffffd8005c7947 */ /* 0x000fea000383ffff */
        .weak           $__internal_0_$__cuda_sm10x_tcgen05_guardrail_trap_col_being_dealloced_not_returned_by_alloc
        .type           $__internal_0_$__cuda_sm10x_tcgen05_guardrail_trap_col_being_dealloced_not_returned_by_alloc,@function
        .size           $__internal_0_$__cuda_sm10x_tcgen05_guardrail_trap_col_being_dealloced_not_returned_by_alloc,($__internal_1_$__cuda_sm10x_tcgen05_guardrail_trap_phase_invalid_during_alloc - $__internal_0_$__cuda_sm10x_tcgen05_guardrail_trap_col_being_dealloced_not_returned_by_alloc)
$__internal_0_$__cuda_sm10x_tcgen05_guardrail_trap_col_being_dealloced_not_returned_by_alloc:
[----:B------:R-:W-:Y:S05]  /*22970*/  BPT.TRAP 0x1 ;  /* 0x000000040000795c */ /* 0x000fea0000300000 */
[----:B------:R-:W-:-:S04]  /*22980*/  HFMA2 R3, -RZ, RZ, 0, 0 ;  /* 0x00000000ff037431 */ /* 0x000fc800000001ff */
[----:B------:R-:W-:Y:S05]  /*22990*/  RET.REL.NODEC R2 `(_ZN7cutlass13device_kernelINS_4fmha6kernel36Sm100FmhaFwdKernelTmaWarpspecializedIN4cute5tupleIJiiiNS5_IJNS5_IJiiEEEiEEEEEENS1_10collective38Sm100FmhaFwdMainloopTmaWarpspecializedINS_10bfloat16_tEffNS5_IJNS4_1CILi256EEENSC_ILi128EEESE_EEENS5_IJiNSC_ILi1EEES7_EEENS5_IJiSG_NS5_IJNS5_IJNSC_ILi0EEEiEEEiEEEEEESL_NS9_12ResidualMaskENS5_IJNSC_ILi2EEESG_SG_EEENSC_ILb0EEEEENS9_38Sm100FmhaFwdEpilogueTmaWarpspecializedINS_6half_tEfNS5_IJSE_SE_SE_EEESH_NS5_IJSG_S7_EEESP_EENS2_23IndividualTileSchedulerENS2_41Sm100FmhaCtxKernelWarpspecializedScheduleEEEEEvNT_6ParamsE) ;  /* 0xfffffdd402987950 */ /* 0x000fea0003c3ffff */
        .weak           $__internal_1_$__cuda_sm10x_tcgen05_guardrail_trap_phase_invalid_during_alloc
        .type           $__internal_1_$__cuda_sm10x_tcgen05_guardrail_trap_phase_invalid_during_alloc,@function
        .size           $__internal_1_$__cuda_sm10x_tcgen05_guardrail_trap_phase_invalid_during_alloc,($__internal_2_$__cuda_sm10x_tcgen05_guardrail_trap_unallocated_columns_being_dealloced - $__internal_1_$__cuda_sm10x_tcgen05_guardrail_trap_phase_invalid_during_alloc)
$__internal_1_$__cuda_sm10x_tcgen05_guardrail_trap_phase_invalid_during_alloc:
[----:B------:R-:W-:Y:S05]  /*229a0*/  BPT.TRAP 0x1 ;  /* 0x000000040000795c */ /* 0x000fea0000300000 */
[----:B------:R-:W-:-:S04]  /*229b0*/  MOV R3, 0x0 ;  /* 0x0000000000037802 */ /* 0x000fc80000000f00 */
[----:B------:R-:W-:Y:S05]  /*229c0*/  RET.REL.NODEC R2 `(_ZN7cutlass13device_kernelINS_4fmha6kernel36Sm100FmhaFwdKernelTmaWarpspecializedIN4cute5tupleIJiiiNS5_IJNS5_IJiiEEEiEEEEEENS1_10collective38Sm100FmhaFwdMainloopTmaWarpspecializedINS_10bfloat16_tEffNS5_IJNS4_1CILi256EEENSC_ILi128EEESE_EEENS5_IJiNSC_ILi1EEES7_EEENS5_IJiSG_NS5_IJNS5_IJNSC_ILi0EEEiEEEiEEEEEESL_NS9_12ResidualMaskENS5_IJNSC_ILi2EEESG_SG_EEENSC_ILb0EEEEENS9_38Sm100FmhaFwdEpilogueTmaWarpspecializedINS_6half_tEfNS5_IJSE_SE_SE_EEESH_NS5_IJSG_S7_EEESP_EENS2_23IndividualTileSchedulerENS2_41Sm100FmhaCtxKernelWarpspecializedScheduleEEEEEvNT_6ParamsE) ;  /* 0xfffffdd4028c7950 */ /* 0x000fea0003c3ffff */
        .weak           $__internal_2_$__cuda_sm10x_tcgen05_guardrail_trap_unallocated_columns_being_dealloced
        .type           $__internal_2_$__cuda_sm10x_tcgen05_guardrail_trap_unallocated_columns_being_dealloced,@function
        .size           $__internal_2_$__cuda_sm10x_tcgen05_guardrail_trap_unallocated_columns_being_dealloced,($__internal_3_$__cuda_sm3x_div_rn_noftz_f32_slowpath - $__internal_2_$__cuda_sm10x_tcgen05_guardrail_trap_unallocated_columns_being_dealloced)
$__internal_2_$__cuda_sm10x_tcgen05_guardrail_trap_unallocated_columns_being_dealloced:
[----:B------:R-:W-:Y:S05]  /*229d0*/  BPT.TRAP 0x1 ;  /* 0x000000040000795c */ /* 0x000fea0000300000 */
[----:B------:R-:W-:-:S04]  /*229e0*/  HFMA2 R3, -RZ, RZ, 0, 0 ;  /* 0x00000000ff037431 */ /* 0x000fc800000001ff */
[----:B------:R-:W-:Y:S05]  /*229f0*/  RET.REL.NODEC R2 `(_ZN7cutlass13device_kernelINS_4fmha6kernel36Sm100FmhaFwdKernelTmaWarpspecializedIN4cute5tupleIJiiiNS5_IJNS5_IJiiEEEiEEEEEENS1_10collective38Sm100FmhaFwdMainloopTmaWarpspecializedINS_10bfloat16_tEffNS5_IJNS4_1CILi256EEENSC_ILi128EEESE_EEENS5_IJiNSC_ILi1EEES7_EEENS5_IJiSG_NS5_IJNS5_IJNSC_ILi0EEEiEEEiEEEEEESL_NS9_12ResidualMaskENS5_IJNSC_ILi2EEESG_SG_EEENSC_ILb0EEEEENS9_38Sm100FmhaFwdEpilogueTmaWarpspecializedINS_6half_tEfNS5_IJSE_SE_SE_EEESH_NS5_IJSG_S7_EEESP_EENS2_23IndividualTileSchedulerENS2_41Sm100FmhaCtxKernelWarpspecializedScheduleEEEEEvNT_6ParamsE) ;  /* 0xfffffdd402807950 */ /* 0x000fea0003c3ffff */
        .weak           $__internal_3_$__cuda_sm3x_div_rn_noftz_f32_slowpath
        .type           $__internal_3_$__cuda_sm3x_div_rn_noftz_f32_slowpath,@function
        .size           $__internal_3_$__cuda_sm3x_div_rn_noftz_f32_slowpath,(.L_x_509 - $__internal_3_$__cuda_sm3x_div_rn_noftz_f32_slowpath)
$__internal_3_$__cuda_sm3x_div_rn_noftz_f32_slowpath:
[----:B------:R-:W-:Y:S01]  /*22a00*/  SHF.R.U32.HI R3, RZ, 0x17, R24 ;  /* 0x00000017ff037819 */ /* 0x000fe20000011618 */
[----:B------:R-:W-:Y:S01]  /*22a10*/  BSSY.RECONVERGENT B1, `(.L_x_493) ;  /* 0x0000065000017945 */ /* 0x000fe20003800200 */
[--C-:B------:R-:W-:Y:S01]  /*22a20*/  SHF.R.U32.HI R8, RZ, 0x17, R36.reuse ;  /* 0x00000017ff087819 */ /* 0x100fe20000011624 */
[----:B------:R-:W-:Y:S01]  /*22a30*/  IMAD.MOV.U32 R7, RZ, RZ, R36 ;  /* 0x000000ffff077224 */ /* 0x000fe200078e0024 */
[----:B------:R-:W-:Y:S01]  /*22a40*/  LOP3.LUT R3, R3, 0xff, RZ, 0xc0, !PT ;  /* 0x000000ff03037812 */ /* 0x000fe200078ec0ff */
[----:B------:R-:W-:Y:S01]  /*22a50*/  IMAD.MOV.U32 R6, RZ, RZ, R24 ;  /* 0x000000ffff067224 */ /* 0x000fe200078e0018 */
[----:B------:R-:W-:-:S03]  /*22a60*/  LOP3.LUT R8, R8, 0xff, RZ, 0xc0, !PT ;  /* 0x000000ff08087812 */ /* 0x000fc600078ec0ff */
[----:B------:R-:W-:Y:S02]  /*22a70*/  VIADD R0, R3, 0xffffffff ;  /* 0xffffffff03007836 */ /* 0x000fe40000000000 */
[----:B------:R-:W-:-:S03]  /*22a80*/  VIADD R5, R8, 0xffffffff ;  /* 0xffffffff08057836 */ /* 0x000fc60000000000 */
[----:B------:R-:W-:-:S04]  /*22a90*/  ISETP.GT.U32.AND P0, PT, R0, 0xfd, PT ;  /* 0x000000fd0000780c */ /* 0x000fc80003f04070 */
[----:B------:R-:W-:-:S13]  /*22aa0*/  ISETP.GT.U32.OR P0, PT, R5, 0xfd, P0 ;  /* 0x000000fd0500780c */ /* 0x000fda0000704470 */
[----:B------:R-:W-:Y:S01]  /*22ab0*/  @!P0 IMAD.MOV.U32 R10, RZ, RZ, RZ ;  /* 0x000000ffff0a8224 */ /* 0x000fe200078e00ff */
[----:B------:R-:W-:Y:S06]  /*22ac0*/  @!P0 BRA `(.L_x_494) ;  /* 0x00000000005c8947 */ /* 0x000fec0003800000 */
[----:B------:R-:W-:Y:S02]  /*22ad0*/  FSETP.GTU.FTZ.AND P1, PT, |R36|, +INF , PT ;  /* 0x7f8000002400780b */ /* 0x000fe40003f3c200 */
[----:B------:R-:W-:-:S04]  /*22ae0*/  FSETP.GTU.FTZ.AND P0, PT, |R24|, +INF , PT ;  /* 0x7f8000001800780b */ /* 0x000fc80003f1c200 */
[----:B------:R-:W-:-:S13]  /*22af0*/  PLOP3.LUT P0, PT, P1, P0, PT, 0xf8, 0x8f ;  /* 0x00000000008f781c */ /* 0x000fda0000f01f70 */
[----:B------:R-:W-:Y:S05]  /*22b00*/  @P0 BRA `(.L_x_495) ;  /* 0x0000000400500947 */ /* 0x000fea0003800000 */
[----:B------:R-:W-:-:S13]  /*22b10*/  LOP3.LUT P0, RZ, R6, 0x7fffffff, R7, 0xc8, !PT ;  /* 0x7fffffff06ff7812 */ /* 0x000fda000780c807 */
[----:B------:R-:W-:Y:S05]  /*22b20*/  @!P0 BRA `(.L_x_496) ;  /* 0x0000000400408947 */ /* 0x000fea0003800000 */
[----:B------:R-:W-:Y:S02]  /*22b30*/  FSETP.NEU.FTZ.AND P0, PT, |R36|, +INF , PT ;  /* 0x7f8000002400780b */ /* 0x000fe40003f1d200 */
[----:B------:R-:W-:Y:S02]  /*22b40*/  FSETP.NEU.FTZ.AND P1, PT, |R24|, +INF , PT ;  /* 0x7f8000001800780b */ /* 0x000fe40003f3d200 */
[----:B------:R-:W-:-:S11]  /*22b50*/  FSETP.NEU.FTZ.AND P2, PT, |R36|, +INF , PT ;  /* 0x7f8000002400780b */ /* 0x000fd60003f5d200 */
[----:B------:R-:W-:Y:S05]  /*22b60*/  @!P1 BRA !P0, `(.L_x_496) ;  /* 0x0000000400309947 */ /* 0x000fea0004000000 */
[----:B------:R-:W-:-:S04]  /*22b70*/  LOP3.LUT P0, RZ, R7, 0x7fffffff, RZ, 0xc0, !PT ;  /* 0x7fffffff07ff7812 */ /* 0x000fc8000780c0ff */
[----:B------:R-:W-:-:S13]  /*22b80*/  PLOP3.LUT P0, PT, P1, P0, PT, 0x2f, 0xf2 ;  /* 0x0000000000f2781c */ /* 0x000fda0000f00577 */
[----:B------:R-:W-:Y:S05]  /*22b90*/  @P0 BRA `(.L_x_497) ;  /* 0x00000004001c0947 */ /* 0x000fea0003800000 */
[----:B------:R-:W-:-:S04]  /*22ba0*/  LOP3.LUT P0, RZ, R6, 0x7fffffff, RZ, 0xc0, !PT ;  /* 0x7fffffff06ff7812 */ /* 0x000fc8000780c0ff */
[----:B------:R-:W-:-:S13]  /*22bb0*/  PLOP3.LUT P0, PT, P2, P0, PT, 0x2f, 0xf2 ;  /* 0x0000000000f2781c */ /* 0x000fda0001700577 */
[----:B------:R-:W-:Y:S05]  /*22bc0*/  @P0 BRA `(.L_x_498) ;  /* 0x0000000400040947 */ /* 0x000fea0003800000 */
[----:B------:R-:W-:Y:S02]  /*22bd0*/  ISETP.GE.AND P1, PT, R5, RZ, PT ;  /* 0x000000ff0500720c */ /* 0x000fe40003f26270 */
[----:B------:R-:W-:-:S11]  /*22be0*/  ISETP.GE.AND P0, PT, R0, RZ, PT ;  /* 0x000000ff0000720c */ /* 0x000fd60003f06270 */
[----:B------:R-:W-:Y:S01]  /*22bf0*/  @P1 MOV R10, RZ ;  /* 0x000000ff000a1202 */ /* 0x000fe20000000f00 */
[----:B------:R-:W-:Y:S01]  /*22c00*/  @!P1 FFMA R7, R36, 1.84467440737095516160e+19, RZ ;  /* 0x5f80000024079823 */ /* 0x000fe200000000ff */
[----:B------:R-:W-:Y:S01]  /*22c10*/  @!P1 MOV R10, 0xffffffc0 ;  /* 0xffffffc0000a9802 */ /* 0x000fe20000000f00 */
[----:B------:R-:W-:-:S03]  /*22c20*/  @!P0 FFMA R6, R24, 1.84467440737095516160e+19, RZ ;  /* 0x5f80000018068823 */ /* 0x000fc600000000ff */
[----:B------:R-:W-:-:S07]  /*22c30*/  @!P0 IADD3 R10, PT, PT, R10, 0x40, RZ ;  /* 0x000000400a0a8810 */ /* 0x000fce0007ffe0ff */
.L_x_494:
[----:B------:R-:W-:Y:S01]  /*22c40*/  LEA R11, R3, 0xc0800000, 0x17 ;  /* 0xc0800000030b7811 */ /* 0x000fe200078eb8ff */
[----:B------:R-:W-:Y:S01]  /*22c50*/  BSSY.RECONVERGENT B0, `(.L_x_499) ;  /* 0x0000036000007945 */ /* 0x000fe20003800200 */
[----:B------:R-:W-:Y:S02]  /*22c60*/  IADD3 R8, PT, PT, R8, -0x7f, RZ ;  /* 0xffffff8108087810 */ /* 0x000fe40007ffe0ff */
[----:B------:R-:W-:-:S03]  /*22c70*/  IADD3 R11, PT, PT, -R11, R6, RZ ;  /* 0x000000060b0b7210 */ /* 0x000fc60007ffe1ff */
[----:B------:R-:W-:Y:S01]  /*22c80*/  IMAD R9, R8, -0x800000, R7 ;  /* 0xff80000008097824 */ /* 0x000fe200078e0207 */
[----:B------:R-:W1:Y:S01]  /*22c90*/  MUFU.RCP R5, R11 ;  /* 0x0000000b00057308 */ /* 0x000e620000001000 */
[----:B------:R-:W-:-:S04]  /*22ca0*/  FADD.FTZ R6, -R11, -RZ ;  /* 0x800000ff0b067221 */ /* 0x000fc80000010100 */
[----:B-1----:R-:W-:-:S04]  /*22cb0*/  FFMA R0, R5, R6, 1 ;  /* 0x3f80000005007423 */ /* 0x002fc80000000006 */
[----:B------:R-:W-:-:S04]  /*22cc0*/  FFMA R0, R5, R0, R5 ;  /* 0x0000000005007223 */ /* 0x000fc80000000005 */
[----:B------:R-:W-:-:S04]  /*22cd0*/  FFMA R7, R9, R0, RZ ;  /* 0x0000000009077223 */ /* 0x000fc800000000ff */
[----:B------:R-:W-:-:S04]  /*22ce0*/  FFMA R5, R6, R7, R9 ;  /* 0x0000000706057223 */ /* 0x000fc80000000009 */
[----:B------:R-:W-:-:S04]  /*22cf0*/  FFMA R5, R0, R5, R7 ;  /* 0x0000000500057223 */ /* 0x000fc80000000007 */
[----:B------:R-:W-:Y:S01]  /*22d00*/  FFMA R6, R6, R5, R9 ;  /* 0x0000000506067223 */ /* 0x000fe20000000009 */
[----:B------:R-:W-:-:S03]  /*22d10*/  IADD3 R9, PT, PT, R8, 0x7f, -R3 ;  /* 0x0000007f08097810 */ /* 0x000fc60007ffe803 */
[----:B------:R-:W-:Y:S01]  /*22d20*/  FFMA R7, R0, R6, R5 ;  /* 0x0000000600077223 */ /* 0x000fe20000000005 */
[----:B------:R-:W-:-:S04]  /*22d30*/  IADD3 R10, PT, PT, R9, R10, RZ ;  /* 0x0000000a090a7210 */ /* 0x000fc80007ffe0ff */
[----:B------:R-:W-:-:S04]  /*22d40*/  SHF.R.U32.HI R3, RZ, 0x17, R7 ;  /* 0x00000017ff037819 */ /* 0x000fc80000011607 */
[----:B------:R-:W-:-:S04]  /*22d50*/  LOP3.LUT R3, R3, 0xff, RZ, 0xc0, !PT ;  /* 0x000000ff03037812 */ /* 0x000fc800078ec0ff */
[----:B------:R-:W-:-:S04]  /*22d60*/  IADD3 R3, PT, PT, R3, R10, RZ ;  /* 0x0000000a03037210 */ /* 0x000fc80007ffe0ff */
[----:B------:R-:W-:-:S04]  /*22d70*/  IADD3 R8, PT, PT, R3, -0x1, RZ ;  /* 0xffffffff03087810 */ /* 0x000fc80007ffe0ff */
[----:B------:R-:W-:-:S13]  /*22d80*/  ISETP.GE.U32.AND P0, PT, R8, 0xfe, PT ;  /* 0x000000fe0800780c */ /* 0x000fda0003f06070 */
[----:B------:R-:W-:Y:S05]  /*22d90*/  @!P0 BRA `(.L_x_500) ;  /* 0x0000000000808947 */ /* 0x000fea0003800000 */
[----:B------:R-:W-:-:S13]  /*22da0*/  ISETP.GT.AND P0, PT, R3, 0xfe, PT ;  /* 0x000000fe0300780c */ /* 0x000fda0003f04270 */
[----:B------:R-:W-:Y:S05]  /*22db0*/  @P0 BRA `(.L_x_501) ;  /* 0x00000000006c0947 */ /* 0x000fea0003800000 */
[----:B------:R-:W-:-:S13]  /*22dc0*/  ISETP.GE.AND P0, PT, R3, 0x1, PT ;  /* 0x000000010300780c */ /* 0x000fda0003f06270 */
[----:B------:R-:W-:Y:S05]  /*22dd0*/  @P0 BRA `(.L_x_502) ;  /* 0x0000000000740947 */ /* 0x000fea0003800000 */
[----:B------:R-:W-:Y:S02]  /*22de0*/  ISETP.GE.AND P0, PT, R3, -0x18, PT ;  /* 0xffffffe80300780c */ /* 0x000fe40003f06270 */
[----:B------:R-:W-:-:S11]  /*22df0*/  LOP3.LUT R7, R7, 0x80000000, RZ, 0xc0, !PT ;  /* 0x8000000007077812 */ /* 0x000fd600078ec0ff */
[----:B------:R-:W-:Y:S05]  /*22e00*/  @!P0 BRA `(.L_x_502) ;  /* 0x0000000000688947 */ /* 0x000fea0003800000 */
[CCC-:B------:R-:W-:Y:S01]  /*22e10*/  FFMA.RZ R8, R0.reuse, R6.reuse, R5.reuse ;  /* 0x0000000600087223 */ /* 0x1c0fe2000000c005 */
[CCC-:B------:R-:W-:Y:S01]  /*22e20*/  FFMA.RP R9, R0.reuse, R6.reuse, R5.reuse ;  /* 0x0000000600097223 */ /* 0x1c0fe20000008005 */
[----:B------:R-:W-:Y:S01]  /*22e30*/  FFMA.RM R6, R0, R6, R5 ;  /* 0x0000000600067223 */ /* 0x000fe20000004005 */
[C---:B------:R-:W-:Y:S01]  /*22e40*/  VIADD R0, R3.reuse, 0x20 ;  /* 0x0000002003007836 */ /* 0x040fe20000000000 */
[C---:B------:R-:W-:Y:S02]  /*22e50*/  ISETP.NE.AND P0, PT, R3.reuse, RZ, PT ;  /* 0x000000ff0300720c */ /* 0x040fe40003f05270 */
[----:B------:R-:W-:Y:S02]  /*22e60*/  LOP3.LUT R8, R8, 0x7fffff, RZ, 0xc0, !PT ;  /* 0x007fffff08087812 */ /* 0x000fe400078ec0ff */
[----:B------:R-:W-:Y:S01]  /*22e70*/  ISETP.NE.AND P1, PT, R3, RZ, PT ;  /* 0x000000ff0300720c */ /* 0x000fe20003f25270 */
[----:B------:R-:W-:Y:S01]  /*22e80*/  IMAD.MOV R3, RZ, RZ, -R3 ;  /* 0x000000ffff037224 */ /* 0x000fe200078e0a03 */
[----:B------:R-:W-:-:S02]  /*22e90*/  LOP3.LUT R5, R8, 0x800000, RZ, 0xfc, !PT ;  /* 0x0080000008057812 */ /* 0x000fc400078efcff */
[----:B------:R-:W-:Y:S02]  /*22ea0*/  FSETP.NEU.FTZ.AND P2, PT, R9, R6, PT ;  /* 0x000000060900720b */ /* 0x000fe40003f5d000 */
[----:B------:R-:W-:Y:S02]  /*22eb0*/  SHF.L.U32 R0, R5, R0, RZ ;  /* 0x0000000005007219 */ /* 0x000fe400000006ff */
[----:B------:R-:W-:Y:S02]  /*22ec0*/  SEL R6, R3, RZ, P0 ;  /* 0x000000ff03067207 */ /* 0x000fe40000000000 */
[----:B------:R-:W-:Y:S02]  /*22ed0*/  ISETP.NE.AND P1, PT, R0, RZ, P1 ;  /* 0x000000ff0000720c */ /* 0x000fe40000f25270 */
[----:B------:R-:W-:Y:S02]  /*22ee0*/  SHF.R.U32.HI R5, RZ, R6, R5 ;  /* 0x00000006ff057219 */ /* 0x000fe40000011605 */
[----:B------:R-:W-:-:S02]  /*22ef0*/  PLOP3.LUT P1, PT, P2, P1, PT, 0xf8, 0x8f ;  /* 0x00000000008f781c */ /* 0x000fc40001723f70 */
[----:B------:R-:W-:Y:S02]  /*22f00*/  SHF.R.U32.HI R3, RZ, 0x1, R5 ;  /* 0x00000001ff037819 */ /* 0x000fe40000011605 */
[----:B------:R-:W-:-:S04]  /*22f10*/  SEL R0, RZ, 0x1, !P1 ;  /* 0x00000001ff007807 */ /* 0x000fc80004800000 */
[----:B------:R-:W-:-:S04]  /*22f20*/  LOP3.LUT R0, R0, 0x1, R3, 0xf8, !PT ;  /* 0x0000000100007812 */ /* 0x000fc800078ef803 */
[----:B------:R-:W-:-:S05]  /*22f30*/  LOP3.LUT R0, R0, R5, RZ, 0xc0, !PT ;  /* 0x0000000500007212 */ /* 0x000fca00078ec0ff */
[----:B------:R-:W-:-:S05]  /*22f40*/  IMAD.IADD R0, R3, 0x1, R0 ;  /* 0x0000000103007824 */ /* 0x000fca00078e0200 */
[----:B------:R-:W-:Y:S01]  /*22f50*/  LOP3.LUT R7, R0, R7, RZ, 0xfc, !PT ;  /* 0x0000000700077212 */ /* 0x000fe200078efcff */
[----:B------:R-:W-:Y:S05]  /*22f60*/  BRA `(.L_x_502) ;  /* 0x0000000000107947 */ /* 0x000fea0003800000 */
.L_x_501:
[----:B------:R-:W-:-:S04]  /*22f70*/  LOP3.LUT R7, R7, 0x80000000, RZ, 0xc0, !PT ;  /* 0x8000000007077812 */ /* 0x000fc800078ec0ff */
[----:B------:R-:W-:Y:S01]  /*22f80*/  LOP3.LUT R7, R7, 0x7f800000, RZ, 0xfc, !PT ;  /* 0x7f80000007077812 */ /* 0x000fe200078efcff */
[----:B------:R-:W-:Y:S05]  /*22f90*/  BRA `(.L_x_502) ;  /* 0x0000000000047947 */ /* 0x000fea0003800000 */
.L_x_500:
[----:B------:R-:W-:Y:S02]  /*22fa0*/  LEA R7, R10, R7, 0x17 ;  /* 0x000000070a077211 */ /* 0x000fe400078eb8ff */
.L_x_502:
[----:B------:R-:W-:Y:S05]  /*22fb0*/  BSYNC.RECONVERGENT B0 ;  /* 0x0000000000007941 */ /* 0x000fea0003800200 */
.L_x_499:
[----:B------:R-:W-:Y:S01]  /*22fc0*/  MOV R0, R7 ;  /* 0x0000000700007202 */ /* 0x000fe20000000f00 */
[----:B------:R-:W-:Y:S05]  /*22fd0*/  BRA `(.L_x_503) ;  /* 0x0000000000207947 */ /* 0x000fea0003800000 */
.L_x_498:
[----:B------:R-:W-:-:S04]  /*22fe0*/  LOP3.LUT R6, R6, 0x80000000, R7, 0x48, !PT ;  /* 0x8000000006067812 */ /* 0x000fc800078e4807 */
[----:B------:R-:W-:Y:S01]  /*22ff0*/  LOP3.LUT R0, R6, 0x7f800000, RZ, 0xfc, !PT ;  /* 0x7f80000006007812 */ /* 0x000fe200078efcff */
[----:B------:R-:W-:Y:S05]  /*23000*/  BRA `(.L_x_503) ;  /* 0x0000000000147947 */ /* 0x000fea0003800000 */
.L_x_497:
[----:B------:R-:W-:Y:S01]  /*23010*/  LOP3.LUT R0, R6, 0x80000000, R7, 0x48, !PT ;  /* 0x8000000006007812 */ /* 0x000fe200078e4807 */
[----:B------:R-:W-:Y:S05]  /*23020*/  BRA `(.L_x_503) ;  /* 0x00000000000c7947 */ /* 0x000fea0003800000 */
.L_x_496:
[----:B------:R-:W1:Y:S01]  /*23030*/  MUFU.RSQ R0, -QNAN ;  /* 0xffc0000000007908 */ /* 0x000e620000001400 */
[----:B------:R-:W-:Y:S05]  /*23040*/  BRA `(.L_x_503) ;  /* 0x0000000000047947 */ /* 0x000fea0003800000 */
.L_x_495:
[----:B------:R-:W-:-:S07]  /*23050*/  FADD.FTZ R0, R36, R24 ;  /* 0x0000001824007221 */ /* 0x000fce0000010000 */
.L_x_503:
[----:B------:R-:W-:Y:S05]  /*23060*/  BSYNC.RECONVERGENT B1 ;  /* 0x0000000000017941 */ /* 0x000fea0003800200 */
.L_x_493:
[----:B------:R-:W-:-:S04]  /*23070*/  HFMA2 R5, -RZ, RZ, 0, 0 ;  /* 0x00000000ff057431 */ /* 0x000fc800000001ff */
[----:B-1----:R-:W-:Y:S05]  /*23080*/  RET.REL.NODEC R4 `(_ZN7cutlass13device_kernelINS_4fmha6kernel36Sm100FmhaFwdKernelTmaWarpspecializedIN4cute5tupleIJiiiNS5_IJNS5_IJiiEEEiEEEEEENS1_10collective38Sm100FmhaFwdMainloopTmaWarpspecializedINS_10bfloat16_tEffNS5_IJNS4_1CILi256EEENSC_ILi128EEESE_EEENS5_IJiNSC_ILi1EEES7_EEENS5_IJiSG_NS5_IJNS5_IJNSC_ILi0EEEiEEEiEEEEEESL_NS9_12ResidualMaskENS5_IJNSC_ILi2EEESG_SG_EEENSC_ILb0EEEEENS9_38Sm100FmhaFwdEpilogueTmaWarpspecializedINS_6half_tEfNS5_IJSE_SE_SE_EEESH_NS5_IJSG_S7_EEESP_EENS2_23IndividualTileSchedulerENS2_41Sm100FmhaCtxKernelWarpspecializedScheduleEEEEEvNT_6ParamsE) ;  /* 0xfffffdcc04dc7950 */ /* 0x002fea0003c3ffff */
.L_x_504:
[----:B------:R-:W-:-:S00]  /*23090*/  BRA `(.L_x_504) ;  /* 0xfffffffc00fc7947 */ /* 0x000fc0000383ffff */
[----:B------:R-:W-:-:S00]  /*230a0*/  NOP ;  /* 0x0000000000007918 */ /* 0x000fc00000000000 */
        /* <DEDUP_REMOVED lines=13> */
.L_x_509:


//--------------------- .nv.global.init           --------------------------
	.section	.nv.global.init,"aw",@progbits
.nv.global.init:
	.type		$str$23,@object
	.size		$str$23,($str$37 - $str$23)
$str$23:
        /*0000*/ 	.byte	0x0a, 0x00
	.type		$str$37,@object
	.size		$str$37,($str$32 - $str$37)
$str$37:
        /*0002*/ 	.byte	0x3a, 0x00
	.type		$str$32,@object
	.size		$str$32,($str$29 - $str$32)
$str$32:
        /*0004*/ 	.byte	0x5f, 0x00
	.type		$str$29,@object
	.size		$str$29,($str$28 - $str$29)
$str$29:
        /*0006*/ 	.byte	0x25, 0x64, 0x00
	.type		$str$28,@object
	.size		$str$28,($str$30 - $str$28)
$str$28:
        /*0009*/ 	.byte	0x25, 0x63, 0x00
	.type		$str$30,@object
	.size		$str$30,($str$31 - $str$30)
$str$30:
        /*000c*/ 	.byte	0x25, 0x73, 0x00
	.type		$str$31,@object
	.size		$str$31,($str$35 - $str$31)
$str$31:
        /*000f*/ 	.byte	0x20, 0x6f, 0x20, 0x00
	.type		$str$35,@object
	.size		$str$35,($str$22 - $str$35)
$str$35:
        /*0013*/ 	.byte	0x70, 0x74, 0x72, 0x5b, 0x00
	.type		$str$22,@object
	.size		$str$22,($str$34 - $str$22)
$str$22:
        /*0018*/ 	.byte	0x73, 0x4f, 0x3a, 0x20, 0x00
	.type		$str$34,@object
	.size		$str$34,($str$36 - $str$34)
$str$34:
        /*001d*/ 	.byte	0x73, 0x6d, 0x65, 0x6d, 0x5f, 0x00
	.type		$str$36,@object
	.size		$str$36,($str$33 - $str$36)
$str$36:
        /*0023*/ 	.byte	0x62, 0x5d, 0x28, 0x25, 0x70, 0x29, 0x00
	.type		$str$33,@object
	.size		$str$33,($str$27 - $str$33)
$str$33:
        /*002a*/ 	.byte	0x53, 0x77, 0x3c, 0x25, 0x64, 0x2c, 0x25, 0x64, 0x2c, 0x25, 0x64, 0x3e, 0x00
	.type		$str$27,@object
	.size		$str$27,($str$26 - $str$27)
$str$27:
        /*0037*/ 	.byte	0x2f, 0x74, 0x6d, 0x70, 0x2f, 0x63, 0x75, 0x74, 0x6c, 0x61, 0x73, 0x73, 0x5f, 0x73, 0x77, 0x65
        /*0047*/ 	.byte	0x65, 0x70, 0x5f, 0x73, 0x72, 0x63, 0x2f, 0x69, 0x6e, 0x63, 0x6c, 0x75, 0x64, 0x65, 0x2f, 0x63
        /*0057*/ 	.byte	0x75, 0x74, 0x65, 0x2f, 0x61, 0x74, 0x6f, 0x6d, 0x2f, 0x63, 0x6f, 0x70, 0x79, 0x5f, 0x74, 0x72
        /*0067*/ 	.byte	0x61, 0x69, 0x74, 0x73, 0x5f, 0x73, 0x6d, 0x31, 0x30, 0x30, 0x2e, 0x68, 0x70, 0x70, 0x00
	.type		$str$26,@object
	.size		$str$26,(__unnamed_4 - $str$26)
$str$26:
        /*0076*/ 	.byte	0x28, 0x28, 0x75, 0x69, 0x6e, 0x74, 0x33, 0x32, 0x5f, 0x74, 0x28, 0x74, 0x68, 0x72, 0x65, 0x61
        /*0086*/ 	.byte	0x64, 0x49, 0x64, 0x78, 0x2e, 0x78, 0x29, 0x20, 0x2f, 0x20, 0x33, 0x32, 0x29, 0x20, 0x25, 0x20
        /*0096*/ 	.byte	0x34, 0x29, 0x20, 0x3d, 0x3d, 0x20, 0x28, 0x28, 0x28, 0x74, 0x6d, 0x65, 0x6d, 0x5f, 0x61, 0x64
        /*00a6*/ 	.byte	0x64, 0x72, 0x20, 0x3e, 0x3e, 0x20, 0x31, 0x36, 0x29, 0x20, 0x2f, 0x20, 0x33, 0x32, 0x29, 0x20
        /*00b6*/ 	.byte	0x25, 0x20, 0x34, 0x29, 0x00
	.type		__unnamed_4,@object
	.size		__unnamed_4,(__unnamed_1 - __unnamed_4)
__unnamed_4:
        /* <DEDUP_REMOVED lines=37> */
        /*030b*/ 	.byte	0x30, 0x3e, 0x3e, 0x3e, 0x3e, 0x5d, 0x00
	.type		__unnamed_1,@object
	.size		__unnamed_1,(__unnamed_5 - __unnamed_1)
__unnamed_1:
        /* <DEDUP_REMOVED lines=37> */
        /*0562*/ 	.byte	0x3a, 0x43, 0x3c, 0x30, 0x3e, 0x3e, 0x3e, 0x3e, 0x5d, 0x00
	.type		__unnamed_5,@object
	.size		__unnamed_5,(__unnamed_6 - __unnamed_5)
__unnamed_5:
        /* <DEDUP_REMOVED lines=38> */
	.type		__unnamed_6,@object
	.size		__unnamed_6,(__unnamed_7 - __unnamed_6)
__unnamed_6:
        /* <DEDUP_REMOVED lines=37> */
        /*0a16*/ 	.byte	0x74, 0x65, 0x3a, 0x3a, 0x43, 0x3c, 0x30, 0x3e, 0x3e, 0x3e, 0x3e, 0x5d, 0x00
	.type		__unnamed_7,@object
	.size		__unnamed_7,(__unnamed_2 - __unnamed_7)
__unnamed_7:
        /* <DEDUP_REMOVED lines=37> */
        /*0c73*/ 	.byte	0x63, 0x75, 0x74, 0x65, 0x3a, 0x3a, 0x43, 0x3c, 0x30, 0x3e, 0x3e, 0x3e, 0x3e, 0x5d, 0x00
	.type		__unnamed_2,@object
	.size		__unnamed_2,(__unnamed_3 - __unnamed_2)
__unnamed_2:
        /* <DEDUP_REMOVED lines=38> */
	.type		__unnamed_3,@object
	.size		__unnamed_3,(.L_3 - __unnamed_3)
__unnamed_3:
        /* <DEDUP_REMOVED lines=39> */
.L_3:


//--------------------- .nv.shared._ZN7cutlass13device_kernelINS_4fmha6kernel36Sm100FmhaFwdKernelTmaWarpspecializedIN4cute5tupleIJiiiNS5_IJNS5_IJiiEEEiEEEEEENS1_10collective38Sm100FmhaFwdMainloopTmaWarpspecializedINS_10bfloat16_tEffNS5_IJNS4_1CILi256EEENSC_ILi128EEESE_EEENS5_IJiNSC_ILi1EEES7_EEENS5_IJiSG_NS5_IJNS5_IJNSC_ILi0EEEiEEEiEEEEEESL_NS9_12ResidualMaskENS5_IJNSC_ILi2EEESG_SG_EEENSC_ILb0EEEEENS9_38Sm100FmhaFwdEpilogueTmaWarpspecializedINS_6half_tEfNS5_IJSE_SE_SE_EEESH_NS5_IJSG_S7_EEESP_EENS2_23IndividualTileSchedulerENS2_41Sm100FmhaCtxKernelWarpspecializedScheduleEEEEEvNT_6ParamsE --------------------------
	.section	.nv.shared._ZN7cutlass13device_kernelINS_4fmha6kernel36Sm100FmhaFwdKernelTmaWarpspecializedIN4cute5tupleIJiiiNS5_IJNS5_IJiiEEEiEEEEEENS1_10collective38Sm100FmhaFwdMainloopTmaWarpspecializedINS_10bfloat16_tEffNS5_IJNS4_1CILi256EEENSC_ILi128EEESE_EEENS5_IJiNSC_ILi1EEES7_EEENS5_IJiSG_NS5_IJNS5_IJNSC_ILi0EEEiEEEiEEEEEESL_NS9_12ResidualMaskENS5_IJNSC_ILi2EEESG_SG_EEENSC_ILb0EEEEENS9_38Sm100FmhaFwdEpilogueTmaWarpspecializedINS_6half_tEfNS5_IJSE_SE_SE_EEESH_NS5_IJSG_S7_EEESP_EENS2_23IndividualTileSchedulerENS2_41Sm100FmhaCtxKernelWarpspecializedScheduleEEEEEvNT_6ParamsE,"aw",@nobits
	.sectionflags	@""
	.align	16
	.zero		1024


//--------------------- .nv.shared.reserved.0     --------------------------
	.section	.nv.shared.reserved.0,"aw",@nobits
	.weak		__nv_reservedSMEM_offset_0_alias
	.size		__nv_reservedSMEM_offset_0_alias, 0, 64
	.other		__nv_reservedSMEM_offset_0_alias,@"STO_CUDA_RESERVED_SHARED STV_DEFAULT"
__nv_reservedSMEM_offset_0_alias:
	.zero		0
.nv.shared.reserved.0:
	.zero		64
	.weak		__nv_reservedSMEM_tcgen05_partition
	.type		__nv_reservedSMEM_tcgen05_partition,@object
	.size		__nv_reservedSMEM_tcgen05_partition,(.L_0 - __nv_reservedSMEM_tcgen05_partition)
__nv_reservedSMEM_tcgen05_partition:
	.zero		32
.L_0:


//--------------------- .nv.global                --------------------------
	.section	.nv.global,"aw",@nobits
.nv.global:
	.type		_ZN39_INTERNAL_dd6711cc_4_k_cu_f5448fe6_30414cute1_E,@object
	.size		_ZN39_INTERNAL_dd6711cc_4_k_cu_f5448fe6_30414cute1_E,(_ZN39_INTERNAL_dd6711cc_4_k_cu_f5448fe6_30414cuda3std3__45__cpo6cbeginE - _ZN39_INTERNAL_dd6711cc_4_k_cu_f5448fe6_30414cute1_E)
_ZN39_INTERNAL_dd6711cc_4_k_cu_f5448fe6_30414cute1_E:
	.zero		1
	.type		_ZN39_INTERNAL_dd6711cc_4_k_cu_f5448fe6_30414cuda3std3__45__cpo6cbeginE,@object
	.size		_ZN39_INTERNAL_dd6711cc_4_k_cu_f5448fe6_30414cuda3std3__45__cpo6cbeginE,(_ZN39_INTERNAL_dd6711cc_4_k_cu_f5448fe6_30414cuda3std3__48in_placeE - _ZN39_INTERNAL_dd6711cc_4_k_cu_f5448fe6_30414cuda3std3__45__cpo6cbeginE)
_ZN39_INTERNAL_dd6711cc_4_k_cu_f5448fe6_30414cuda3std3__45__cpo6cbeginE:
	.zero		1
	.type		_ZN39_INTERNAL_dd6711cc_4_k_cu_f5448fe6_30414cuda3std3__48in_placeE,@object
	.size		_ZN39_INTERNAL_dd6711cc_4_k_cu_f5448fe6_30414cuda3std3__48in_placeE,(_ZN39_INTERNAL_dd6711cc_4_k_cu_f5448fe6_30414cuda3std6ranges3__45__cpo9iter_moveE - _ZN39_INTERNAL_dd6711cc_4_k_cu_f5448fe6_30414cuda3std3__48in_placeE)
_ZN39_INTERNAL_dd6711cc_4_k_cu_f5448fe6_30414cuda3std3__48in_placeE:
	.zero		1
	.type		_ZN39_INTERNAL_dd6711cc_4_k_cu_f5448fe6_30414cuda3std6ranges3__45__cpo9iter_moveE,@object
	.size		_ZN39_INTERNAL_dd6711cc_4_k_cu_f5448fe6_30414cuda3std6ranges3__45__cpo9iter_moveE,(_ZN39_INTERNAL_dd6711cc_4_k_cu_f5448fe6_30414cuda3std3__45__cpo5beginE - _ZN39_INTERNAL_dd6711cc_4_k_cu_f5448fe6_30414cuda3std6ranges3__45__cpo9iter_moveE)
_ZN39_INTERNAL_dd6711cc_4_k_cu_f5448fe6_30414cuda3std6ranges3__45__cpo9iter_moveE:
	.zero		1
	.type		_ZN39_INTERNAL_dd6711cc_4_k_cu_f5448fe6_30414cuda3std3__45__cpo5beginE,@object
	.size		_ZN39_INTERNAL_dd6711cc_4_k_cu_f5448fe6_30414cuda3std3__45__cpo5beginE,(_ZN39_INTERNAL_dd6711cc_4_k_cu_f5448fe6_30414cuda3std3__441_GLOBAL__N__dd6711cc_4_k_cu_f5448fe6_30416ignoreE - _ZN39_INTERNAL_dd6711cc_4_k_cu_f5448fe6_30414cuda3std3__45__cpo5beginE)
_ZN39_INTERNAL_dd6711cc_4_k_cu_f5448fe6_30414cuda3std3__45__cpo5beginE:
	.zero		1
	.type		_ZN39_INTERNAL_dd6711cc_4_k_cu_f5448fe6_30414cuda3std3__441_GLOBAL__N__dd6711cc_4_k_cu_f5448fe6_30416ignoreE,@object
	.size		_ZN39_INTERNAL_dd6711cc_4_k_cu_f5448fe6_30414cuda3std3__441_GLOBAL__N__dd6711cc_4_k_cu_f5448fe6_30416ignoreE,(_ZN39_INTERNAL_dd6711cc_4_k_cu_f5448fe6_30414cute7productE - _ZN39_INTERNAL_dd6711cc_4_k_cu_f5448fe6_30414cuda3std3__441_GLOBAL__N__dd6711cc_4_k_cu_f5448fe6_30416ignoreE)
_ZN39_INTERNAL_dd6711cc_4_k_cu_f5448fe6_30414cuda3std3__441_GLOBAL__N__dd6711cc_4_k_cu_f5448fe6_30416ignoreE:
	.zero		1
	.type		_ZN39_INTERNAL_dd6711cc_4_k_cu_f5448fe6_30414cute7productE,@object
	.size		_ZN39_INTERNAL_dd6711cc_4_k_cu_f5448fe6_30414cute7productE,(_ZN39_INTERNAL_dd6711cc_4_k_cu_f5448fe6_30414cuda3std3__45__cpo3endE - _ZN39_INTERNAL_dd6711cc_4_k_cu_f5448fe6_30414cute7productE)
_ZN39_INTERNAL_dd6711cc_4_k_cu_f5448fe6_30414cute7productE:
	.zero		1
	.type		_ZN39_INTERNAL_dd6711cc_4_k_cu_f5448fe6_30414cuda3std3__45__cpo3endE,@object
	.size		_ZN39_INTERNAL_dd6711cc_4_k_cu_f5448fe6_30414cuda3std3__45__cpo3endE,(_ZN39_INTERNAL_dd6711cc_4_k_cu_f5448fe6_30414cuda3std3__419piecewise_constructE - _ZN39_INTERNAL_dd6711cc_4_k_cu_f5448fe6_30414cuda3std3__45__cpo3endE)
_ZN39_INTERNAL_dd6711cc_4_k_cu_f5448fe6_30414cuda3std3__45__cpo3endE:
	.zero		1
	.type		_ZN39_INTERNAL_dd6711cc_4_k_cu_f5448fe6_30414cuda3std3__419piecewise_constructE,@object
	.size		_ZN39_INTERNAL_dd6711cc_4_k_cu_f5448fe6_30414cuda3std3__419piecewise_constructE,(_ZN39_INTERNAL_dd6711cc_4_k_cu_f5448fe6_30414cuda3std3__45__cpo4cendE - _ZN39_INTERNAL_dd6711cc_4_k_cu_f5448fe6_30414cuda3std3__419piecewise_constructE)
_ZN39_INTERNAL_dd6711cc_4_k_cu_f5448fe6_30414cuda3std3__419piecewise_constructE:
	.zero		1
	.type		_ZN39_INTERNAL_dd6711cc_4_k_cu_f5448fe6_30414cuda3std3__45__cpo4cendE,@object
	.size		_ZN39_INTERNAL_dd6711cc_4_k_cu_f5448fe6_30414cuda3std3__45__cpo4cendE,(_ZN39_INTERNAL_dd6711cc_4_k_cu_f5448fe6_30414cuda3std6ranges3__45__cpo4swapE - _ZN39_INTERNAL_dd6711cc_4_k_cu_f5448fe6_30414cuda3std3__45__cpo4cendE)
_ZN39_INTERNAL_dd6711cc_4_k_cu_f5448fe6_30414cuda3std3__45__cpo4cendE:
	.zero		1
	.type		_ZN39_INTERNAL_dd6711cc_4_k_cu_f5448fe6_30414cuda3std6ranges3__45__cpo4swapE,@object
	.size		_ZN39_INTERNAL_dd6711cc_4_k_cu_f5448fe6_30414cuda3std6ranges3__45__cpo4swapE,(.L_15 - _ZN39_INTERNAL_dd6711cc_4_k_cu_f5448fe6_30414cuda3std6ranges3__45__cpo4swapE)
_ZN39_INTERNAL_dd6711cc_4_k_cu_f5448fe6_30414cuda3std6ranges3__45__cpo4swapE:
	.zero		1
.L_15:


//--------------------- .nv.constant0._ZN7cutlass13device_kernelINS_4fmha6kernel36Sm100FmhaFwdKernelTmaWarpspecializedIN4cute5tupleIJiiiNS5_IJNS5_IJiiEEEiEEEEEENS1_10collective38Sm100FmhaFwdMainloopTmaWarpspecializedINS_10bfloat16_tEffNS5_IJNS4_1CILi256EEENSC_ILi128EEESE_EEENS5_IJiNSC_ILi1EEES7_EEENS5_IJiSG_NS5_IJNS5_IJNSC_ILi0EEEiEEEiEEEEEESL_NS9_12ResidualMaskENS5_IJNSC_ILi2EEESG_SG_EEENSC_ILb0EEEEENS9_38Sm100FmhaFwdEpilogueTmaWarpspecializedINS_6half_tEfNS5_IJSE_SE_SE_EEESH_NS5_IJSG_S7_EEESP_EENS2_23IndividualTileSchedulerENS2_41Sm100FmhaCtxKernelWarpspecializedScheduleEEEEEvNT_6ParamsE --------------------------
	.section	.nv.constant0._ZN7cutlass13device_kernelINS_4fmha6kernel36Sm100FmhaFwdKernelTmaWarpspecializedIN4cute5tupleIJiiiNS5_IJNS5_IJiiEEEiEEEEEENS1_10collective38Sm100FmhaFwdMainloopTmaWarpspecializedINS_10bfloat16_tEffNS5_IJNS4_1CILi256EEENSC_ILi128EEESE_EEENS5_IJiNSC_ILi1EEES7_EEENS5_IJiSG_NS5_IJNS5_IJNSC_ILi0EEEiEEEiEEEEEESL_NS9_12ResidualMaskENS5_IJNSC_ILi2EEESG_SG_EEENSC_ILb0EEEEENS9_38Sm100FmhaFwdEpilogueTmaWarpspecializedINS_6half_tEfNS5_IJSE_SE_SE_EEESH_NS5_IJSG_S7_EEESP_EENS2_23IndividualTileSchedulerENS2_41Sm100FmhaCtxKernelWarpspecializedScheduleEEEEEvNT_6ParamsE,"a",@progbits
	.sectionflags	@""
	.align	4
.nv.constant0._ZN7cutlass13device_kernelINS_4fmha6kernel36Sm100FmhaFwdKernelTmaWarpspecializedIN4cute5tupleIJiiiNS5_IJNS5_IJiiEEEiEEEEEENS1_10collective38Sm100FmhaFwdMainloopTmaWarpspecializedINS_10bfloat16_tEffNS5_IJNS4_1CILi256EEENSC_ILi128EEESE_EEENS5_IJiNSC_ILi1EEES7_EEENS5_IJiSG_NS5_IJNS5_IJNSC_ILi0EEEiEEEiEEEEEESL_NS9_12ResidualMaskENS5_IJNSC_ILi2EEESG_SG_EEENSC_ILb0EEEEENS9_38Sm100FmhaFwdEpilogueTmaWarpspecializedINS_6half_tEfNS5_IJSE_SE_SE_EEESH_NS5_IJSG_S7_EEESP_EENS2_23IndividualTileSchedulerENS2_41Sm100FmhaCtxKernelWarpspecializedScheduleEEEEEvNT_6ParamsE:
	.zero		2432


//--------------------- SYMBOLS --------------------------

	.type		.nv.reservedSmem.offset0,@object
	.size		.nv.reservedSmem.offset0,0x4
	.type		.nv.reservedSmem.cap,@object
	.size		.nv.reservedSmem.cap,0x4
	.type		vprintf,@function
	.type		__assertfail,@function
